	.target	sm_80

	.elftype	@"ET_EXEC"


//--------------------- .note.nv.tkinfo           --------------------------
	.section	.note.nv.tkinfo,"",@"SHT_NOTE"
	.sectionflags	@"SHF_NOTE_NV_TKINFO"
	.tkinfo
        /*0018*/ 	.word	0x00000002
        /*0030*/ 	.string	""
        /*0030*/ 	.string	"ptxas"
        /*0030*/ 	.string	"Cuda compilation tools, release 13.0, V13.0.88"
        /*0030*/ 	.string	"Build cuda_13.0.r13.0/compiler.36424714_0"
        /*0030*/ 	.string	"-arch sm_80 -m 64 "



//--------------------- .note.nv.cuinfo           --------------------------
	.section	.note.nv.cuinfo,"",@"SHT_NOTE"
	.sectionflags	@"SHF_NOTE_NV_CUINFO"
        /*0018*/ 	.short	0x0002
        /*001a*/ 	.short	0x0050
        /*001c*/ 	.short	0x0082
	.zero		2


//--------------------- .nv.info                  --------------------------
	.section	.nv.info,"",@"SHT_CUDA_INFO"
	.align	4


	//----- nvinfo : EIATTR_REGCOUNT
	.align		4
        /*0000*/ 	.byte	0x04, 0x2f
        /*0002*/ 	.short	(.L_12 - .L_11)
	.align		4
.L_11:
        /*0004*/ 	.word	index@(_ZN7cutlass13device_kernelIN5flash22FlashAttnBwdPreprocessIN4cute5tupleIJNS3_1CILi64EEENS5_ILi256EEEEEENS_6half_tEfNS_4arch4Sm80ELb1ELb1EEEEEvNT_6ParamsE)
        /*0008*/ 	.word	0x00000067


	//----- nvinfo : EIATTR_FRAME_SIZE
	.align		4
.L_12:
        /*000c*/ 	.byte	0x04, 0x11
        /*000e*/ 	.short	(.L_14 - .L_13)
	.align		4
.L_13:
        /*0010*/ 	.word	index@(_ZN7cutlass13device_kernelIN5flash22FlashAttnBwdPreprocessIN4cute5tupleIJNS3_1CILi64EEENS5_ILi256EEEEEENS_6half_tEfNS_4arch4Sm80ELb1ELb1EEEEEvNT_6ParamsE)
        /*0014*/ 	.word	0x00000000


	//----- nvinfo : EIATTR_REGCOUNT
	.align		4
.L_14:
        /*0018*/ 	.byte	0x04, 0x2f
        /*001a*/ 	.short	(.L_16 - .L_15)
	.align		4
.L_15:
        /*001c*/ 	.word	index@(_ZN7cutlass13device_kernelIN5flash19enable_sm80_to_sm89INS1_16FlashAttnBwdSm80INS1_25CollectiveMainloopBwdSm80ILi1ELi1EN4cute5tupleIJNS5_1CILi64EEES8_NS7_ILi256EEEEEENS_6half_tEfNS_4arch4Sm80ELb1ELb0ELb1ELb1ELb0ELb0ELb0ELb0ELi2ELi4ELi2ELi2ELb0EEENS1_24CollectiveEpilogueBwdGQAISA_fSD_Li256ELb1ELb0EEENS1_25SingleTileBwdLPTSchedulerILb1ELi64ELb0EEEEEEEEEvNT_6ParamsE)
        /*0020*/ 	.word	0x000000ff


	//----- nvinfo : EIATTR_FRAME_SIZE
	.align		4
.L_16:
        /*0024*/ 	.byte	0x04, 0x11
        /*0026*/ 	.short	(.L_18 - .L_17)
	.align		4
.L_17:
        /*0028*/ 	.word	index@(_ZN7cutlass13device_kernelIN5flash19enable_sm80_to_sm89INS1_16FlashAttnBwdSm80INS1_25CollectiveMainloopBwdSm80ILi1ELi1EN4cute5tupleIJNS5_1CILi64EEES8_NS7_ILi256EEEEEENS_6half_tEfNS_4arch4Sm80ELb1ELb0ELb1ELb1ELb0ELb0ELb0ELb0ELi2ELi4ELi2ELi2ELb0EEENS1_24CollectiveEpilogueBwdGQAISA_fSD_Li256ELb1ELb0EEENS1_25SingleTileBwdLPTSchedulerILb1ELi64ELb0EEEEEEEEEvNT_6ParamsE)
        /*002c*/ 	.word	0x00000038


	//----- nvinfo : EIATTR_REGCOUNT
	.align		4
.L_18:
        /*0030*/ 	.byte	0x04, 0x2f
        /*0032*/ 	.short	(.L_20 - .L_19)
	.align		4
.L_19:
        /*0034*/ 	.word	index@(_ZN7cutlass13device_kernelIN5flash32FlashAttnBwdPostprocessConvertdQIN4cute5tupleIJNS3_1CILi64EEENS5_ILi256EEEEEENS_6half_tEfNS_4arch4Sm80ELi256ENS3_8TiledMMAINS3_8MMA_AtomIJNS3_28SM80_16x8x16_F32F16F16F32_TNEEEENS3_6LayoutINS4_IJNS5_ILi2EEENS5_ILi4EEENS5_ILi1EEEEEENS4_IJSJ_SH_NS5_ILi0EEEEEEEENS4_IJNS5_ILi32EEES6_NS5_ILi16EEEEEEEELb0EEEEEvNT_6ParamsE)
        /*0038*/ 	.word	0x00000056


	//----- nvinfo : EIATTR_FRAME_SIZE
	.align		4
.L_20:
        /*003c*/ 	.byte	0x04, 0x11
        /*003e*/ 	.short	(.L_22 - .L_21)
	.align		4
.L_21:
        /*0040*/ 	.word	index@(_ZN7cutlass13device_kernelIN5flash32FlashAttnBwdPostprocessConvertdQIN4cute5tupleIJNS3_1CILi64EEENS5_ILi256EEEEEENS_6half_tEfNS_4arch4Sm80ELi256ENS3_8TiledMMAINS3_8MMA_AtomIJNS3_28SM80_16x8x16_F32F16F16F32_TNEEEENS3_6LayoutINS4_IJNS5_ILi2EEENS5_ILi4EEENS5_ILi1EEEEEENS4_IJSJ_SH_NS5_ILi0EEEEEEEENS4_IJNS5_ILi32EEES6_NS5_ILi16EEEEEEEELb0EEEEEvNT_6ParamsE)
        /*0044*/ 	.word	0x00000000


	//----- nvinfo : EIATTR_REGCOUNT
	.align		4
.L_22:
        /*0048*/ 	.byte	0x04, 0x2f
        /*004a*/ 	.short	(.L_24 - .L_23)
	.align		4
.L_23:
        /*004c*/ 	.word	index@(_ZN7cutlass13device_kernelIN5flash19enable_sm80_to_sm89INS1_16FlashAttnBwdSm80INS1_25CollectiveMainloopBwdSm80ILi1ELi1EN4cute5tupleIJNS5_1CILi64EEES8_NS7_ILi256EEEEEENS_6half_tEfNS_4arch4Sm80ELb1ELb0ELb1ELb1ELb0ELb0ELb0ELb0ELi2ELi4ELi2ELi2ELb0EEENS1_21CollectiveEpilogueBwdISA_SB_SD_Li256ELb1ELb0ELi4EEENS1_25SingleTileBwdLPTSchedulerILb1ELi64ELb0EEEEEEEEEvNT_6ParamsE)
        /*0050*/ 	.word	0x000000ff


	//----- nvinfo : EIATTR_FRAME_SIZE
	.align		4
.L_24:
        /*0054*/ 	.byte	0x04, 0x11
        /*0056*/ 	.short	(.L_26 - .L_25)
	.align		4
.L_25:
        /*0058*/ 	.word	index@(_ZN7cutlass13device_kernelIN5flash19enable_sm80_to_sm89INS1_16FlashAttnBwdSm80INS1_25CollectiveMainloopBwdSm80ILi1ELi1EN4cute5tupleIJNS5_1CILi64EEES8_NS7_ILi256EEEEEENS_6half_tEfNS_4arch4Sm80ELb1ELb0ELb1ELb1ELb0ELb0ELb0ELb0ELi2ELi4ELi2ELi2ELb0EEENS1_21CollectiveEpilogueBwdISA_SB_SD_Li256ELb1ELb0ELi4EEENS1_25SingleTileBwdLPTSchedulerILb1ELi64ELb0EEEEEEEEEvNT_6ParamsE)
        /*005c*/ 	.word	0x00000038


	//----- nvinfo : EIATTR_REGCOUNT
	.align		4
.L_26:
        /*0060*/ 	.byte	0x04, 0x2f
        /*0062*/ 	.short	(.L_28 - .L_27)
	.align		4
.L_27:
        /*0064*/ 	.word	index@(_ZN7cutlass13device_kernelIN5flash22FlashAttnBwdPreprocessIN4cute5tupleIJNS3_1CILi64EEENS5_ILi256EEEEEENS_6half_tEfNS_4arch4Sm80ELb1ELb0EEEEEvNT_6ParamsE)
        /*0068*/ 	.word	0x00000069


	//----- nvinfo : EIATTR_FRAME_SIZE
	.align		4
.L_28:
        /*006c*/ 	.byte	0x04, 0x11
        /*006e*/ 	.short	(.L_30 - .L_29)
	.align		4
.L_29:
        /*0070*/ 	.word	index@(_ZN7cutlass13device_kernelIN5flash22FlashAttnBwdPreprocessIN4cute5tupleIJNS3_1CILi64EEENS5_ILi256EEEEEENS_6half_tEfNS_4arch4Sm80ELb1ELb0EEEEEvNT_6ParamsE)
        /*0074*/ 	.word	0x00000000


	//----- nvinfo : EIATTR_REGCOUNT
	.align		4
.L_30:
        /*0078*/ 	.byte	0x04, 0x2f
        /*007a*/ 	.short	(.L_32 - .L_31)
	.align		4
.L_31:
        /*007c*/ 	.word	index@(_ZN7cutlass13device_kernelIN5flash19enable_sm80_to_sm89INS1_16FlashAttnBwdSm80INS1_25CollectiveMainloopBwdSm80ILi1ELi1EN4cute5tupleIJNS5_1CILi64EEES8_NS7_ILi256EEEEEENS_6half_tEfNS_4arch4Sm80ELb1ELb0ELb1ELb0ELb0ELb0ELb0ELb0ELi2ELi4ELi2ELi2ELb0EEENS1_24CollectiveEpilogueBwdGQAISA_fSD_Li256ELb0ELb0EEENS1_25SingleTileBwdLPTSchedulerILb0ELi64ELb0EEEEEEEEEvNT_6ParamsE)
        /*0080*/ 	.word	0x000000ff


	//----- nvinfo : EIATTR_FRAME_SIZE
	.align		4
.L_32:
        /*0084*/ 	.byte	0x04, 0x11
        /*0086*/ 	.short	(.L_34 - .L_33)
	.align		4
.L_33:
        /*0088*/ 	.word	index@(_ZN7cutlass13device_kernelIN5flash19enable_sm80_to_sm89INS1_16FlashAttnBwdSm80INS1_25CollectiveMainloopBwdSm80ILi1ELi1EN4cute5tupleIJNS5_1CILi64EEES8_NS7_ILi256EEEEEENS_6half_tEfNS_4arch4Sm80ELb1ELb0ELb1ELb0ELb0ELb0ELb0ELb0ELi2ELi4ELi2ELi2ELb0EEENS1_24CollectiveEpilogueBwdGQAISA_fSD_Li256ELb0ELb0EEENS1_25SingleTileBwdLPTSchedulerILb0ELi64ELb0EEEEEEEEEvNT_6ParamsE)
        /*008c*/ 	.word	0x00000040


	//----- nvinfo : EIATTR_REGCOUNT
	.align		4
.L_34:
        /*0090*/ 	.byte	0x04, 0x2f
        /*0092*/ 	.short	(.L_36 - .L_35)
	.align		4
.L_35:
        /*0094*/ 	.word	index@(_ZN7cutlass13device_kernelIN5flash19enable_sm80_to_sm89INS1_16FlashAttnBwdSm80INS1_25CollectiveMainloopBwdSm80ILi1ELi1EN4cute5tupleIJNS5_1CILi64EEES8_NS7_ILi256EEEEEENS_6half_tEfNS_4arch4Sm80ELb1ELb0ELb1ELb0ELb0ELb0ELb0ELb0ELi2ELi4ELi2ELi2ELb0EEENS1_21CollectiveEpilogueBwdISA_SB_SD_Li256ELb0ELb0ELi4EEENS1_25SingleTileBwdLPTSchedulerILb0ELi64ELb0EEEEEEEEEvNT_6ParamsE)
        /*0098*/ 	.word	0x000000ff


	//----- nvinfo : EIATTR_FRAME_SIZE
	.align		4
.L_36:
        /*009c*/ 	.byte	0x04, 0x11
        /*009e*/ 	.short	(.L_38 - .L_37)
	.align		4
.L_37:
        /*00a0*/ 	.word	index@(_ZN7cutlass13device_kernelIN5flash19enable_sm80_to_sm89INS1_16FlashAttnBwdSm80INS1_25CollectiveMainloopBwdSm80ILi1ELi1EN4cute5tupleIJNS5_1CILi64EEES8_NS7_ILi256EEEEEENS_6half_tEfNS_4arch4Sm80ELb1ELb0ELb1ELb0ELb0ELb0ELb0ELb0ELi2ELi4ELi2ELi2ELb0EEENS1_21CollectiveEpilogueBwdISA_SB_SD_Li256ELb0ELb0ELi4EEENS1_25SingleTileBwdLPTSchedulerILb0ELi64ELb0EEEEEEEEEvNT_6ParamsE)
        /*00a4*/ 	.word	0x00000048


	//----- nvinfo : EIATTR_REGCOUNT
	.align		4
.L_38:
        /*00a8*/ 	.byte	0x04, 0x2f
        /*00aa*/ 	.short	(.L_40 - .L_39)
	.align		4
.L_39:
        /*00ac*/ 	.word	index@(_ZN7cutlass13device_kernelIN5flash19enable_sm80_to_sm89INS1_16FlashAttnBwdSm80INS1_25CollectiveMainloopBwdSm80ILi1ELi1EN4cute5tupleIJNS5_1CILi64EEES8_NS7_ILi256EEEEEENS_6half_tEfNS_4arch4Sm80ELb0ELb1ELb1ELb1ELb0ELb0ELb0ELb0ELi2ELi4ELi2ELi2ELb0EEENS1_24CollectiveEpilogueBwdGQAISA_fSD_Li256ELb1ELb0EEENS1_19SingleTileSchedulerILb1ELb0ELb0ELi64EEEEEEEEEvNT_6ParamsE)
        /*00b0*/ 	.word	0x000000ff


	//----- nvinfo : EIATTR_FRAME_SIZE
	.align		4
.L_40:
        /*00b4*/ 	.byte	0x04, 0x11
        /*00b6*/ 	.short	(.L_42 - .L_41)
	.align		4
.L_41:
        /*00b8*/ 	.word	index@(_ZN7cutlass13device_kernelIN5flash19enable_sm80_to_sm89INS1_16FlashAttnBwdSm80INS1_25CollectiveMainloopBwdSm80ILi1ELi1EN4cute5tupleIJNS5_1CILi64EEES8_NS7_ILi256EEEEEENS_6half_tEfNS_4arch4Sm80ELb0ELb1ELb1ELb1ELb0ELb0ELb0ELb0ELi2ELi4ELi2ELi2ELb0EEENS1_24CollectiveEpilogueBwdGQAISA_fSD_Li256ELb1ELb0EEENS1_19SingleTileSchedulerILb1ELb0ELb0ELi64EEEEEEEEEvNT_6ParamsE)
        /*00bc*/ 	.word	0x00000040


	//----- nvinfo : EIATTR_REGCOUNT
	.align		4
.L_42:
        /*00c0*/ 	.byte	0x04, 0x2f
        /*00c2*/ 	.short	(.L_44 - .L_43)
	.align		4
.L_43:
        /*00c4*/ 	.word	index@(_ZN7cutlass13device_kernelIN5flash19enable_sm80_to_sm89INS1_16FlashAttnBwdSm80INS1_25CollectiveMainloopBwdSm80ILi1ELi1EN4cute5tupleIJNS5_1CILi64EEES8_NS7_ILi256EEEEEENS_6half_tEfNS_4arch4Sm80ELb0ELb1ELb1ELb1ELb0ELb0ELb0ELb0ELi2ELi4ELi2ELi2ELb0EEENS1_21CollectiveEpilogueBwdISA_SB_SD_Li256ELb1ELb0ELi4EEENS1_19SingleTileSchedulerILb1ELb0ELb0ELi64EEEEEEEEEvNT_6ParamsE)
        /*00c8*/ 	.word	0x000000ff


	//----- nvinfo : EIATTR_FRAME_SIZE
	.align		4
.L_44:
        /*00cc*/ 	.byte	0x04, 0x11
        /*00ce*/ 	.short	(.L_46 - .L_45)
	.align		4
.L_45:
        /*00d0*/ 	.word	index@(_ZN7cutlass13device_kernelIN5flash19enable_sm80_to_sm89INS1_16FlashAttnBwdSm80INS1_25CollectiveMainloopBwdSm80ILi1ELi1EN4cute5tupleIJNS5_1CILi64EEES8_NS7_ILi256EEEEEENS_6half_tEfNS_4arch4Sm80ELb0ELb1ELb1ELb1ELb0ELb0ELb0ELb0ELi2ELi4ELi2ELi2ELb0EEENS1_21CollectiveEpilogueBwdISA_SB_SD_Li256ELb1ELb0ELi4EEENS1_19SingleTileSchedulerILb1ELb0ELb0ELi64EEEEEEEEEvNT_6ParamsE)
        /*00d4*/ 	.word	0x00000040


	//----- nvinfo : EIATTR_REGCOUNT
	.align		4
.L_46:
        /*00d8*/ 	.byte	0x04, 0x2f
        /*00da*/ 	.short	(.L_48 - .L_47)
	.align		4
.L_47:
        /*00dc*/ 	.word	index@(_ZN7cutlass13device_kernelIN5flash19enable_sm80_to_sm89INS1_16FlashAttnBwdSm80INS1_25CollectiveMainloopBwdSm80ILi1ELi1EN4cute5tupleIJNS5_1CILi64EEES8_NS7_ILi256EEEEEENS_6half_tEfNS_4arch4Sm80ELb0ELb1ELb1ELb0ELb0ELb0ELb0ELb0ELi2ELi4ELi2ELi2ELb0EEENS1_24CollectiveEpilogueBwdGQAISA_fSD_Li256ELb0ELb0EEENS1_19SingleTileSchedulerILb0ELb0ELb0ELi64EEEEEEEEEvNT_6ParamsE)
        /*00e0*/ 	.word	0x000000ff


	//----- nvinfo : EIATTR_FRAME_SIZE
	.align		4
.L_48:
        /*00e4*/ 	.byte	0x04, 0x11
        /*00e6*/ 	.short	(.L_50 - .L_49)
	.align		4
.L_49:
        /*00e8*/ 	.word	index@(_ZN7cutlass13device_kernelIN5flash19enable_sm80_to_sm89INS1_16FlashAttnBwdSm80INS1_25CollectiveMainloopBwdSm80ILi1ELi1EN4cute5tupleIJNS5_1CILi64EEES8_NS7_ILi256EEEEEENS_6half_tEfNS_4arch4Sm80ELb0ELb1ELb1ELb0ELb0ELb0ELb0ELb0ELi2ELi4ELi2ELi2ELb0EEENS1_24CollectiveEpilogueBwdGQAISA_fSD_Li256ELb0ELb0EEENS1_19SingleTileSchedulerILb0ELb0ELb0ELi64EEEEEEEEEvNT_6ParamsE)
        /*00ec*/ 	.word	0x00000038


	//----- nvinfo : EIATTR_REGCOUNT
	.align		4
.L_50:
        /*00f0*/ 	.byte	0x04, 0x2f
        /*00f2*/ 	.short	(.L_52 - .L_51)
	.align		4
.L_51:
        /*00f4*/ 	.word	index@(_ZN7cutlass13device_kernelIN5flash19enable_sm80_to_sm89INS1_16FlashAttnBwdSm80INS1_25CollectiveMainloopBwdSm80ILi1ELi1EN4cute5tupleIJNS5_1CILi64EEES8_NS7_ILi256EEEEEENS_6half_tEfNS_4arch4Sm80ELb0ELb1ELb1ELb0ELb0ELb0ELb0ELb0ELi2ELi4ELi2ELi2ELb0EEENS1_21CollectiveEpilogueBwdISA_SB_SD_Li256ELb0ELb0ELi4EEENS1_19SingleTileSchedulerILb0ELb0ELb0ELi64EEEEEEEEEvNT_6ParamsE)
        /*00f8*/ 	.word	0x000000ff


	//----- nvinfo : EIATTR_FRAME_SIZE
	.align		4
.L_52:
        /*00fc*/ 	.byte	0x04, 0x11
        /*00fe*/ 	.short	(.L_54 - .L_53)
	.align		4
.L_53:
        /*0100*/ 	.word	index@(_ZN7cutlass13device_kernelIN5flash19enable_sm80_to_sm89INS1_16FlashAttnBwdSm80INS1_25CollectiveMainloopBwdSm80ILi1ELi1EN4cute5tupleIJNS5_1CILi64EEES8_NS7_ILi256EEEEEENS_6half_tEfNS_4arch4Sm80ELb0ELb1ELb1ELb0ELb0ELb0ELb0ELb0ELi2ELi4ELi2ELi2ELb0EEENS1_21CollectiveEpilogueBwdISA_SB_SD_Li256ELb0ELb0ELi4EEENS1_19SingleTileSchedulerILb0ELb0ELb0ELi64EEEEEEEEEvNT_6ParamsE)
        /*0104*/ 	.word	0x00000038


	//----- nvinfo : EIATTR_REGCOUNT
	.align		4
.L_54:
        /*0108*/ 	.byte	0x04, 0x2f
        /*010a*/ 	.short	(.L_56 - .L_55)
	.align		4
.L_55:
        /*010c*/ 	.word	index@(_ZN7cutlass13device_kernelIN5flash19enable_sm80_to_sm89INS1_16FlashAttnBwdSm80INS1_25CollectiveMainloopBwdSm80ILi1ELi1EN4cute5tupleIJNS5_1CILi64EEES8_NS7_ILi256EEEEEENS_6half_tEfNS_4arch4Sm80ELb0ELb0ELb1ELb1ELb0ELb0ELb0ELb0ELi2ELi4ELi2ELi2ELb0EEENS1_24CollectiveEpilogueBwdGQAISA_fSD_Li256ELb1ELb0EEENS1_19SingleTileSchedulerILb1ELb0ELb0ELi64EEEEEEEEEvNT_6ParamsE)
        /*0110*/ 	.word	0x000000ff


	//----- nvinfo : EIATTR_FRAME_SIZE
	.align		4
.L_56:
        /*0114*/ 	.byte	0x04, 0x11
        /*0116*/ 	.short	(.L_58 - .L_57)
	.align		4
.L_57:
        /*0118*/ 	.word	index@(_ZN7cutlass13device_kernelIN5flash19enable_sm80_to_sm89INS1_16FlashAttnBwdSm80INS1_25CollectiveMainloopBwdSm80ILi1ELi1EN4cute5tupleIJNS5_1CILi64EEES8_NS7_ILi256EEEEEENS_6half_tEfNS_4arch4Sm80ELb0ELb0ELb1ELb1ELb0ELb0ELb0ELb0ELi2ELi4ELi2ELi2ELb0EEENS1_24CollectiveEpilogueBwdGQAISA_fSD_Li256ELb1ELb0EEENS1_19SingleTileSchedulerILb1ELb0ELb0ELi64EEEEEEEEEvNT_6ParamsE)
        /*011c*/ 	.word	0x00000038


	//----- nvinfo : EIATTR_REGCOUNT
	.align		4
.L_58:
        /*0120*/ 	.byte	0x04, 0x2f
        /*0122*/ 	.short	(.L_60 - .L_59)
	.align		4
.L_59:
        /*0124*/ 	.word	index@(_ZN7cutlass13device_kernelIN5flash19enable_sm80_to_sm89INS1_16FlashAttnBwdSm80INS1_25CollectiveMainloopBwdSm80ILi1ELi1EN4cute5tupleIJNS5_1CILi64EEES8_NS7_ILi256EEEEEENS_6half_tEfNS_4arch4Sm80ELb0ELb0ELb1ELb1ELb0ELb0ELb0ELb0ELi2ELi4ELi2ELi2ELb0EEENS1_21CollectiveEpilogueBwdISA_SB_SD_Li256ELb1ELb0ELi4EEENS1_19SingleTileSchedulerILb1ELb0ELb0ELi64EEEEEEEEEvNT_6ParamsE)
        /*0128*/ 	.word	0x000000ff


	//----- nvinfo : EIATTR_FRAME_SIZE
	.align		4
.L_60:
        /*012c*/ 	.byte	0x04, 0x11
        /*012e*/ 	.short	(.L_62 - .L_61)
	.align		4
.L_61:
        /*0130*/ 	.word	index@(_ZN7cutlass13device_kernelIN5flash19enable_sm80_to_sm89INS1_16FlashAttnBwdSm80INS1_25CollectiveMainloopBwdSm80ILi1ELi1EN4cute5tupleIJNS5_1CILi64EEES8_NS7_ILi256EEEEEENS_6half_tEfNS_4arch4Sm80ELb0ELb0ELb1ELb1ELb0ELb0ELb0ELb0ELi2ELi4ELi2ELi2ELb0EEENS1_21CollectiveEpilogueBwdISA_SB_SD_Li256ELb1ELb0ELi4EEENS1_19SingleTileSchedulerILb1ELb0ELb0ELi64EEEEEEEEEvNT_6ParamsE)
        /*0134*/ 	.word	0x00000038


	//----- nvinfo : EIATTR_REGCOUNT
	.align		4
.L_62:
        /*0138*/ 	.byte	0x04, 0x2f
        /*013a*/ 	.short	(.L_64 - .L_63)
	.align		4
.L_63:
        /*013c*/ 	.word	index@(_ZN7cutlass13device_kernelIN5flash19enable_sm80_to_sm89INS1_16FlashAttnBwdSm80INS1_25CollectiveMainloopBwdSm80ILi1ELi1EN4cute5tupleIJNS5_1CILi64EEES8_NS7_ILi256EEEEEENS_6half_tEfNS_4arch4Sm80ELb0ELb0ELb1ELb0ELb0ELb0ELb0ELb0ELi2ELi4ELi2ELi2ELb0EEENS1_24CollectiveEpilogueBwdGQAISA_fSD_Li256ELb0ELb0EEENS1_19SingleTileSchedulerILb0ELb0ELb0ELi64EEEEEEEEEvNT_6ParamsE)
        /*0140*/ 	.word	0x000000ff


	//----- nvinfo : EIATTR_FRAME_SIZE
	.align		4
.L_64:
        /*0144*/ 	.byte	0x04, 0x11
        /*0146*/ 	.short	(.L_66 - .L_65)
	.align		4
.L_65:
        /*0148*/ 	.word	index@(_ZN7cutlass13device_kernelIN5flash19enable_sm80_to_sm89INS1_16FlashAttnBwdSm80INS1_25CollectiveMainloopBwdSm80ILi1ELi1EN4cute5tupleIJNS5_1CILi64EEES8_NS7_ILi256EEEEEENS_6half_tEfNS_4arch4Sm80ELb0ELb0ELb1ELb0ELb0ELb0ELb0ELb0ELi2ELi4ELi2ELi2ELb0EEENS1_24CollectiveEpilogueBwdGQAISA_fSD_Li256ELb0ELb0EEENS1_19SingleTileSchedulerILb0ELb0ELb0ELi64EEEEEEEEEvNT_6ParamsE)
        /*014c*/ 	.word	0x00000038


	//----- nvinfo : EIATTR_REGCOUNT
	.align		4
.L_66:
        /*0150*/ 	.byte	0x04, 0x2f
        /*0152*/ 	.short	(.L_68 - .L_67)
	.align		4
.L_67:
        /*0154*/ 	.word	index@(_ZN7cutlass13device_kernelIN5flash19enable_sm80_to_sm89INS1_16FlashAttnBwdSm80INS1_25CollectiveMainloopBwdSm80ILi1ELi1EN4cute5tupleIJNS5_1CILi64EEES8_NS7_ILi256EEEEEENS_6half_tEfNS_4arch4Sm80ELb0ELb0ELb1ELb0ELb0ELb0ELb0ELb0ELi2ELi4ELi2ELi2ELb0EEENS1_21CollectiveEpilogueBwdISA_SB_SD_Li256ELb0ELb0ELi4EEENS1_19SingleTileSchedulerILb0ELb0ELb0ELi64EEEEEEEEEvNT_6ParamsE)
        /*0158*/ 	.word	0x000000ff


	//----- nvinfo : EIATTR_FRAME_SIZE
	.align		4
.L_68:
        /*015c*/ 	.byte	0x04, 0x11
        /*015e*/ 	.short	(.L_70 - .L_69)
	.align		4
.L_69:
        /*0160*/ 	.word	index@(_ZN7cutlass13device_kernelIN5flash19enable_sm80_to_sm89INS1_16FlashAttnBwdSm80INS1_25CollectiveMainloopBwdSm80ILi1ELi1EN4cute5tupleIJNS5_1CILi64EEES8_NS7_ILi256EEEEEENS_6half_tEfNS_4arch4Sm80ELb0ELb0ELb1ELb0ELb0ELb0ELb0ELb0ELi2ELi4ELi2ELi2ELb0EEENS1_21CollectiveEpilogueBwdISA_SB_SD_Li256ELb0ELb0ELi4EEENS1_19SingleTileSchedulerILb0ELb0ELb0ELi64EEEEEEEEEvNT_6ParamsE)
        /*0164*/ 	.word	0x00000018


	//----- nvinfo : EIATTR_REGCOUNT
	.align		4
.L_70:
        /*0168*/ 	.byte	0x04, 0x2f
        /*016a*/ 	.short	(.L_72 - .L_71)
	.align		4
.L_71:
        /*016c*/ 	.word	index@(_ZN7cutlass13device_kernelIN5flash22FlashAttnBwdPreprocessIN4cute5tupleIJNS3_1CILi32EEENS5_ILi256EEEEEENS_6half_tEfNS_4arch4Sm80ELb1ELb1EEEEEvNT_6ParamsE)
        /*0170*/ 	.word	0x0000003f


	//----- nvinfo : EIATTR_FRAME_SIZE
	.align		4
.L_72:
        /*0174*/ 	.byte	0x04, 0x11
        /*0176*/ 	.short	(.L_74 - .L_73)
	.align		4
.L_73:
        /*0178*/ 	.word	index@(_ZN7cutlass13device_kernelIN5flash22FlashAttnBwdPreprocessIN4cute5tupleIJNS3_1CILi32EEENS5_ILi256EEEEEENS_6half_tEfNS_4arch4Sm80ELb1ELb1EEEEEvNT_6ParamsE)
        /*017c*/ 	.word	0x00000000


	//----- nvinfo : EIATTR_REGCOUNT
	.align		4
.L_74:
        /*0180*/ 	.byte	0x04, 0x2f
        /*0182*/ 	.short	(.L_76 - .L_75)
	.align		4
.L_75:
        /*0184*/ 	.word	index@(_ZN7cutlass13device_kernelIN5flash19enable_sm80_to_sm89INS1_16FlashAttnBwdSm80INS1_25CollectiveMainloopBwdSm80ILi1ELi1EN4cute5tupleIJNS5_1CILi32EEENS7_ILi64EEENS7_ILi256EEEEEENS_6half_tEfNS_4arch4Sm80ELb1ELb0ELb1ELb1ELb0ELb0ELb0ELb0ELi2ELi2ELi2ELi1ELb1EEENS1_24CollectiveEpilogueBwdGQAISB_fSE_Li256ELb1ELb0EEENS1_25SingleTileBwdLPTSchedulerILb1ELi64ELb0EEEEEEEEEvNT_6ParamsE)
        /*0188*/ 	.word	0x000000ff


	//----- nvinfo : EIATTR_FRAME_SIZE
	.align		4
.L_76:
        /*018c*/ 	.byte	0x04, 0x11
        /*018e*/ 	.short	(.L_78 - .L_77)
	.align		4
.L_77:
        /*0190*/ 	.word	index@(_ZN7cutlass13device_kernelIN5flash19enable_sm80_to_sm89INS1_16FlashAttnBwdSm80INS1_25CollectiveMainloopBwdSm80ILi1ELi1EN4cute5tupleIJNS5_1CILi32EEENS7_ILi64EEENS7_ILi256EEEEEENS_6half_tEfNS_4arch4Sm80ELb1ELb0ELb1ELb1ELb0ELb0ELb0ELb0ELi2ELi2ELi2ELi1ELb1EEENS1_24CollectiveEpilogueBwdGQAISB_fSE_Li256ELb1ELb0EEENS1_25SingleTileBwdLPTSchedulerILb1ELi64ELb0EEEEEEEEEvNT_6ParamsE)
        /*0194*/ 	.word	0x000000d0


	//----- nvinfo : EIATTR_REGCOUNT
	.align		4
.L_78:
        /*0198*/ 	.byte	0x04, 0x2f
        /*019a*/ 	.short	(.L_80 - .L_79)
	.align		4
.L_79:
        /*019c*/ 	.word	index@(_ZN7cutlass13device_kernelIN5flash32FlashAttnBwdPostprocessConvertdQIN4cute5tupleIJNS3_1CILi32EEENS5_ILi256EEEEEENS_6half_tEfNS_4arch4Sm80ELi256ENS3_8TiledMMAINS3_8MMA_AtomIJNS3_28SM80_16x8x16_F32F16F16F32_TNEEEENS3_6LayoutINS4_IJNS5_ILi1EEENS5_ILi8EEESH_EEENS4_IJNS5_ILi0EEESH_SK_EEEEENS4_IJNS5_ILi16EEENS5_ILi128EEESN_EEEEELb0EEEEEvNT_6ParamsE)
        /*01a0*/ 	.word	0x00000033


	//----- nvinfo : EIATTR_FRAME_SIZE
	.align		4
.L_80:
        /*01a4*/ 	.byte	0x04, 0x11
        /*01a6*/ 	.short	(.L_82 - .L_81)
	.align		4
.L_81:
        /*01a8*/ 	.word	index@(_ZN7cutlass13device_kernelIN5flash32FlashAttnBwdPostprocessConvertdQIN4cute5tupleIJNS3_1CILi32EEENS5_ILi256EEEEEENS_6half_tEfNS_4arch4Sm80ELi256ENS3_8TiledMMAINS3_8MMA_AtomIJNS3_28SM80_16x8x16_F32F16F16F32_TNEEEENS3_6LayoutINS4_IJNS5_ILi1EEENS5_ILi8EEESH_EEENS4_IJNS5_ILi0EEESH_SK_EEEEENS4_IJNS5_ILi16EEENS5_ILi128EEESN_EEEEELb0EEEEEvNT_6ParamsE)
        /*01ac*/ 	.word	0x00000000


	//----- nvinfo : EIATTR_REGCOUNT
	.align		4
.L_82:
        /*01b0*/ 	.byte	0x04, 0x2f
        /*01b2*/ 	.short	(.L_84 - .L_83)
	.align		4
.L_83:
        /*01b4*/ 	.word	index@(_ZN7cutlass13device_kernelIN5flash19enable_sm80_to_sm89INS1_16FlashAttnBwdSm80INS1_25CollectiveMainloopBwdSm80ILi1ELi1EN4cute5tupleIJNS5_1CILi32EEENS7_ILi64EEENS7_ILi256EEEEEENS_6half_tEfNS_4arch4Sm80ELb1ELb0ELb1ELb1ELb0ELb0ELb0ELb0ELi2ELi2ELi2ELi1ELb1EEENS1_21CollectiveEpilogueBwdISB_SC_SE_Li256ELb1ELb0ELi4EEENS1_25SingleTileBwdLPTSchedulerILb1ELi64ELb0EEEEEEEEEvNT_6ParamsE)
        /*01b8*/ 	.word	0x000000ff


	//----- nvinfo : EIATTR_FRAME_SIZE
	.align		4
.L_84:
        /*01bc*/ 	.byte	0x04, 0x11
        /*01be*/ 	.short	(.L_86 - .L_85)
	.align		4
.L_85:
        /*01c0*/ 	.word	index@(_ZN7cutlass13device_kernelIN5flash19enable_sm80_to_sm89INS1_16FlashAttnBwdSm80INS1_25CollectiveMainloopBwdSm80ILi1ELi1EN4cute5tupleIJNS5_1CILi32EEENS7_ILi64EEENS7_ILi256EEEEEENS_6half_tEfNS_4arch4Sm80ELb1ELb0ELb1ELb1ELb0ELb0ELb0ELb0ELi2ELi2ELi2ELi1ELb1EEENS1_21CollectiveEpilogueBwdISB_SC_SE_Li256ELb1ELb0ELi4EEENS1_25SingleTileBwdLPTSchedulerILb1ELi64ELb0EEEEEEEEEvNT_6ParamsE)
        /*01c4*/ 	.word	0x000000c8


	//----- nvinfo : EIATTR_REGCOUNT
	.align		4
.L_86:
        /*01c8*/ 	.byte	0x04, 0x2f
        /*01ca*/ 	.short	(.L_88 - .L_87)
	.align		4
.L_87:
        /*01cc*/ 	.word	index@(_ZN7cutlass13device_kernelIN5flash22FlashAttnBwdPreprocessIN4cute5tupleIJNS3_1CILi32EEENS5_ILi256EEEEEENS_6half_tEfNS_4arch4Sm80ELb1ELb0EEEEEvNT_6ParamsE)
        /*01d0*/ 	.word	0x0000003c


	//----- nvinfo : EIATTR_FRAME_SIZE
	.align		4
.L_88:
        /*01d4*/ 	.byte	0x04, 0x11
        /*01d6*/ 	.short	(.L_90 - .L_89)
	.align		4
.L_89:
        /*01d8*/ 	.word	index@(_ZN7cutlass13device_kernelIN5flash22FlashAttnBwdPreprocessIN4cute5tupleIJNS3_1CILi32EEENS5_ILi256EEEEEENS_6half_tEfNS_4arch4Sm80ELb1ELb0EEEEEvNT_6ParamsE)
        /*01dc*/ 	.word	0x00000000


	//----- nvinfo : EIATTR_REGCOUNT
	.align		4
.L_90:
        /*01e0*/ 	.byte	0x04, 0x2f
        /*01e2*/ 	.short	(.L_92 - .L_91)
	.align		4
.L_91:
        /*01e4*/ 	.word	index@(_ZN7cutlass13device_kernelIN5flash19enable_sm80_to_sm89INS1_16FlashAttnBwdSm80INS1_25CollectiveMainloopBwdSm80ILi1ELi1EN4cute5tupleIJNS5_1CILi32EEENS7_ILi64EEENS7_ILi256EEEEEENS_6half_tEfNS_4arch4Sm80ELb1ELb0ELb1ELb0ELb0ELb0ELb0ELb0ELi2ELi2ELi2ELi1ELb1EEENS1_24CollectiveEpilogueBwdGQAISB_fSE_Li256ELb0ELb0EEENS1_25SingleTileBwdLPTSchedulerILb0ELi64ELb0EEEEEEEEEvNT_6ParamsE)
        /*01e8*/ 	.word	0x000000ff


	//----- nvinfo : EIATTR_FRAME_SIZE
	.align		4
.L_92:
        /*01ec*/ 	.byte	0x04, 0x11
        /*01ee*/ 	.short	(.L_94 - .L_93)
	.align		4
.L_93:
        /*01f0*/ 	.word	index@(_ZN7cutlass13device_kernelIN5flash19enable_sm80_to_sm89INS1_16FlashAttnBwdSm80INS1_25CollectiveMainloopBwdSm80ILi1ELi1EN4cute5tupleIJNS5_1CILi32EEENS7_ILi64EEENS7_ILi256EEEEEENS_6half_tEfNS_4arch4Sm80ELb1ELb0ELb1ELb0ELb0ELb0ELb0ELb0ELi2ELi2ELi2ELi1ELb1EEENS1_24CollectiveEpilogueBwdGQAISB_fSE_Li256ELb0ELb0EEENS1_25SingleTileBwdLPTSchedulerILb0ELi64ELb0EEEEEEEEEvNT_6ParamsE)
        /*01f4*/ 	.word	0x000000d8


	//----- nvinfo : EIATTR_REGCOUNT
	.align		4
.L_94:
        /*01f8*/ 	.byte	0x04, 0x2f
        /*01fa*/ 	.short	(.L_96 - .L_95)
	.align		4
.L_95:
        /*01fc*/ 	.word	index@(_ZN7cutlass13device_kernelIN5flash19enable_sm80_to_sm89INS1_16FlashAttnBwdSm80INS1_25CollectiveMainloopBwdSm80ILi1ELi1EN4cute5tupleIJNS5_1CILi32EEENS7_ILi64EEENS7_ILi256EEEEEENS_6half_tEfNS_4arch4Sm80ELb1ELb0ELb1ELb0ELb0ELb0ELb0ELb0ELi2ELi2ELi2ELi1ELb1EEENS1_21CollectiveEpilogueBwdISB_SC_SE_Li256ELb0ELb0ELi4EEENS1_25SingleTileBwdLPTSchedulerILb0ELi64ELb0EEEEEEEEEvNT_6ParamsE)
        /*0200*/ 	.word	0x000000ff


	//----- nvinfo : EIATTR_FRAME_SIZE
	.align		4
.L_96:
        /*0204*/ 	.byte	0x04, 0x11
        /*0206*/ 	.short	(.L_98 - .L_97)
	.align		4
.L_97:
        /*0208*/ 	.word	index@(_ZN7cutlass13device_kernelIN5flash19enable_sm80_to_sm89INS1_16FlashAttnBwdSm80INS1_25CollectiveMainloopBwdSm80ILi1ELi1EN4cute5tupleIJNS5_1CILi32EEENS7_ILi64EEENS7_ILi256EEEEEENS_6half_tEfNS_4arch4Sm80ELb1ELb0ELb1ELb0ELb0ELb0ELb0ELb0ELi2ELi2ELi2ELi1ELb1EEENS1_21CollectiveEpilogueBwdISB_SC_SE_Li256ELb0ELb0ELi4EEENS1_25SingleTileBwdLPTSchedulerILb0ELi64ELb0EEEEEEEEEvNT_6ParamsE)
        /*020c*/ 	.word	0x000000d8


	//----- nvinfo : EIATTR_REGCOUNT
	.align		4
.L_98:
        /*0210*/ 	.byte	0x04, 0x2f
        /*0212*/ 	.short	(.L_100 - .L_99)
	.align		4
.L_99:
        /*0214*/ 	.word	index@(_ZN7cutlass13device_kernelIN5flash19enable_sm80_to_sm89INS1_16FlashAttnBwdSm80INS1_25CollectiveMainloopBwdSm80ILi1ELi1EN4cute5tupleIJNS5_1CILi32EEENS7_ILi64EEENS7_ILi256EEEEEENS_6half_tEfNS_4arch4Sm80ELb0ELb1ELb1ELb1ELb0ELb0ELb0ELb0ELi2ELi2ELi2ELi1ELb1EEENS1_24CollectiveEpilogueBwdGQAISB_fSE_Li256ELb1ELb0EEENS1_19SingleTileSchedulerILb1ELb0ELb0ELi64EEEEEEEEEvNT_6ParamsE)
        /*0218*/ 	.word	0x000000ff


	//----- nvinfo : EIATTR_FRAME_SIZE
	.align		4
.L_100:
        /*021c*/ 	.byte	0x04, 0x11
        /*021e*/ 	.short	(.L_102 - .L_101)
	.align		4
.L_101:
        /*0220*/ 	.word	index@(_ZN7cutlass13device_kernelIN5flash19enable_sm80_to_sm89INS1_16FlashAttnBwdSm80INS1_25CollectiveMainloopBwdSm80ILi1ELi1EN4cute5tupleIJNS5_1CILi32EEENS7_ILi64EEENS7_ILi256EEEEEENS_6half_tEfNS_4arch4Sm80ELb0ELb1ELb1ELb1ELb0ELb0ELb0ELb0ELi2ELi2ELi2ELi1ELb1EEENS1_24CollectiveEpilogueBwdGQAISB_fSE_Li256ELb1ELb0EEENS1_19SingleTileSchedulerILb1ELb0ELb0ELi64EEEEEEEEEvNT_6ParamsE)
        /*0224*/ 	.word	0x000000d8


	//----- nvinfo : EIATTR_REGCOUNT
	.align		4
.L_102:
        /*0228*/ 	.byte	0x04, 0x2f
        /*022a*/ 	.short	(.L_104 - .L_103)
	.align		4
.L_103:
        /*022c*/ 	.word	index@(_ZN7cutlass13device_kernelIN5flash19enable_sm80_to_sm89INS1_16FlashAttnBwdSm80INS1_25CollectiveMainloopBwdSm80ILi1ELi1EN4cute5tupleIJNS5_1CILi32EEENS7_ILi64EEENS7_ILi256EEEEEENS_6half_tEfNS_4arch4Sm80ELb0ELb1ELb1ELb1ELb0ELb0ELb0ELb0ELi2ELi2ELi2ELi1ELb1EEENS1_21CollectiveEpilogueBwdISB_SC_SE_Li256ELb1ELb0ELi4EEENS1_19SingleTileSchedulerILb1ELb0ELb0ELi64EEEEEEEEEvNT_6ParamsE)
        /*0230*/ 	.word	0x000000ff


	//----- nvinfo : EIATTR_FRAME_SIZE
	.align		4
.L_104:
        /*0234*/ 	.byte	0x04, 0x11
        /*0236*/ 	.short	(.L_106 - .L_105)
	.align		4
.L_105:
        /*0238*/ 	.word	index@(_ZN7cutlass13device_kernelIN5flash19enable_sm80_to_sm89INS1_16FlashAttnBwdSm80INS1_25CollectiveMainloopBwdSm80ILi1ELi1EN4cute5tupleIJNS5_1CILi32EEENS7_ILi64EEENS7_ILi256EEEEEENS_6half_tEfNS_4arch4Sm80ELb0ELb1ELb1ELb1ELb0ELb0ELb0ELb0ELi2ELi2ELi2ELi1ELb1EEENS1_21CollectiveEpilogueBwdISB_SC_SE_Li256ELb1ELb0ELi4EEENS1_19SingleTileSchedulerILb1ELb0ELb0ELi64EEEEEEEEEvNT_6ParamsE)
        /*023c*/ 	.word	0x000000d8


	//----- nvinfo : EIATTR_REGCOUNT
	.align		4
.L_106:
        /*0240*/ 	.byte	0x04, 0x2f
        /*0242*/ 	.short	(.L_108 - .L_107)
	.align		4
.L_107:
        /*0244*/ 	.word	index@(_ZN7cutlass13device_kernelIN5flash19enable_sm80_to_sm89INS1_16FlashAttnBwdSm80INS1_25CollectiveMainloopBwdSm80ILi1ELi1EN4cute5tupleIJNS5_1CILi32EEENS7_ILi64EEENS7_ILi256EEEEEENS_6half_tEfNS_4arch4Sm80ELb0ELb1ELb1ELb0ELb0ELb0ELb0ELb0ELi2ELi2ELi2ELi1ELb1EEENS1_24CollectiveEpilogueBwdGQAISB_fSE_Li256ELb0ELb0EEENS1_19SingleTileSchedulerILb0ELb0ELb0ELi64EEEEEEEEEvNT_6ParamsE)
        /*0248*/ 	.word	0x000000ff


	//----- nvinfo : EIATTR_FRAME_SIZE
	.align		4
.L_108:
        /*024c*/ 	.byte	0x04, 0x11
        /*024e*/ 	.short	(.L_110 - .L_109)
	.align		4
.L_109:
        /*0250*/ 	.word	index@(_ZN7cutlass13device_kernelIN5flash19enable_sm80_to_sm89INS1_16FlashAttnBwdSm80INS1_25CollectiveMainloopBwdSm80ILi1ELi1EN4cute5tupleIJNS5_1CILi32EEENS7_ILi64EEENS7_ILi256EEEEEENS_6half_tEfNS_4arch4Sm80ELb0ELb1ELb1ELb0ELb0ELb0ELb0ELb0ELi2ELi2ELi2ELi1ELb1EEENS1_24CollectiveEpilogueBwdGQAISB_fSE_Li256ELb0ELb0EEENS1_19SingleTileSchedulerILb0ELb0ELb0ELi64EEEEEEEEEvNT_6ParamsE)
        /*0254*/ 	.word	0x000000d0


	//----- nvinfo : EIATTR_REGCOUNT
	.align		4
.L_110:
        /*0258*/ 	.byte	0x04, 0x2f
        /*025a*/ 	.short	(.L_112 - .L_111)
	.align		4
.L_111:
        /*025c*/ 	.word	index@(_ZN7cutlass13device_kernelIN5flash19enable_sm80_to_sm89INS1_16FlashAttnBwdSm80INS1_25CollectiveMainloopBwdSm80ILi1ELi1EN4cute5tupleIJNS5_1CILi32EEENS7_ILi64EEENS7_ILi256EEEEEENS_6half_tEfNS_4arch4Sm80ELb0ELb1ELb1ELb0ELb0ELb0ELb0ELb0ELi2ELi2ELi2ELi1ELb1EEENS1_21CollectiveEpilogueBwdISB_SC_SE_Li256ELb0ELb0ELi4EEENS1_19SingleTileSchedulerILb0ELb0ELb0ELi64EEEEEEEEEvNT_6ParamsE)
        /*0260*/ 	.word	0x000000ff


	//----- nvinfo : EIATTR_FRAME_SIZE
	.align		4
.L_112:
        /*0264*/ 	.byte	0x04, 0x11
        /*0266*/ 	.short	(.L_114 - .L_113)
	.align		4
.L_113:
        /*0268*/ 	.word	index@(_ZN7cutlass13device_kernelIN5flash19enable_sm80_to_sm89INS1_16FlashAttnBwdSm80INS1_25CollectiveMainloopBwdSm80ILi1ELi1EN4cute5tupleIJNS5_1CILi32EEENS7_ILi64EEENS7_ILi256EEEEEENS_6half_tEfNS_4arch4Sm80ELb0ELb1ELb1ELb0ELb0ELb0ELb0ELb0ELi2ELi2ELi2ELi1ELb1EEENS1_21CollectiveEpilogueBwdISB_SC_SE_Li256ELb0ELb0ELi4EEENS1_19SingleTileSchedulerILb0ELb0ELb0ELi64EEEEEEEEEvNT_6ParamsE)
        /*026c*/ 	.word	0x000000d0


	//----- nvinfo : EIATTR_REGCOUNT
	.align		4
.L_114:
        /*0270*/ 	.byte	0x04, 0x2f
        /*0272*/ 	.short	(.L_116 - .L_115)
	.align		4
.L_115:
        /*0274*/ 	.word	index@(_ZN7cutlass13device_kernelIN5flash19enable_sm80_to_sm89INS1_16FlashAttnBwdSm80INS1_25CollectiveMainloopBwdSm80ILi1ELi1EN4cute5tupleIJNS5_1CILi32EEENS7_ILi64EEENS7_ILi256EEEEEENS_6half_tEfNS_4arch4Sm80ELb0ELb0ELb1ELb1ELb0ELb0ELb0ELb0ELi2ELi2ELi2ELi1ELb1EEENS1_24CollectiveEpilogueBwdGQAISB_fSE_Li256ELb1ELb0EEENS1_19SingleTileSchedulerILb1ELb0ELb0ELi64EEEEEEEEEvNT_6ParamsE)
        /*0278*/ 	.word	0x000000ff


	//----- nvinfo : EIATTR_FRAME_SIZE
	.align		4
.L_116:
        /*027c*/ 	.byte	0x04, 0x11
        /*027e*/ 	.short	(.L_118 - .L_117)
	.align		4
.L_117:
        /*0280*/ 	.word	index@(_ZN7cutlass13device_kernelIN5flash19enable_sm80_to_sm89INS1_16FlashAttnBwdSm80INS1_25CollectiveMainloopBwdSm80ILi1ELi1EN4cute5tupleIJNS5_1CILi32EEENS7_ILi64EEENS7_ILi256EEEEEENS_6half_tEfNS_4arch4Sm80ELb0ELb0ELb1ELb1ELb0ELb0ELb0ELb0ELi2ELi2ELi2ELi1ELb1EEENS1_24CollectiveEpilogueBwdGQAISB_fSE_Li256ELb1ELb0EEENS1_19SingleTileSchedulerILb1ELb0ELb0ELi64EEEEEEEEEvNT_6ParamsE)
        /*0284*/ 	.word	0x000000c0


	//----- nvinfo : EIATTR_REGCOUNT
	.align		4
.L_118:
        /*0288*/ 	.byte	0x04, 0x2f
        /*028a*/ 	.short	(.L_120 - .L_119)
	.align		4
.L_119:
        /*028c*/ 	.word	index@(_ZN7cutlass13device_kernelIN5flash19enable_sm80_to_sm89INS1_16FlashAttnBwdSm80INS1_25CollectiveMainloopBwdSm80ILi1ELi1EN4cute5tupleIJNS5_1CILi32EEENS7_ILi64EEENS7_ILi256EEEEEENS_6half_tEfNS_4arch4Sm80ELb0ELb0ELb1ELb1ELb0ELb0ELb0ELb0ELi2ELi2ELi2ELi1ELb1EEENS1_21CollectiveEpilogueBwdISB_SC_SE_Li256ELb1ELb0ELi4EEENS1_19SingleTileSchedulerILb1ELb0ELb0ELi64EEEEEEEEEvNT_6ParamsE)
        /*0290*/ 	.word	0x000000ff


	//----- nvinfo : EIATTR_FRAME_SIZE
	.align		4
.L_120:
        /*0294*/ 	.byte	0x04, 0x11
        /*0296*/ 	.short	(.L_122 - .L_121)
	.align		4
.L_121:
        /*0298*/ 	.word	index@(_ZN7cutlass13device_kernelIN5flash19enable_sm80_to_sm89INS1_16FlashAttnBwdSm80INS1_25CollectiveMainloopBwdSm80ILi1ELi1EN4cute5tupleIJNS5_1CILi32EEENS7_ILi64EEENS7_ILi256EEEEEENS_6half_tEfNS_4arch4Sm80ELb0ELb0ELb1ELb1ELb0ELb0ELb0ELb0ELi2ELi2ELi2ELi1ELb1EEENS1_21CollectiveEpilogueBwdISB_SC_SE_Li256ELb1ELb0ELi4EEENS1_19SingleTileSchedulerILb1ELb0ELb0ELi64EEEEEEEEEvNT_6ParamsE)
        /*029c*/ 	.word	0x000000c0


	//----- nvinfo : EIATTR_REGCOUNT
	.align		4
.L_122:
        /*02a0*/ 	.byte	0x04, 0x2f
        /*02a2*/ 	.short	(.L_124 - .L_123)
	.align		4
.L_123:
        /*02a4*/ 	.word	index@(_ZN7cutlass13device_kernelIN5flash19enable_sm80_to_sm89INS1_16FlashAttnBwdSm80INS1_25CollectiveMainloopBwdSm80ILi1ELi1EN4cute5tupleIJNS5_1CILi32EEENS7_ILi64EEENS7_ILi256EEEEEENS_6half_tEfNS_4arch4Sm80ELb0ELb0ELb1ELb0ELb0ELb0ELb0ELb0ELi2ELi2ELi2ELi1ELb1EEENS1_24CollectiveEpilogueBwdGQAISB_fSE_Li256ELb0ELb0EEENS1_19SingleTileSchedulerILb0ELb0ELb0ELi64EEEEEEEEEvNT_6ParamsE)
        /*02a8*/ 	.word	0x000000ff


	//----- nvinfo : EIATTR_FRAME_SIZE
	.align		4
.L_124:
        /*02ac*/ 	.byte	0x04, 0x11
        /*02ae*/ 	.short	(.L_126 - .L_125)
	.align		4
.L_125:
        /*02b0*/ 	.word	index@(_ZN7cutlass13device_kernelIN5flash19enable_sm80_to_sm89INS1_16FlashAttnBwdSm80INS1_25CollectiveMainloopBwdSm80ILi1ELi1EN4cute5tupleIJNS5_1CILi32EEENS7_ILi64EEENS7_ILi256EEEEEENS_6half_tEfNS_4arch4Sm80ELb0ELb0ELb1ELb0ELb0ELb0ELb0ELb0ELi2ELi2ELi2ELi1ELb1EEENS1_24CollectiveEpilogueBwdGQAISB_fSE_Li256ELb0ELb0EEENS1_19SingleTileSchedulerILb0ELb0ELb0ELi64EEEEEEEEEvNT_6ParamsE)
        /*02b4*/ 	.word	0x000000b0


	//----- nvinfo : EIATTR_REGCOUNT
	.align		4
.L_126:
        /*02b8*/ 	.byte	0x04, 0x2f
        /*02ba*/ 	.short	(.L_128 - .L_127)
	.align		4
.L_127:
        /*02bc*/ 	.word	index@(_ZN7cutlass13device_kernelIN5flash19enable_sm80_to_sm89INS1_16FlashAttnBwdSm80INS1_25CollectiveMainloopBwdSm80ILi1ELi1EN4cute5tupleIJNS5_1CILi32EEENS7_ILi64EEENS7_ILi256EEEEEENS_6half_tEfNS_4arch4Sm80ELb0ELb0ELb1ELb0ELb0ELb0ELb0ELb0ELi2ELi2ELi2ELi1ELb1EEENS1_21CollectiveEpilogueBwdISB_SC_SE_Li256ELb0ELb0ELi4EEENS1_19SingleTileSchedulerILb0ELb0ELb0ELi64EEEEEEEEEvNT_6ParamsE)
        /*02c0*/ 	.word	0x000000ff


	//----- nvinfo : EIATTR_FRAME_SIZE
	.align		4
.L_128:
        /*02c4*/ 	.byte	0x04, 0x11
        /*02c6*/ 	.short	(.L_130 - .L_129)
	.align		4
.L_129:
        /*02c8*/ 	.word	index@(_ZN7cutlass13device_kernelIN5flash19enable_sm80_to_sm89INS1_16FlashAttnBwdSm80INS1_25CollectiveMainloopBwdSm80ILi1ELi1EN4cute5tupleIJNS5_1CILi32EEENS7_ILi64EEENS7_ILi256EEEEEENS_6half_tEfNS_4arch4Sm80ELb0ELb0ELb1ELb0ELb0ELb0ELb0ELb0ELi2ELi2ELi2ELi1ELb1EEENS1_21CollectiveEpilogueBwdISB_SC_SE_Li256ELb0ELb0ELi4EEENS1_19SingleTileSchedulerILb0ELb0ELb0ELi64EEEEEEEEEvNT_6ParamsE)
        /*02cc*/ 	.word	0x000000b8


	//----- nvinfo : EIATTR_MIN_STACK_SIZE
	.align		4
.L_130:
        /*02d0*/ 	.byte	0x04, 0x12
        /*02d2*/ 	.short	(.L_132 - .L_131)
	.align		4
.L_131:
        /*02d4*/ 	.word	index@(_ZN7cutlass13device_kernelIN5flash19enable_sm80_to_sm89INS1_16FlashAttnBwdSm80INS1_25CollectiveMainloopBwdSm80ILi1ELi1EN4cute5tupleIJNS5_1CILi32EEENS7_ILi64EEENS7_ILi256EEEEEENS_6half_tEfNS_4arch4Sm80ELb0ELb0ELb1ELb0ELb0ELb0ELb0ELb0ELi2ELi2ELi2ELi1ELb1EEENS1_21CollectiveEpilogueBwdISB_SC_SE_Li256ELb0ELb0ELi4EEENS1_19SingleTileSchedulerILb0ELb0ELb0ELi64EEEEEEEEEvNT_6ParamsE)
        /*02d8*/ 	.word	0x000000b8


	//----- nvinfo : EIATTR_MIN_STACK_SIZE
	.align		4
.L_132:
        /*02dc*/ 	.byte	0x04, 0x12
        /*02de*/ 	.short	(.L_134 - .L_133)
	.align		4
.L_133:
        /*02e0*/ 	.word	index@(_ZN7cutlass13device_kernelIN5flash19enable_sm80_to_sm89INS1_16FlashAttnBwdSm80INS1_25CollectiveMainloopBwdSm80ILi1ELi1EN4cute5tupleIJNS5_1CILi32EEENS7_ILi64EEENS7_ILi256EEEEEENS_6half_tEfNS_4arch4Sm80ELb0ELb0ELb1ELb0ELb0ELb0ELb0ELb0ELi2ELi2ELi2ELi1ELb1EEENS1_24CollectiveEpilogueBwdGQAISB_fSE_Li256ELb0ELb0EEENS1_19SingleTileSchedulerILb0ELb0ELb0ELi64EEEEEEEEEvNT_6ParamsE)
        /*02e4*/ 	.word	0x000000b0


	//----- nvinfo : EIATTR_MIN_STACK_SIZE
	.align		4
.L_134:
        /*02e8*/ 	.byte	0x04, 0x12
        /*02ea*/ 	.short	(.L_136 - .L_135)
	.align		4
.L_135:
        /*02ec*/ 	.word	index@(_ZN7cutlass13device_kernelIN5flash19enable_sm80_to_sm89INS1_16FlashAttnBwdSm80INS1_25CollectiveMainloopBwdSm80ILi1ELi1EN4cute5tupleIJNS5_1CILi32EEENS7_ILi64EEENS7_ILi256EEEEEENS_6half_tEfNS_4arch4Sm80ELb0ELb0ELb1ELb1ELb0ELb0ELb0ELb0ELi2ELi2ELi2ELi1ELb1EEENS1_21CollectiveEpilogueBwdISB_SC_SE_Li256ELb1ELb0ELi4EEENS1_19SingleTileSchedulerILb1ELb0ELb0ELi64EEEEEEEEEvNT_6ParamsE)
        /*02f0*/ 	.word	0x000000c0


	//----- nvinfo : EIATTR_MIN_STACK_SIZE
	.align		4
.L_136:
        /*02f4*/ 	.byte	0x04, 0x12
        /*02f6*/ 	.short	(.L_138 - .L_137)
	.align		4
.L_137:
        /*02f8*/ 	.word	index@(_ZN7cutlass13device_kernelIN5flash19enable_sm80_to_sm89INS1_16FlashAttnBwdSm80INS1_25CollectiveMainloopBwdSm80ILi1ELi1EN4cute5tupleIJNS5_1CILi32EEENS7_ILi64EEENS7_ILi256EEEEEENS_6half_tEfNS_4arch4Sm80ELb0ELb0ELb1ELb1ELb0ELb0ELb0ELb0ELi2ELi2ELi2ELi1ELb1EEENS1_24CollectiveEpilogueBwdGQAISB_fSE_Li256ELb1ELb0EEENS1_19SingleTileSchedulerILb1ELb0ELb0ELi64EEEEEEEEEvNT_6ParamsE)
        /*02fc*/ 	.word	0x000000c0


	//----- nvinfo : EIATTR_MIN_STACK_SIZE
	.align		4
.L_138:
        /*0300*/ 	.byte	0x04, 0x12
        /*0302*/ 	.short	(.L_140 - .L_139)
	.align		4
.L_139:
        /*0304*/ 	.word	index@(_ZN7cutlass13device_kernelIN5flash19enable_sm80_to_sm89INS1_16FlashAttnBwdSm80INS1_25CollectiveMainloopBwdSm80ILi1ELi1EN4cute5tupleIJNS5_1CILi32EEENS7_ILi64EEENS7_ILi256EEEEEENS_6half_tEfNS_4arch4Sm80ELb0ELb1ELb1ELb0ELb0ELb0ELb0ELb0ELi2ELi2ELi2ELi1ELb1EEENS1_21CollectiveEpilogueBwdISB_SC_SE_Li256ELb0ELb0ELi4EEENS1_19SingleTileSchedulerILb0ELb0ELb0ELi64EEEEEEEEEvNT_6ParamsE)
        /*0308*/ 	.word	0x000000d0


	//----- nvinfo : EIATTR_MIN_STACK_SIZE
	.align		4
.L_140:
        /*030c*/ 	.byte	0x04, 0x12
        /*030e*/ 	.short	(.L_142 - .L_141)
	.align		4
.L_141:
        /*0310*/ 	.word	index@(_ZN7cutlass13device_kernelIN5flash19enable_sm80_to_sm89INS1_16FlashAttnBwdSm80INS1_25CollectiveMainloopBwdSm80ILi1ELi1EN4cute5tupleIJNS5_1CILi32EEENS7_ILi64EEENS7_ILi256EEEEEENS_6half_tEfNS_4arch4Sm80ELb0ELb1ELb1ELb0ELb0ELb0ELb0ELb0ELi2ELi2ELi2ELi1ELb1EEENS1_24CollectiveEpilogueBwdGQAISB_fSE_Li256ELb0ELb0EEENS1_19SingleTileSchedulerILb0ELb0ELb0ELi64EEEEEEEEEvNT_6ParamsE)
        /*0314*/ 	.word	0x000000d0


	//----- nvinfo : EIATTR_MIN_STACK_SIZE
	.align		4
.L_142:
        /*0318*/ 	.byte	0x04, 0x12
        /*031a*/ 	.short	(.L_144 - .L_143)
	.align		4
.L_143:
        /*031c*/ 	.word	index@(_ZN7cutlass13device_kernelIN5flash19enable_sm80_to_sm89INS1_16FlashAttnBwdSm80INS1_25CollectiveMainloopBwdSm80ILi1ELi1EN4cute5tupleIJNS5_1CILi32EEENS7_ILi64EEENS7_ILi256EEEEEENS_6half_tEfNS_4arch4Sm80ELb0ELb1ELb1ELb1ELb0ELb0ELb0ELb0ELi2ELi2ELi2ELi1ELb1EEENS1_21CollectiveEpilogueBwdISB_SC_SE_Li256ELb1ELb0ELi4EEENS1_19SingleTileSchedulerILb1ELb0ELb0ELi64EEEEEEEEEvNT_6ParamsE)
        /*0320*/ 	.word	0x000000d8


	//----- nvinfo : EIATTR_MIN_STACK_SIZE
	.align		4
.L_144:
        /*0324*/ 	.byte	0x04, 0x12
        /*0326*/ 	.short	(.L_146 - .L_145)
	.align		4
.L_145:
        /*0328*/ 	.word	index@(_ZN7cutlass13device_kernelIN5flash19enable_sm80_to_sm89INS1_16FlashAttnBwdSm80INS1_25CollectiveMainloopBwdSm80ILi1ELi1EN4cute5tupleIJNS5_1CILi32EEENS7_ILi64EEENS7_ILi256EEEEEENS_6half_tEfNS_4arch4Sm80ELb0ELb1ELb1ELb1ELb0ELb0ELb0ELb0ELi2ELi2ELi2ELi1ELb1EEENS1_24CollectiveEpilogueBwdGQAISB_fSE_Li256ELb1ELb0EEENS1_19SingleTileSchedulerILb1ELb0ELb0ELi64EEEEEEEEEvNT_6ParamsE)
        /*032c*/ 	.word	0x000000d8


	//----- nvinfo : EIATTR_MIN_STACK_SIZE
	.align		4
.L_146:
        /*0330*/ 	.byte	0x04, 0x12
        /*0332*/ 	.short	(.L_148 - .L_147)
	.align		4
.L_147:
        /*0334*/ 	.word	index@(_ZN7cutlass13device_kernelIN5flash19enable_sm80_to_sm89INS1_16FlashAttnBwdSm80INS1_25CollectiveMainloopBwdSm80ILi1ELi1EN4cute5tupleIJNS5_1CILi32EEENS7_ILi64EEENS7_ILi256EEEEEENS_6half_tEfNS_4arch4Sm80ELb1ELb0ELb1ELb0ELb0ELb0ELb0ELb0ELi2ELi2ELi2ELi1ELb1EEENS1_21CollectiveEpilogueBwdISB_SC_SE_Li256ELb0ELb0ELi4EEENS1_25SingleTileBwdLPTSchedulerILb0ELi64ELb0EEEEEEEEEvNT_6ParamsE)
        /*0338*/ 	.word	0x000000d8


	//----- nvinfo : EIATTR_MIN_STACK_SIZE
	.align		4
.L_148:
        /*033c*/ 	.byte	0x04, 0x12
        /*033e*/ 	.short	(.L_150 - .L_149)
	.align		4
.L_149:
        /*0340*/ 	.word	index@(_ZN7cutlass13device_kernelIN5flash19enable_sm80_to_sm89INS1_16FlashAttnBwdSm80INS1_25CollectiveMainloopBwdSm80ILi1ELi1EN4cute5tupleIJNS5_1CILi32EEENS7_ILi64EEENS7_ILi256EEEEEENS_6half_tEfNS_4arch4Sm80ELb1ELb0ELb1ELb0ELb0ELb0ELb0ELb0ELi2ELi2ELi2ELi1ELb1EEENS1_24CollectiveEpilogueBwdGQAISB_fSE_Li256ELb0ELb0EEENS1_25SingleTileBwdLPTSchedulerILb0ELi64ELb0EEEEEEEEEvNT_6ParamsE)
        /*0344*/ 	.word	0x000000d8


	//----- nvinfo : EIATTR_MIN_STACK_SIZE
	.align		4
.L_150:
        /*0348*/ 	.byte	0x04, 0x12
        /*034a*/ 	.short	(.L_152 - .L_151)
	.align		4
.L_151:
        /*034c*/ 	.word	index@(_ZN7cutlass13device_kernelIN5flash22FlashAttnBwdPreprocessIN4cute5tupleIJNS3_1CILi32EEENS5_ILi256EEEEEENS_6half_tEfNS_4arch4Sm80ELb1ELb0EEEEEvNT_6ParamsE)
        /*0350*/ 	.word	0x00000000


	//----- nvinfo : EIATTR_MIN_STACK_SIZE
	.align		4
.L_152:
        /*0354*/ 	.byte	0x04, 0x12
        /*0356*/ 	.short	(.L_154 - .L_153)
	.align		4
.L_153:
        /*0358*/ 	.word	index@(_ZN7cutlass13device_kernelIN5flash19enable_sm80_to_sm89INS1_16FlashAttnBwdSm80INS1_25CollectiveMainloopBwdSm80ILi1ELi1EN4cute5tupleIJNS5_1CILi32EEENS7_ILi64EEENS7_ILi256EEEEEENS_6half_tEfNS_4arch4Sm80ELb1ELb0ELb1ELb1ELb0ELb0ELb0ELb0ELi2ELi2ELi2ELi1ELb1EEENS1_21CollectiveEpilogueBwdISB_SC_SE_Li256ELb1ELb0ELi4EEENS1_25SingleTileBwdLPTSchedulerILb1ELi64ELb0EEEEEEEEEvNT_6ParamsE)
        /*035c*/ 	.word	0x000000c8


	//----- nvinfo : EIATTR_MIN_STACK_SIZE
	.align		4
.L_154:
        /*0360*/ 	.byte	0x04, 0x12
        /*0362*/ 	.short	(.L_156 - .L_155)
	.align		4
.L_155:
        /*0364*/ 	.word	index@(_ZN7cutlass13device_kernelIN5flash32FlashAttnBwdPostprocessConvertdQIN4cute5tupleIJNS3_1CILi32EEENS5_ILi256EEEEEENS_6half_tEfNS_4arch4Sm80ELi256ENS3_8TiledMMAINS3_8MMA_AtomIJNS3_28SM80_16x8x16_F32F16F16F32_TNEEEENS3_6LayoutINS4_IJNS5_ILi1EEENS5_ILi8EEESH_EEENS4_IJNS5_ILi0EEESH_SK_EEEEENS4_IJNS5_ILi16EEENS5_ILi128EEESN_EEEEELb0EEEEEvNT_6ParamsE)
        /*0368*/ 	.word	0x00000000


	//----- nvinfo : EIATTR_MIN_STACK_SIZE
	.align		4
.L_156:
        /*036c*/ 	.byte	0x04, 0x12
        /*036e*/ 	.short	(.L_158 - .L_157)
	.align		4
.L_157:
        /*0370*/ 	.word	index@(_ZN7cutlass13device_kernelIN5flash19enable_sm80_to_sm89INS1_16FlashAttnBwdSm80INS1_25CollectiveMainloopBwdSm80ILi1ELi1EN4cute5tupleIJNS5_1CILi32EEENS7_ILi64EEENS7_ILi256EEEEEENS_6half_tEfNS_4arch4Sm80ELb1ELb0ELb1ELb1ELb0ELb0ELb0ELb0ELi2ELi2ELi2ELi1ELb1EEENS1_24CollectiveEpilogueBwdGQAISB_fSE_Li256ELb1ELb0EEENS1_25SingleTileBwdLPTSchedulerILb1ELi64ELb0EEEEEEEEEvNT_6ParamsE)
        /*0374*/ 	.word	0x000000d0


	//----- nvinfo : EIATTR_MIN_STACK_SIZE
	.align		4
.L_158:
        /*0378*/ 	.byte	0x04, 0x12
        /*037a*/ 	.short	(.L_160 - .L_159)
	.align		4
.L_159:
        /*037c*/ 	.word	index@(_ZN7cutlass13device_kernelIN5flash22FlashAttnBwdPreprocessIN4cute5tupleIJNS3_1CILi32EEENS5_ILi256EEEEEENS_6half_tEfNS_4arch4Sm80ELb1ELb1EEEEEvNT_6ParamsE)
        /*0380*/ 	.word	0x00000000


	//----- nvinfo : EIATTR_MIN_STACK_SIZE
	.align		4
.L_160:
        /*0384*/ 	.byte	0x04, 0x12
        /*0386*/ 	.short	(.L_162 - .L_161)
	.align		4
.L_161:
        /*0388*/ 	.word	index@(_ZN7cutlass13device_kernelIN5flash19enable_sm80_to_sm89INS1_16FlashAttnBwdSm80INS1_25CollectiveMainloopBwdSm80ILi1ELi1EN4cute5tupleIJNS5_1CILi64EEES8_NS7_ILi256EEEEEENS_6half_tEfNS_4arch4Sm80ELb0ELb0ELb1ELb0ELb0ELb0ELb0ELb0ELi2ELi4ELi2ELi2ELb0EEENS1_21CollectiveEpilogueBwdISA_SB_SD_Li256ELb0ELb0ELi4EEENS1_19SingleTileSchedulerILb0ELb0ELb0ELi64EEEEEEEEEvNT_6ParamsE)
        /*038c*/ 	.word	0x00000018


	//----- nvinfo : EIATTR_MIN_STACK_SIZE
	.align		4
.L_162:
        /*0390*/ 	.byte	0x04, 0x12
        /*0392*/ 	.short	(.L_164 - .L_163)
	.align		4
.L_163:
        /*0394*/ 	.word	index@(_ZN7cutlass13device_kernelIN5flash19enable_sm80_to_sm89INS1_16FlashAttnBwdSm80INS1_25CollectiveMainloopBwdSm80ILi1ELi1EN4cute5tupleIJNS5_1CILi64EEES8_NS7_ILi256EEEEEENS_6half_tEfNS_4arch4Sm80ELb0ELb0ELb1ELb0ELb0ELb0ELb0ELb0ELi2ELi4ELi2ELi2ELb0EEENS1_24CollectiveEpilogueBwdGQAISA_fSD_Li256ELb0ELb0EEENS1_19SingleTileSchedulerILb0ELb0ELb0ELi64EEEEEEEEEvNT_6ParamsE)
        /*0398*/ 	.word	0x00000038


	//----- nvinfo : EIATTR_MIN_STACK_SIZE
	.align		4
.L_164:
        /*039c*/ 	.byte	0x04, 0x12
        /*039e*/ 	.short	(.L_166 - .L_165)
	.align		4
.L_165:
        /*03a0*/ 	.word	index@(_ZN7cutlass13device_kernelIN5flash19enable_sm80_to_sm89INS1_16FlashAttnBwdSm80INS1_25CollectiveMainloopBwdSm80ILi1ELi1EN4cute5tupleIJNS5_1CILi64EEES8_NS7_ILi256EEEEEENS_6half_tEfNS_4arch4Sm80ELb0ELb0ELb1ELb1ELb0ELb0ELb0ELb0ELi2ELi4ELi2ELi2ELb0EEENS1_21CollectiveEpilogueBwdISA_SB_SD_Li256ELb1ELb0ELi4EEENS1_19SingleTileSchedulerILb1ELb0ELb0ELi64EEEEEEEEEvNT_6ParamsE)
        /*03a4*/ 	.word	0x00000038


	//----- nvinfo : EIATTR_MIN_STACK_SIZE
	.align		4
.L_166:
        /*03a8*/ 	.byte	0x04, 0x12
        /*03aa*/ 	.short	(.L_168 - .L_167)
	.align		4
.L_167:
        /*03ac*/ 	.word	index@(_ZN7cutlass13device_kernelIN5flash19enable_sm80_to_sm89INS1_16FlashAttnBwdSm80INS1_25CollectiveMainloopBwdSm80ILi1ELi1EN4cute5tupleIJNS5_1CILi64EEES8_NS7_ILi256EEEEEENS_6half_tEfNS_4arch4Sm80ELb0ELb0ELb1ELb1ELb0ELb0ELb0ELb0ELi2ELi4ELi2ELi2ELb0EEENS1_24CollectiveEpilogueBwdGQAISA_fSD_Li256ELb1ELb0EEENS1_19SingleTileSchedulerILb1ELb0ELb0ELi64EEEEEEEEEvNT_6ParamsE)
        /*03b0*/ 	.word	0x00000038


	//----- nvinfo : EIATTR_MIN_STACK_SIZE
	.align		4
.L_168:
        /*03b4*/ 	.byte	0x04, 0x12
        /*03b6*/ 	.short	(.L_170 - .L_169)
	.align		4
.L_169:
        /*03b8*/ 	.word	index@(_ZN7cutlass13device_kernelIN5flash19enable_sm80_to_sm89INS1_16FlashAttnBwdSm80INS1_25CollectiveMainloopBwdSm80ILi1ELi1EN4cute5tupleIJNS5_1CILi64EEES8_NS7_ILi256EEEEEENS_6half_tEfNS_4arch4Sm80ELb0ELb1ELb1ELb0ELb0ELb0ELb0ELb0ELi2ELi4ELi2ELi2ELb0EEENS1_21CollectiveEpilogueBwdISA_SB_SD_Li256ELb0ELb0ELi4EEENS1_19SingleTileSchedulerILb0ELb0ELb0ELi64EEEEEEEEEvNT_6ParamsE)
        /*03bc*/ 	.word	0x00000038


	//----- nvinfo : EIATTR_MIN_STACK_SIZE
	.align		4
.L_170:
        /*03c0*/ 	.byte	0x04, 0x12
        /*03c2*/ 	.short	(.L_172 - .L_171)
	.align		4
.L_171:
        /*03c4*/ 	.word	index@(_ZN7cutlass13device_kernelIN5flash19enable_sm80_to_sm89INS1_16FlashAttnBwdSm80INS1_25CollectiveMainloopBwdSm80ILi1ELi1EN4cute5tupleIJNS5_1CILi64EEES8_NS7_ILi256EEEEEENS_6half_tEfNS_4arch4Sm80ELb0ELb1ELb1ELb0ELb0ELb0ELb0ELb0ELi2ELi4ELi2ELi2ELb0EEENS1_24CollectiveEpilogueBwdGQAISA_fSD_Li256ELb0ELb0EEENS1_19SingleTileSchedulerILb0ELb0ELb0ELi64EEEEEEEEEvNT_6ParamsE)
        /*03c8*/ 	.word	0x00000038


	//----- nvinfo : EIATTR_MIN_STACK_SIZE
	.align		4
.L_172:
        /*03cc*/ 	.byte	0x04, 0x12
        /*03ce*/ 	.short	(.L_174 - .L_173)
	.align		4
.L_173:
        /*03d0*/ 	.word	index@(_ZN7cutlass13device_kernelIN5flash19enable_sm80_to_sm89INS1_16FlashAttnBwdSm80INS1_25CollectiveMainloopBwdSm80ILi1ELi1EN4cute5tupleIJNS5_1CILi64EEES8_NS7_ILi256EEEEEENS_6half_tEfNS_4arch4Sm80ELb0ELb1ELb1ELb1ELb0ELb0ELb0ELb0ELi2ELi4ELi2ELi2ELb0EEENS1_21CollectiveEpilogueBwdISA_SB_SD_Li256ELb1ELb0ELi4EEENS1_19SingleTileSchedulerILb1ELb0ELb0ELi64EEEEEEEEEvNT_6ParamsE)
        /*03d4*/ 	.word	0x00000040


	//----- nvinfo : EIATTR_MIN_STACK_SIZE
	.align		4
.L_174:
        /*03d8*/ 	.byte	0x04, 0x12
        /*03da*/ 	.short	(.L_176 - .L_175)
	.align		4
.L_175:
        /*03dc*/ 	.word	index@(_ZN7cutlass13device_kernelIN5flash19enable_sm80_to_sm89INS1_16FlashAttnBwdSm80INS1_25CollectiveMainloopBwdSm80ILi1ELi1EN4cute5tupleIJNS5_1CILi64EEES8_NS7_ILi256EEEEEENS_6half_tEfNS_4arch4Sm80ELb0ELb1ELb1ELb1ELb0ELb0ELb0ELb0ELi2ELi4ELi2ELi2ELb0EEENS1_24CollectiveEpilogueBwdGQAISA_fSD_Li256ELb1ELb0EEENS1_19SingleTileSchedulerILb1ELb0ELb0ELi64EEEEEEEEEvNT_6ParamsE)
        /*03e0*/ 	.word	0x00000040


	//----- nvinfo : EIATTR_MIN_STACK_SIZE
	.align		4
.L_176:
        /*03e4*/ 	.byte	0x04, 0x12
        /*03e6*/ 	.short	(.L_178 - .L_177)
	.align		4
.L_177:
        /*03e8*/ 	.word	index@(_ZN7cutlass13device_kernelIN5flash19enable_sm80_to_sm89INS1_16FlashAttnBwdSm80INS1_25CollectiveMainloopBwdSm80ILi1ELi1EN4cute5tupleIJNS5_1CILi64EEES8_NS7_ILi256EEEEEENS_6half_tEfNS_4arch4Sm80ELb1ELb0ELb1ELb0ELb0ELb0ELb0ELb0ELi2ELi4ELi2ELi2ELb0EEENS1_21CollectiveEpilogueBwdISA_SB_SD_Li256ELb0ELb0ELi4EEENS1_25SingleTileBwdLPTSchedulerILb0ELi64ELb0EEEEEEEEEvNT_6ParamsE)
        /*03ec*/ 	.word	0x00000048


	//----- nvinfo : EIATTR_MIN_STACK_SIZE
	.align		4
.L_178:
        /*03f0*/ 	.byte	0x04, 0x12
        /*03f2*/ 	.short	(.L_180 - .L_179)
	.align		4
.L_179:
        /*03f4*/ 	.word	index@(_ZN7cutlass13device_kernelIN5flash19enable_sm80_to_sm89INS1_16FlashAttnBwdSm80INS1_25CollectiveMainloopBwdSm80ILi1ELi1EN4cute5tupleIJNS5_1CILi64EEES8_NS7_ILi256EEEEEENS_6half_tEfNS_4arch4Sm80ELb1ELb0ELb1ELb0ELb0ELb0ELb0ELb0ELi2ELi4ELi2ELi2ELb0EEENS1_24CollectiveEpilogueBwdGQAISA_fSD_Li256ELb0ELb0EEENS1_25SingleTileBwdLPTSchedulerILb0ELi64ELb0EEEEEEEEEvNT_6ParamsE)
        /*03f8*/ 	.word	0x00000040


	//----- nvinfo : EIATTR_MIN_STACK_SIZE
	.align		4
.L_180:
        /*03fc*/ 	.byte	0x04, 0x12
        /*03fe*/ 	.short	(.L_182 - .L_181)
	.align		4
.L_181:
        /*0400*/ 	.word	index@(_ZN7cutlass13device_kernelIN5flash22FlashAttnBwdPreprocessIN4cute5tupleIJNS3_1CILi64EEENS5_ILi256EEEEEENS_6half_tEfNS_4arch4Sm80ELb1ELb0EEEEEvNT_6ParamsE)
        /*0404*/ 	.word	0x00000000


	//----- nvinfo : EIATTR_MIN_STACK_SIZE
	.align		4
.L_182:
        /*0408*/ 	.byte	0x04, 0x12
        /*040a*/ 	.short	(.L_184 - .L_183)
	.align		4
.L_183:
        /*040c*/ 	.word	index@(_ZN7cutlass13device_kernelIN5flash19enable_sm80_to_sm89INS1_16FlashAttnBwdSm80INS1_25CollectiveMainloopBwdSm80ILi1ELi1EN4cute5tupleIJNS5_1CILi64EEES8_NS7_ILi256EEEEEENS_6half_tEfNS_4arch4Sm80ELb1ELb0ELb1ELb1ELb0ELb0ELb0ELb0ELi2ELi4ELi2ELi2ELb0EEENS1_21CollectiveEpilogueBwdISA_SB_SD_Li256ELb1ELb0ELi4EEENS1_25SingleTileBwdLPTSchedulerILb1ELi64ELb0EEEEEEEEEvNT_6ParamsE)
        /*0410*/ 	.word	0x00000038


	//----- nvinfo : EIATTR_MIN_STACK_SIZE
	.align		4
.L_184:
        /*0414*/ 	.byte	0x04, 0x12
        /*0416*/ 	.short	(.L_186 - .L_185)
	.align		4
.L_185:
        /*0418*/ 	.word	index@(_ZN7cutlass13device_kernelIN5flash32FlashAttnBwdPostprocessConvertdQIN4cute5tupleIJNS3_1CILi64EEENS5_ILi256EEEEEENS_6half_tEfNS_4arch4Sm80ELi256ENS3_8TiledMMAINS3_8MMA_AtomIJNS3_28SM80_16x8x16_F32F16F16F32_TNEEEENS3_6LayoutINS4_IJNS5_ILi2EEENS5_ILi4EEENS5_ILi1EEEEEENS4_IJSJ_SH_NS5_ILi0EEEEEEEENS4_IJNS5_ILi32EEES6_NS5_ILi16EEEEEEEELb0EEEEEvNT_6ParamsE)
        /*041c*/ 	.word	0x00000000


	//----- nvinfo : EIATTR_MIN_STACK_SIZE
	.align		4
.L_186:
        /*0420*/ 	.byte	0x04, 0x12
        /*0422*/ 	.short	(.L_188 - .L_187)
	.align		4
.L_187:
        /*0424*/ 	.word	index@(_ZN7cutlass13device_kernelIN5flash19enable_sm80_to_sm89INS1_16FlashAttnBwdSm80INS1_25CollectiveMainloopBwdSm80ILi1ELi1EN4cute5tupleIJNS5_1CILi64EEES8_NS7_ILi256EEEEEENS_6half_tEfNS_4arch4Sm80ELb1ELb0ELb1ELb1ELb0ELb0ELb0ELb0ELi2ELi4ELi2ELi2ELb0EEENS1_24CollectiveEpilogueBwdGQAISA_fSD_Li256ELb1ELb0EEENS1_25SingleTileBwdLPTSchedulerILb1ELi64ELb0EEEEEEEEEvNT_6ParamsE)
        /*0428*/ 	.word	0x00000038


	//----- nvinfo : EIATTR_MIN_STACK_SIZE
	.align		4
.L_188:
        /*042c*/ 	.byte	0x04, 0x12
        /*042e*/ 	.short	(.L_190 - .L_189)
	.align		4
.L_189:
        /*0430*/ 	.word	index@(_ZN7cutlass13device_kernelIN5flash22FlashAttnBwdPreprocessIN4cute5tupleIJNS3_1CILi64EEENS5_ILi256EEEEEENS_6half_tEfNS_4arch4Sm80ELb1ELb1EEEEEvNT_6ParamsE)
        /*0434*/ 	.word	0x00000000
.L_190:


//--------------------- .nv.info._ZN7cutlass13device_kernelIN5flash19enable_sm80_to_sm89INS1_16FlashAttnBwdSm80INS1_25CollectiveMainloopBwdSm80ILi1ELi1EN4cute5tupleIJNS5_1CILi32EEENS7_ILi64EEENS7_ILi256EEEEEENS_6half_tEfNS_4arch4Sm80ELb0ELb0ELb1ELb0ELb0ELb0ELb0ELb0ELi2ELi2ELi2ELi1ELb1EEENS1_21CollectiveEpilogueBwdISB_SC_SE_Li256ELb0ELb0ELi4EEENS1_19SingleTileSchedulerILb0ELb0ELb0ELi64EEEEEEEEEvNT_6ParamsE --------------------------
	.section	.nv.info._ZN7cutlass13device_kernelIN5flash19enable_sm80_to_sm89INS1_16FlashAttnBwdSm80INS1_25CollectiveMainloopBwdSm80ILi1ELi1EN4cute5tupleIJNS5_1CILi32EEENS7_ILi64EEENS7_ILi256EEEEEENS_6half_tEfNS_4arch4Sm80ELb0ELb0ELb1ELb0ELb0ELb0ELb0ELb0ELi2ELi2ELi2ELi1ELb1EEENS1_21CollectiveEpilogueBwdISB_SC_SE_Li256ELb0ELb0ELi4EEENS1_19SingleTileSchedulerILb0ELb0ELb0ELi64EEEEEEEEEvNT_6ParamsE,"",@"SHT_CUDA_INFO"
	.sectionflags	@""
	.align	4


	//----- nvinfo : EIATTR_CUDA_API_VERSION
	.align		4
        /*0000*/ 	.byte	0x04, 0x37
        /*0002*/ 	.short	(.L_192 - .L_191)
.L_191:
        /*0004*/ 	.word	0x00000082


	//----- nvinfo : EIATTR_SW2861232_WAR
	.align		4
.L_192:
        /*0008*/ 	.byte	0x01, 0x35
	.zero		2


	//----- nvinfo : EIATTR_PARAM_CBANK
	.align		4
        /*000c*/ 	.byte	0x04, 0x0a
        /*000e*/ 	.short	(.L_194 - .L_193)
	.align		4
.L_193:
        /*0010*/ 	.word	index@(.nv.constant0._ZN7cutlass13device_kernelIN5flash19enable_sm80_to_sm89INS1_16FlashAttnBwdSm80INS1_25CollectiveMainloopBwdSm80ILi1ELi1EN4cute5tupleIJNS5_1CILi32EEENS7_ILi64EEENS7_ILi256EEEEEENS_6half_tEfNS_4arch4Sm80ELb0ELb0ELb1ELb0ELb0ELb0ELb0ELb0ELi2ELi2ELi2ELi1ELb1EEENS1_21CollectiveEpilogueBwdISB_SC_SE_Li256ELb0ELb0ELi4EEENS1_19SingleTileSchedulerILb0ELb0ELb0ELi64EEEEEEEEEvNT_6ParamsE)
        /*0014*/ 	.short	0x0160
        /*0016*/ 	.short	0x0270


	//----- nvinfo : EIATTR_CBANK_PARAM_SIZE
	.align		4
.L_194:
        /*0018*/ 	.byte	0x03, 0x19
        /*001a*/ 	.short	0x0270


	//----- nvinfo : EIATTR_KPARAM_INFO
	.align		4
        /*001c*/ 	.byte	0x04, 0x17
        /*001e*/ 	.short	(.L_196 - .L_195)
.L_195:
        /*0020*/ 	.word	0x00000000
        /*0024*/ 	.short	0x0000
        /*0026*/ 	.short	0x0000
        /*0028*/ 	.byte	0x00, 0xf0, 0xc1, 0x09


	//----- nvinfo : EIATTR_MAXREG_COUNT
	.align		4
.L_196:
        /*002c*/ 	.byte	0x03, 0x1b
        /*002e*/ 	.short	0x00ff


	//----- nvinfo : EIATTR_NUM_BARRIERS
	.align		4
        /*0030*/ 	.byte	0x02, 0x4c
        /*0032*/ 	.byte	0x02
	.zero		1


	//----- nvinfo : EIATTR_ANNOTATIONS
	.align		4
        /*0034*/ 	.byte	0x04, 0x55
        /*0036*/ 	.short	(.L_198 - .L_197)


	//   ....[0]....
.L_197:
        /*0038*/ 	.word	0x00000001
        /*003c*/ 	.byte	0xb0, 0x01, 0x00, 0x00, 0x01, 0x00, 0x00, 0x00, 0x90, 0x02, 0x00, 0x00, 0x01, 0x00, 0x00, 0x00
        /* <DEDUP_REMOVED lines=38> */
        /*02ac*/ 	.byte	0xb0, 0x44, 0x00, 0x00, 0x01, 0x00, 0x00, 0x00, 0xe0, 0x44, 0x00, 0x00


	//----- nvinfo : EIATTR_MERCURY_ISA_VERSION
	.align		4
.L_198:
        /*02b8*/ 	.byte	0x03, 0x5f
        /*02ba*/ 	.short	0x0000


	//----- nvinfo : EIATTR_EXIT_INSTR_OFFSETS
	.align		4
        /*02bc*/ 	.byte	0x04, 0x1c
        /*02be*/ 	.short	(.L_200 - .L_199)


	//   ....[0]....
.L_199:
        /*02c0*/ 	.word	0x00000040


	//   ....[1]....
        /*02c4*/ 	.word	0x00006440


	//   ....[2]....
        /*02c8*/ 	.word	0x00006500


	//----- nvinfo : EIATTR_CTAIDZ_USED
	.align		4
.L_200:
        /*02cc*/ 	.byte	0x01, 0x04
	.zero		2


	//----- nvinfo : EIATTR_MAX_THREADS
	.align		4
        /*02d0*/ 	.byte	0x04, 0x05
        /*02d2*/ 	.short	(.L_202 - .L_201)
.L_201:
        /*02d4*/ 	.word	0x00000100
        /*02d8*/ 	.word	0x00000001
        /*02dc*/ 	.word	0x00000001


	//----- nvinfo : EIATTR_CRS_STACK_SIZE
	.align		4
.L_202:
        /*02e0*/ 	.byte	0x04, 0x1e
        /*02e2*/ 	.short	(.L_204 - .L_203)
.L_203:
        /*02e4*/ 	.word	0x00000000
.L_204:


//--------------------- .nv.info._ZN7cutlass13device_kernelIN5flash19enable_sm80_to_sm89INS1_16FlashAttnBwdSm80INS1_25CollectiveMainloopBwdSm80ILi1ELi1EN4cute5tupleIJNS5_1CILi32EEENS7_ILi64EEENS7_ILi256EEEEEENS_6half_tEfNS_4arch4Sm80ELb0ELb0ELb1ELb0ELb0ELb0ELb0ELb0ELi2ELi2ELi2ELi1ELb1EEENS1_24CollectiveEpilogueBwdGQAISB_fSE_Li256ELb0ELb0EEENS1_19SingleTileSchedulerILb0ELb0ELb0ELi64EEEEEEEEEvNT_6ParamsE --------------------------
	.section	.nv.info._ZN7cutlass13device_kernelIN5flash19enable_sm80_to_sm89INS1_16FlashAttnBwdSm80INS1_25CollectiveMainloopBwdSm80ILi1ELi1EN4cute5tupleIJNS5_1CILi32EEENS7_ILi64EEENS7_ILi256EEEEEENS_6half_tEfNS_4arch4Sm80ELb0ELb0ELb1ELb0ELb0ELb0ELb0ELb0ELi2ELi2ELi2ELi1ELb1EEENS1_24CollectiveEpilogueBwdGQAISB_fSE_Li256ELb0ELb0EEENS1_19SingleTileSchedulerILb0ELb0ELb0ELi64EEEEEEEEEvNT_6ParamsE,"",@"SHT_CUDA_INFO"
	.sectionflags	@""
	.align	4


	//----- nvinfo : EIATTR_CUDA_API_VERSION
	.align		4
        /*0000*/ 	.byte	0x04, 0x37
        /*0002*/ 	.short	(.L_206 - .L_205)
.L_205:
        /*0004*/ 	.word	0x00000082


	//----- nvinfo : EIATTR_SW2861232_WAR
	.align		4
.L_206:
        /*0008*/ 	.byte	0x01, 0x35
	.zero		2


	//----- nvinfo : EIATTR_PARAM_CBANK
	.align		4
        /*000c*/ 	.byte	0x04, 0x0a
        /*000e*/ 	.short	(.L_208 - .L_207)
	.align		4
.L_207:
        /*0010*/ 	.word	index@(.nv.constant0._ZN7cutlass13device_kernelIN5flash19enable_sm80_to_sm89INS1_16FlashAttnBwdSm80INS1_25CollectiveMainloopBwdSm80ILi1ELi1EN4cute5tupleIJNS5_1CILi32EEENS7_ILi64EEENS7_ILi256EEEEEENS_6half_tEfNS_4arch4Sm80ELb0ELb0ELb1ELb0ELb0ELb0ELb0ELb0ELi2ELi2ELi2ELi1ELb1EEENS1_24CollectiveEpilogueBwdGQAISB_fSE_Li256ELb0ELb0EEENS1_19SingleTileSchedulerILb0ELb0ELb0ELi64EEEEEEEEEvNT_6ParamsE)
        /*0014*/ 	.short	0x0160
        /*0016*/ 	.short	0x0278


	//----- nvinfo : EIATTR_CBANK_PARAM_SIZE
	.align		4
.L_208:
        /*0018*/ 	.byte	0x03, 0x19
        /*001a*/ 	.short	0x0278


	//----- nvinfo : EIATTR_KPARAM_INFO
	.align		4
        /*001c*/ 	.byte	0x04, 0x17
        /*001e*/ 	.short	(.L_210 - .L_209)
.L_209:
        /*0020*/ 	.word	0x00000000
        /*0024*/ 	.short	0x0000
        /*0026*/ 	.short	0x0000
        /*0028*/ 	.byte	0x00, 0xf0, 0xe1, 0x09


	//----- nvinfo : EIATTR_MAXREG_COUNT
	.align		4
.L_210:
        /*002c*/ 	.byte	0x03, 0x1b
        /*002e*/ 	.short	0x00ff


	//----- nvinfo : EIATTR_NUM_BARRIERS
	.align		4
        /*0030*/ 	.byte	0x02, 0x4c
        /*0032*/ 	.byte	0x02
	.zero		1


	//----- nvinfo : EIATTR_ANNOTATIONS
	.align		4
        /*0034*/ 	.byte	0x04, 0x55
        /*0036*/ 	.short	(.L_212 - .L_211)


	//   ....[0]....
.L_211:
        /* <DEDUP_REMOVED lines=39> */
        /*029c*/ 	.byte	0x40, 0x44, 0x00, 0x00


	//----- nvinfo : EIATTR_MERCURY_ISA_VERSION
	.align		4
.L_212:
        /*02a0*/ 	.byte	0x03, 0x5f
        /*02a2*/ 	.short	0x0000


	//----- nvinfo : EIATTR_EXIT_INSTR_OFFSETS
	.align		4
        /*02a4*/ 	.byte	0x04, 0x1c
        /*02a6*/ 	.short	(.L_214 - .L_213)


	//   ....[0]....
.L_213:
        /*02a8*/ 	.word	0x00000040


	//   ....[1]....
        /*02ac*/ 	.word	0x000052f0


	//----- nvinfo : EIATTR_CTAIDZ_USED
	.align		4
.L_214:
        /*02b0*/ 	.byte	0x01, 0x04
	.zero		2


	//----- nvinfo : EIATTR_MAX_THREADS
	.align		4
        /*02b4*/ 	.byte	0x04, 0x05
        /*02b6*/ 	.short	(.L_216 - .L_215)
.L_215:
        /*02b8*/ 	.word	0x00000100
        /*02bc*/ 	.word	0x00000001
        /*02c0*/ 	.word	0x00000001
.L_216:


//--------------------- .nv.info._ZN7cutlass13device_kernelIN5flash19enable_sm80_to_sm89INS1_16FlashAttnBwdSm80INS1_25CollectiveMainloopBwdSm80ILi1ELi1EN4cute5tupleIJNS5_1CILi32EEENS7_ILi64EEENS7_ILi256EEEEEENS_6half_tEfNS_4arch4Sm80ELb0ELb0ELb1ELb1ELb0ELb0ELb0ELb0ELi2ELi2ELi2ELi1ELb1EEENS1_21CollectiveEpilogueBwdISB_SC_SE_Li256ELb1ELb0ELi4EEENS1_19SingleTileSchedulerILb1ELb0ELb0ELi64EEEEEEEEEvNT_6ParamsE --------------------------
	.section	.nv.info._ZN7cutlass13device_kernelIN5flash19enable_sm80_to_sm89INS1_16FlashAttnBwdSm80INS1_25CollectiveMainloopBwdSm80ILi1ELi1EN4cute5tupleIJNS5_1CILi32EEENS7_ILi64EEENS7_ILi256EEEEEENS_6half_tEfNS_4arch4Sm80ELb0ELb0ELb1ELb1ELb0ELb0ELb0ELb0ELi2ELi2ELi2ELi1ELb1EEENS1_21CollectiveEpilogueBwdISB_SC_SE_Li256ELb1ELb0ELi4EEENS1_19SingleTileSchedulerILb1ELb0ELb0ELi64EEEEEEEEEvNT_6ParamsE,"",@"SHT_CUDA_INFO"
	.sectionflags	@""
	.align	4


	//----- nvinfo : EIATTR_CUDA_API_VERSION
	.align		4
        /*0000*/ 	.byte	0x04, 0x37
        /*0002*/ 	.short	(.L_218 - .L_217)
.L_217:
        /*0004*/ 	.word	0x00000082


	//----- nvinfo : EIATTR_SW2861232_WAR
	.align		4
.L_218:
        /*0008*/ 	.byte	0x01, 0x35
	.zero		2


	//----- nvinfo : EIATTR_PARAM_CBANK
	.align		4
        /*000c*/ 	.byte	0x04, 0x0a
        /*000e*/ 	.short	(.L_220 - .L_219)
	.align		4
.L_219:
        /*0010*/ 	.word	index@(.nv.constant0._ZN7cutlass13device_kernelIN5flash19enable_sm80_to_sm89INS1_16FlashAttnBwdSm80INS1_25CollectiveMainloopBwdSm80ILi1ELi1EN4cute5tupleIJNS5_1CILi32EEENS7_ILi64EEENS7_ILi256EEEEEENS_6half_tEfNS_4arch4Sm80ELb0ELb0ELb1ELb1ELb0ELb0ELb0ELb0ELi2ELi2ELi2ELi1ELb1EEENS1_21CollectiveEpilogueBwdISB_SC_SE_Li256ELb1ELb0ELi4EEENS1_19SingleTileSchedulerILb1ELb0ELb0ELi64EEEEEEEEEvNT_6ParamsE)
        /*0014*/ 	.short	0x0160
        /*0016*/ 	.short	0x0270


	//----- nvinfo : EIATTR_CBANK_PARAM_SIZE
	.align		4
.L_220:
        /*0018*/ 	.byte	0x03, 0x19
        /*001a*/ 	.short	0x0270


	//----- nvinfo : EIATTR_KPARAM_INFO
	.align		4
        /*001c*/ 	.byte	0x04, 0x17
        /*001e*/ 	.short	(.L_222 - .L_221)
.L_221:
        /*0020*/ 	.word	0x00000000
        /*0024*/ 	.short	0x0000
        /*0026*/ 	.short	0x0000
        /*0028*/ 	.byte	0x00, 0xf0, 0xc1, 0x09


	//----- nvinfo : EIATTR_MAXREG_COUNT
	.align		4
.L_222:
        /*002c*/ 	.byte	0x03, 0x1b
        /*002e*/ 	.short	0x00ff


	//----- nvinfo : EIATTR_NUM_BARRIERS
	.align		4
        /*0030*/ 	.byte	0x02, 0x4c
        /*0032*/ 	.byte	0x02
	.zero		1


	//----- nvinfo : EIATTR_ANNOTATIONS
	.align		4
        /*0034*/ 	.byte	0x04, 0x55
        /*0036*/ 	.short	(.L_224 - .L_223)


	//   ....[0]....
.L_223:
        /* <DEDUP_REMOVED lines=47> */


	//----- nvinfo : EIATTR_MERCURY_ISA_VERSION
	.align		4
.L_224:
        /*0318*/ 	.byte	0x03, 0x5f
        /*031a*/ 	.short	0x0000


	//----- nvinfo : EIATTR_COOP_GROUP_MASK_REGIDS
	.align		4
        /*031c*/ 	.byte	0x04, 0x29
        /*031e*/ 	.short	(.L_226 - .L_225)


	//   ....[0]....
.L_225:
        /*0320*/ 	.word	0xffffffff


	//----- nvinfo : EIATTR_COOP_GROUP_INSTR_OFFSETS
	.align		4
.L_226:
        /*0324*/ 	.byte	0x04, 0x28
        /*0326*/ 	.short	(.L_228 - .L_227)


	//   ....[0]....
.L_227:
        /*0328*/ 	.word	0x000000a0


	//----- nvinfo : EIATTR_EXIT_INSTR_OFFSETS
	.align		4
.L_228:
        /*032c*/ 	.byte	0x04, 0x1c
        /*032e*/ 	.short	(.L_230 - .L_229)


	//   ....[0]....
.L_229:
        /*0330*/ 	.word	0x00000340


	//   ....[1]....
        /*0334*/ 	.word	0x00006a60


	//   ....[2]....
        /*0338*/ 	.word	0x00006b20


	//   ....[3]....
        /*033c*/ 	.word	0x00007d70


	//   ....[4]....
        /*0340*/ 	.word	0x00007e30


	//----- nvinfo : EIATTR_CTAIDZ_USED
	.align		4
.L_230:
        /*0344*/ 	.byte	0x01, 0x04
	.zero		2


	//----- nvinfo : EIATTR_MAX_THREADS
	.align		4
        /*0348*/ 	.byte	0x04, 0x05
        /*034a*/ 	.short	(.L_232 - .L_231)
.L_231:
        /*034c*/ 	.word	0x00000100
        /*0350*/ 	.word	0x00000001
        /*0354*/ 	.word	0x00000001


	//----- nvinfo : EIATTR_CRS_STACK_SIZE
	.align		4
.L_232:
        /*0358*/ 	.byte	0x04, 0x1e
        /*035a*/ 	.short	(.L_234 - .L_233)
.L_233:
        /*035c*/ 	.word	0x00000000
.L_234:


//--------------------- .nv.info._ZN7cutlass13device_kernelIN5flash19enable_sm80_to_sm89INS1_16FlashAttnBwdSm80INS1_25CollectiveMainloopBwdSm80ILi1ELi1EN4cute5tupleIJNS5_1CILi32EEENS7_ILi64EEENS7_ILi256EEEEEENS_6half_tEfNS_4arch4Sm80ELb0ELb0ELb1ELb1ELb0ELb0ELb0ELb0ELi2ELi2ELi2ELi1ELb1EEENS1_24CollectiveEpilogueBwdGQAISB_fSE_Li256ELb1ELb0EEENS1_19SingleTileSchedulerILb1ELb0ELb0ELi64EEEEEEEEEvNT_6ParamsE --------------------------
	.section	.nv.info._ZN7cutlass13device_kernelIN5flash19enable_sm80_to_sm89INS1_16FlashAttnBwdSm80INS1_25CollectiveMainloopBwdSm80ILi1ELi1EN4cute5tupleIJNS5_1CILi32EEENS7_ILi64EEENS7_ILi256EEEEEENS_6half_tEfNS_4arch4Sm80ELb0ELb0ELb1ELb1ELb0ELb0ELb0ELb0ELi2ELi2ELi2ELi1ELb1EEENS1_24CollectiveEpilogueBwdGQAISB_fSE_Li256ELb1ELb0EEENS1_19SingleTileSchedulerILb1ELb0ELb0ELi64EEEEEEEEEvNT_6ParamsE,"",@"SHT_CUDA_INFO"
	.sectionflags	@""
	.align	4


	//----- nvinfo : EIATTR_CUDA_API_VERSION
	.align		4
        /*0000*/ 	.byte	0x04, 0x37
        /*0002*/ 	.short	(.L_236 - .L_235)
.L_235:
        /*0004*/ 	.word	0x00000082


	//----- nvinfo : EIATTR_SW2861232_WAR
	.align		4
.L_236:
        /*0008*/ 	.byte	0x01, 0x35
	.zero		2


	//----- nvinfo : EIATTR_PARAM_CBANK
	.align		4
        /*000c*/ 	.byte	0x04, 0x0a
        /*000e*/ 	.short	(.L_238 - .L_237)
	.align		4
.L_237:
        /*0010*/ 	.word	index@(.nv.constant0._ZN7cutlass13device_kernelIN5flash19enable_sm80_to_sm89INS1_16FlashAttnBwdSm80INS1_25CollectiveMainloopBwdSm80ILi1ELi1EN4cute5tupleIJNS5_1CILi32EEENS7_ILi64EEENS7_ILi256EEEEEENS_6half_tEfNS_4arch4Sm80ELb0ELb0ELb1ELb1ELb0ELb0ELb0ELb0ELi2ELi2ELi2ELi1ELb1EEENS1_24CollectiveEpilogueBwdGQAISB_fSE_Li256ELb1ELb0EEENS1_19SingleTileSchedulerILb1ELb0ELb0ELi64EEEEEEEEEvNT_6ParamsE)
        /*0014*/ 	.short	0x0160
        /*0016*/ 	.short	0x0278


	//----- nvinfo : EIATTR_CBANK_PARAM_SIZE
	.align		4
.L_238:
        /*0018*/ 	.byte	0x03, 0x19
        /*001a*/ 	.short	0x0278


	//----- nvinfo : EIATTR_KPARAM_INFO
	.align		4
        /*001c*/ 	.byte	0x04, 0x17
        /*001e*/ 	.short	(.L_240 - .L_239)
.L_239:
        /*0020*/ 	.word	0x00000000
        /*0024*/ 	.short	0x0000
        /*0026*/ 	.short	0x0000
        /*0028*/ 	.byte	0x00, 0xf0, 0xe1, 0x09


	//----- nvinfo : EIATTR_MAXREG_COUNT
	.align		4
.L_240:
        /*002c*/ 	.byte	0x03, 0x1b
        /*002e*/ 	.short	0x00ff


	//----- nvinfo : EIATTR_NUM_BARRIERS
	.align		4
        /*0030*/ 	.byte	0x02, 0x4c
        /*0032*/ 	.byte	0x02
	.zero		1


	//----- nvinfo : EIATTR_ANNOTATIONS
	.align		4
        /*0034*/ 	.byte	0x04, 0x55
        /*0036*/ 	.short	(.L_242 - .L_241)


	//   ....[0]....
.L_241:
        /* <DEDUP_REMOVED lines=47> */


	//----- nvinfo : EIATTR_MERCURY_ISA_VERSION
	.align		4
.L_242:
        /*0310*/ 	.byte	0x03, 0x5f
        /*0312*/ 	.short	0x0000


	//----- nvinfo : EIATTR_COOP_GROUP_MASK_REGIDS
	.align		4
        /*0314*/ 	.byte	0x04, 0x29
        /*0316*/ 	.short	(.L_244 - .L_243)


	//   ....[0]....
.L_243:
        /*0318*/ 	.word	0xffffffff


	//----- nvinfo : EIATTR_COOP_GROUP_INSTR_OFFSETS
	.align		4
.L_244:
        /*031c*/ 	.byte	0x04, 0x28
        /*031e*/ 	.short	(.L_246 - .L_245)


	//   ....[0]....
.L_245:
        /*0320*/ 	.word	0x000000a0


	//----- nvinfo : EIATTR_EXIT_INSTR_OFFSETS
	.align		4
.L_246:
        /*0324*/ 	.byte	0x04, 0x1c
        /*0326*/ 	.short	(.L_248 - .L_247)


	//   ....[0]....
.L_247:
        /*0328*/ 	.word	0x00000340


	//   ....[1]....
        /*032c*/ 	.word	0x00004be0


	//   ....[2]....
        /*0330*/ 	.word	0x00005720


	//----- nvinfo : EIATTR_CTAIDZ_USED
	.align		4
.L_248:
        /*0334*/ 	.byte	0x01, 0x04
	.zero		2


	//----- nvinfo : EIATTR_MAX_THREADS
	.align		4
        /*0338*/ 	.byte	0x04, 0x05
        /*033a*/ 	.short	(.L_250 - .L_249)
.L_249:
        /*033c*/ 	.word	0x00000100
        /*0340*/ 	.word	0x00000001
        /*0344*/ 	.word	0x00000001
.L_250:


//--------------------- .nv.info._ZN7cutlass13device_kernelIN5flash19enable_sm80_to_sm89INS1_16FlashAttnBwdSm80INS1_25CollectiveMainloopBwdSm80ILi1ELi1EN4cute5tupleIJNS5_1CILi32EEENS7_ILi64EEENS7_ILi256EEEEEENS_6half_tEfNS_4arch4Sm80ELb0ELb1ELb1ELb0ELb0ELb0ELb0ELb0ELi2ELi2ELi2ELi1ELb1EEENS1_21CollectiveEpilogueBwdISB_SC_SE_Li256ELb0ELb0ELi4EEENS1_19SingleTileSchedulerILb0ELb0ELb0ELi64EEEEEEEEEvNT_6ParamsE --------------------------
	.section	.nv.info._ZN7cutlass13device_kernelIN5flash19enable_sm80_to_sm89INS1_16FlashAttnBwdSm80INS1_25CollectiveMainloopBwdSm80ILi1ELi1EN4cute5tupleIJNS5_1CILi32EEENS7_ILi64EEENS7_ILi256EEEEEENS_6half_tEfNS_4arch4Sm80ELb0ELb1ELb1ELb0ELb0ELb0ELb0ELb0ELi2ELi2ELi2ELi1ELb1EEENS1_21CollectiveEpilogueBwdISB_SC_SE_Li256ELb0ELb0ELi4EEENS1_19SingleTileSchedulerILb0ELb0ELb0ELi64EEEEEEEEEvNT_6ParamsE,"",@"SHT_CUDA_INFO"
	.sectionflags	@""
	.align	4


	//----- nvinfo : EIATTR_CUDA_API_VERSION
	.align		4
        /*0000*/ 	.byte	0x04, 0x37
        /*0002*/ 	.short	(.L_252 - .L_251)
.L_251:
        /*0004*/ 	.word	0x00000082


	//----- nvinfo : EIATTR_SW2861232_WAR
	.align		4
.L_252:
        /*0008*/ 	.byte	0x01, 0x35
	.zero		2


	//----- nvinfo : EIATTR_PARAM_CBANK
	.align		4
        /*000c*/ 	.byte	0x04, 0x0a
        /*000e*/ 	.short	(.L_254 - .L_253)
	.align		4
.L_253:
        /*0010*/ 	.word	index@(.nv.constant0._ZN7cutlass13device_kernelIN5flash19enable_sm80_to_sm89INS1_16FlashAttnBwdSm80INS1_25CollectiveMainloopBwdSm80ILi1ELi1EN4cute5tupleIJNS5_1CILi32EEENS7_ILi64EEENS7_ILi256EEEEEENS_6half_tEfNS_4arch4Sm80ELb0ELb1ELb1ELb0ELb0ELb0ELb0ELb0ELi2ELi2ELi2ELi1ELb1EEENS1_21CollectiveEpilogueBwdISB_SC_SE_Li256ELb0ELb0ELi4EEENS1_19SingleTileSchedulerILb0ELb0ELb0ELi64EEEEEEEEEvNT_6ParamsE)
        /*0014*/ 	.short	0x0160
        /*0016*/ 	.short	0x0270


	//----- nvinfo : EIATTR_CBANK_PARAM_SIZE
	.align		4
.L_254:
        /*0018*/ 	.byte	0x03, 0x19
        /*001a*/ 	.short	0x0270


	//----- nvinfo : EIATTR_KPARAM_INFO
	.align		4
        /*001c*/ 	.byte	0x04, 0x17
        /*001e*/ 	.short	(.L_256 - .L_255)
.L_255:
        /*0020*/ 	.word	0x00000000
        /*0024*/ 	.short	0x0000
        /*0026*/ 	.short	0x0000
        /*0028*/ 	.byte	0x00, 0xf0, 0xc1, 0x09


	//----- nvinfo : EIATTR_MAXREG_COUNT
	.align		4
.L_256:
        /*002c*/ 	.byte	0x03, 0x1b
        /*002e*/ 	.short	0x00ff


	//----- nvinfo : EIATTR_NUM_BARRIERS
	.align		4
        /*0030*/ 	.byte	0x02, 0x4c
        /*0032*/ 	.byte	0x02
	.zero		1


	//----- nvinfo : EIATTR_ANNOTATIONS
	.align		4
        /*0034*/ 	.byte	0x04, 0x55
        /*0036*/ 	.short	(.L_258 - .L_257)


	//   ....[0]....
.L_257:
        /* <DEDUP_REMOVED lines=48> */


	//----- nvinfo : EIATTR_MERCURY_ISA_VERSION
	.align		4
.L_258:
        /*0320*/ 	.byte	0x03, 0x5f
        /*0322*/ 	.short	0x0000


	//----- nvinfo : EIATTR_EXIT_INSTR_OFFSETS
	.align		4
        /*0324*/ 	.byte	0x04, 0x1c
        /*0326*/ 	.short	(.L_260 - .L_259)


	//   ....[0]....
.L_259:
        /*0328*/ 	.word	0x00000040


	//   ....[1]....
        /*032c*/ 	.word	0x00007060


	//   ....[2]....
        /*0330*/ 	.word	0x00007120


	//   ....[3]....
        /*0334*/ 	.word	0x00008220


	//   ....[4]....
        /*0338*/ 	.word	0x000082d0


	//----- nvinfo : EIATTR_CTAIDZ_USED
	.align		4
.L_260:
        /*033c*/ 	.byte	0x01, 0x04
	.zero		2


	//----- nvinfo : EIATTR_MAX_THREADS
	.align		4
        /*0340*/ 	.byte	0x04, 0x05
        /*0342*/ 	.short	(.L_262 - .L_261)
.L_261:
        /*0344*/ 	.word	0x00000100
        /*0348*/ 	.word	0x00000001
        /*034c*/ 	.word	0x00000001


	//----- nvinfo : EIATTR_CRS_STACK_SIZE
	.align		4
.L_262:
        /*0350*/ 	.byte	0x04, 0x1e
        /*0352*/ 	.short	(.L_264 - .L_263)
.L_263:
        /*0354*/ 	.word	0x00000000
.L_264:


//--------------------- .nv.info._ZN7cutlass13device_kernelIN5flash19enable_sm80_to_sm89INS1_16FlashAttnBwdSm80INS1_25CollectiveMainloopBwdSm80ILi1ELi1EN4cute5tupleIJNS5_1CILi32EEENS7_ILi64EEENS7_ILi256EEEEEENS_6half_tEfNS_4arch4Sm80ELb0ELb1ELb1ELb0ELb0ELb0ELb0ELb0ELi2ELi2ELi2ELi1ELb1EEENS1_24CollectiveEpilogueBwdGQAISB_fSE_Li256ELb0ELb0EEENS1_19SingleTileSchedulerILb0ELb0ELb0ELi64EEEEEEEEEvNT_6ParamsE --------------------------
	.section	.nv.info._ZN7cutlass13device_kernelIN5flash19enable_sm80_to_sm89INS1_16FlashAttnBwdSm80INS1_25CollectiveMainloopBwdSm80ILi1ELi1EN4cute5tupleIJNS5_1CILi32EEENS7_ILi64EEENS7_ILi256EEEEEENS_6half_tEfNS_4arch4Sm80ELb0ELb1ELb1ELb0ELb0ELb0ELb0ELb0ELi2ELi2ELi2ELi1ELb1EEENS1_24CollectiveEpilogueBwdGQAISB_fSE_Li256ELb0ELb0EEENS1_19SingleTileSchedulerILb0ELb0ELb0ELi64EEEEEEEEEvNT_6ParamsE,"",@"SHT_CUDA_INFO"
	.sectionflags	@""
	.align	4


	//----- nvinfo : EIATTR_CUDA_API_VERSION
	.align		4
        /*0000*/ 	.byte	0x04, 0x37
        /*0002*/ 	.short	(.L_266 - .L_265)
.L_265:
        /*0004*/ 	.word	0x00000082


	//----- nvinfo : EIATTR_SW2861232_WAR
	.align		4
.L_266:
        /*0008*/ 	.byte	0x01, 0x35
	.zero		2


	//----- nvinfo : EIATTR_PARAM_CBANK
	.align		4
        /*000c*/ 	.byte	0x04, 0x0a
        /*000e*/ 	.short	(.L_268 - .L_267)
	.align		4
.L_267:
        /*0010*/ 	.word	index@(.nv.constant0._ZN7cutlass13device_kernelIN5flash19enable_sm80_to_sm89INS1_16FlashAttnBwdSm80INS1_25CollectiveMainloopBwdSm80ILi1ELi1EN4cute5tupleIJNS5_1CILi32EEENS7_ILi64EEENS7_ILi256EEEEEENS_6half_tEfNS_4arch4Sm80ELb0ELb1ELb1ELb0ELb0ELb0ELb0ELb0ELi2ELi2ELi2ELi1ELb1EEENS1_24CollectiveEpilogueBwdGQAISB_fSE_Li256ELb0ELb0EEENS1_19SingleTileSchedulerILb0ELb0ELb0ELi64EEEEEEEEEvNT_6ParamsE)
        /*0014*/ 	.short	0x0160
        /*0016*/ 	.short	0x0278


	//----- nvinfo : EIATTR_CBANK_PARAM_SIZE
	.align		4
.L_268:
        /*0018*/ 	.byte	0x03, 0x19
        /*001a*/ 	.short	0x0278


	//----- nvinfo : EIATTR_KPARAM_INFO
	.align		4
        /*001c*/ 	.byte	0x04, 0x17
        /*001e*/ 	.short	(.L_270 - .L_269)
.L_269:
        /*0020*/ 	.word	0x00000000
        /*0024*/ 	.short	0x0000
        /*0026*/ 	.short	0x0000
        /*0028*/ 	.byte	0x00, 0xf0, 0xe1, 0x09


	//----- nvinfo : EIATTR_MAXREG_COUNT
	.align		4
.L_270:
        /*002c*/ 	.byte	0x03, 0x1b
        /*002e*/ 	.short	0x00ff


	//----- nvinfo : EIATTR_NUM_BARRIERS
	.align		4
        /*0030*/ 	.byte	0x02, 0x4c
        /*0032*/ 	.byte	0x02
	.zero		1


	//----- nvinfo : EIATTR_ANNOTATIONS
	.align		4
        /*0034*/ 	.byte	0x04, 0x55
        /*0036*/ 	.short	(.L_272 - .L_271)


	//   ....[0]....
.L_271:
        /* <DEDUP_REMOVED lines=47> */


	//----- nvinfo : EIATTR_MERCURY_ISA_VERSION
	.align		4
.L_272:
        /*0318*/ 	.byte	0x03, 0x5f
        /*031a*/ 	.short	0x0000


	//----- nvinfo : EIATTR_EXIT_INSTR_OFFSETS
	.align		4
        /*031c*/ 	.byte	0x04, 0x1c
        /*031e*/ 	.short	(.L_274 - .L_273)


	//   ....[0]....
.L_273:
        /*0320*/ 	.word	0x00000040


	//   ....[1]....
        /*0324*/ 	.word	0x000053e0


	//   ....[2]....
        /*0328*/ 	.word	0x00005e10


	//----- nvinfo : EIATTR_CTAIDZ_USED
	.align		4
.L_274:
        /*032c*/ 	.byte	0x01, 0x04
	.zero		2


	//----- nvinfo : EIATTR_MAX_THREADS
	.align		4
        /*0330*/ 	.byte	0x04, 0x05
        /*0332*/ 	.short	(.L_276 - .L_275)
.L_275:
        /*0334*/ 	.word	0x00000100
        /*0338*/ 	.word	0x00000001
        /*033c*/ 	.word	0x00000001


	//----- nvinfo : EIATTR_CRS_STACK_SIZE
	.align		4
.L_276:
        /*0340*/ 	.byte	0x04, 0x1e
        /*0342*/ 	.short	(.L_278 - .L_277)
.L_277:
        /*0344*/ 	.word	0x00000000
.L_278:


//--------------------- .nv.info._ZN7cutlass13device_kernelIN5flash19enable_sm80_to_sm89INS1_16FlashAttnBwdSm80INS1_25CollectiveMainloopBwdSm80ILi1ELi1EN4cute5tupleIJNS5_1CILi32EEENS7_ILi64EEENS7_ILi256EEEEEENS_6half_tEfNS_4arch4Sm80ELb0ELb1ELb1ELb1ELb0ELb0ELb0ELb0ELi2ELi2ELi2ELi1ELb1EEENS1_21CollectiveEpilogueBwdISB_SC_SE_Li256ELb1ELb0ELi4EEENS1_19SingleTileSchedulerILb1ELb0ELb0ELi64EEEEEEEEEvNT_6ParamsE --------------------------
	.section	.nv.info._ZN7cutlass13device_kernelIN5flash19enable_sm80_to_sm89INS1_16FlashAttnBwdSm80INS1_25CollectiveMainloopBwdSm80ILi1ELi1EN4cute5tupleIJNS5_1CILi32EEENS7_ILi64EEENS7_ILi256EEEEEENS_6half_tEfNS_4arch4Sm80ELb0ELb1ELb1ELb1ELb0ELb0ELb0ELb0ELi2ELi2ELi2ELi1ELb1EEENS1_21CollectiveEpilogueBwdISB_SC_SE_Li256ELb1ELb0ELi4EEENS1_19SingleTileSchedulerILb1ELb0ELb0ELi64EEEEEEEEEvNT_6ParamsE,"",@"SHT_CUDA_INFO"
	.sectionflags	@""
	.align	4


	//----- nvinfo : EIATTR_CUDA_API_VERSION
	.align		4
        /*0000*/ 	.byte	0x04, 0x37
        /*0002*/ 	.short	(.L_280 - .L_279)
.L_279:
        /*0004*/ 	.word	0x00000082


	//----- nvinfo : EIATTR_SW2861232_WAR
	.align		4
.L_280:
        /*0008*/ 	.byte	0x01, 0x35
	.zero		2


	//----- nvinfo : EIATTR_PARAM_CBANK
	.align		4
        /*000c*/ 	.byte	0x04, 0x0a
        /*000e*/ 	.short	(.L_282 - .L_281)
	.align		4
.L_281:
        /*0010*/ 	.word	index@(.nv.constant0._ZN7cutlass13device_kernelIN5flash19enable_sm80_to_sm89INS1_16FlashAttnBwdSm80INS1_25CollectiveMainloopBwdSm80ILi1ELi1EN4cute5tupleIJNS5_1CILi32EEENS7_ILi64EEENS7_ILi256EEEEEENS_6half_tEfNS_4arch4Sm80ELb0ELb1ELb1ELb1ELb0ELb0ELb0ELb0ELi2ELi2ELi2ELi1ELb1EEENS1_21CollectiveEpilogueBwdISB_SC_SE_Li256ELb1ELb0ELi4EEENS1_19SingleTileSchedulerILb1ELb0ELb0ELi64EEEEEEEEEvNT_6ParamsE)
        /*0014*/ 	.short	0x0160
        /*0016*/ 	.short	0x0270


	//----- nvinfo : EIATTR_CBANK_PARAM_SIZE
	.align		4
.L_282:
        /*0018*/ 	.byte	0x03, 0x19
        /*001a*/ 	.short	0x0270


	//----- nvinfo : EIATTR_KPARAM_INFO
	.align		4
        /*001c*/ 	.byte	0x04, 0x17
        /*001e*/ 	.short	(.L_284 - .L_283)
.L_283:
        /*0020*/ 	.word	0x00000000
        /*0024*/ 	.short	0x0000
        /*0026*/ 	.short	0x0000
        /*0028*/ 	.byte	0x00, 0xf0, 0xc1, 0x09


	//----- nvinfo : EIATTR_MAXREG_COUNT
	.align		4
.L_284:
        /*002c*/ 	.byte	0x03, 0x1b
        /*002e*/ 	.short	0x00ff


	//----- nvinfo : EIATTR_NUM_BARRIERS
	.align		4
        /*0030*/ 	.byte	0x02, 0x4c
        /*0032*/ 	.byte	0x02
	.zero		1


	//----- nvinfo : EIATTR_ANNOTATIONS
	.align		4
        /*0034*/ 	.byte	0x04, 0x55
        /*0036*/ 	.short	(.L_286 - .L_285)


	//   ....[0]....
.L_285:
        /* <DEDUP_REMOVED lines=47> */


	//----- nvinfo : EIATTR_MERCURY_ISA_VERSION
	.align		4
.L_286:
        /*0318*/ 	.byte	0x03, 0x5f
        /*031a*/ 	.short	0x0000


	//----- nvinfo : EIATTR_COOP_GROUP_MASK_REGIDS
	.align		4
        /*031c*/ 	.byte	0x04, 0x29
        /*031e*/ 	.short	(.L_288 - .L_287)


	//   ....[0]....
.L_287:
        /*0320*/ 	.word	0xffffffff


	//----- nvinfo : EIATTR_COOP_GROUP_INSTR_OFFSETS
	.align		4
.L_288:
        /*0324*/ 	.byte	0x04, 0x28
        /*0326*/ 	.short	(.L_290 - .L_289)


	//   ....[0]....
.L_289:
        /*0328*/ 	.word	0x000000a0


	//----- nvinfo : EIATTR_EXIT_INSTR_OFFSETS
	.align		4
.L_290:
        /*032c*/ 	.byte	0x04, 0x1c
        /*032e*/ 	.short	(.L_292 - .L_291)


	//   ....[0]....
.L_291:
        /*0330*/ 	.word	0x00000340


	//   ....[1]....
        /*0334*/ 	.word	0x000074a0


	//   ....[2]....
        /*0338*/ 	.word	0x00007560


	//   ....[3]....
        /*033c*/ 	.word	0x000087b0


	//   ....[4]....
        /*0340*/ 	.word	0x00008870


	//----- nvinfo : EIATTR_CTAIDZ_USED
	.align		4
.L_292:
        /*0344*/ 	.byte	0x01, 0x04
	.zero		2


	//----- nvinfo : EIATTR_MAX_THREADS
	.align		4
        /*0348*/ 	.byte	0x04, 0x05
        /*034a*/ 	.short	(.L_294 - .L_293)
.L_293:
        /*034c*/ 	.word	0x00000100
        /*0350*/ 	.word	0x00000001
        /*0354*/ 	.word	0x00000001


	//----- nvinfo : EIATTR_CRS_STACK_SIZE
	.align		4
.L_294:
        /*0358*/ 	.byte	0x04, 0x1e
        /*035a*/ 	.short	(.L_296 - .L_295)
.L_295:
        /*035c*/ 	.word	0x00000000
.L_296:


//--------------------- .nv.info._ZN7cutlass13device_kernelIN5flash19enable_sm80_to_sm89INS1_16FlashAttnBwdSm80INS1_25CollectiveMainloopBwdSm80ILi1ELi1EN4cute5tupleIJNS5_1CILi32EEENS7_ILi64EEENS7_ILi256EEEEEENS_6half_tEfNS_4arch4Sm80ELb0ELb1ELb1ELb1ELb0ELb0ELb0ELb0ELi2ELi2ELi2ELi1ELb1EEENS1_24CollectiveEpilogueBwdGQAISB_fSE_Li256ELb1ELb0EEENS1_19SingleTileSchedulerILb1ELb0ELb0ELi64EEEEEEEEEvNT_6ParamsE --------------------------
	.section	.nv.info._ZN7cutlass13device_kernelIN5flash19enable_sm80_to_sm89INS1_16FlashAttnBwdSm80INS1_25CollectiveMainloopBwdSm80ILi1ELi1EN4cute5tupleIJNS5_1CILi32EEENS7_ILi64EEENS7_ILi256EEEEEENS_6half_tEfNS_4arch4Sm80ELb0ELb1ELb1ELb1ELb0ELb0ELb0ELb0ELi2ELi2ELi2ELi1ELb1EEENS1_24CollectiveEpilogueBwdGQAISB_fSE_Li256ELb1ELb0EEENS1_19SingleTileSchedulerILb1ELb0ELb0ELi64EEEEEEEEEvNT_6ParamsE,"",@"SHT_CUDA_INFO"
	.sectionflags	@""
	.align	4


	//----- nvinfo : EIATTR_CUDA_API_VERSION
	.align		4
        /*0000*/ 	.byte	0x04, 0x37
        /*0002*/ 	.short	(.L_298 - .L_297)
.L_297:
        /*0004*/ 	.word	0x00000082


	//----- nvinfo : EIATTR_SW2861232_WAR
	.align		4
.L_298:
        /*0008*/ 	.byte	0x01, 0x35
	.zero		2


	//----- nvinfo : EIATTR_PARAM_CBANK
	.align		4
        /*000c*/ 	.byte	0x04, 0x0a
        /*000e*/ 	.short	(.L_300 - .L_299)
	.align		4
.L_299:
        /*0010*/ 	.word	index@(.nv.constant0._ZN7cutlass13device_kernelIN5flash19enable_sm80_to_sm89INS1_16FlashAttnBwdSm80INS1_25CollectiveMainloopBwdSm80ILi1ELi1EN4cute5tupleIJNS5_1CILi32EEENS7_ILi64EEENS7_ILi256EEEEEENS_6half_tEfNS_4arch4Sm80ELb0ELb1ELb1ELb1ELb0ELb0ELb0ELb0ELi2ELi2ELi2ELi1ELb1EEENS1_24CollectiveEpilogueBwdGQAISB_fSE_Li256ELb1ELb0EEENS1_19SingleTileSchedulerILb1ELb0ELb0ELi64EEEEEEEEEvNT_6ParamsE)
        /*0014*/ 	.short	0x0160
        /*0016*/ 	.short	0x0278


	//----- nvinfo : EIATTR_CBANK_PARAM_SIZE
	.align		4
.L_300:
        /*0018*/ 	.byte	0x03, 0x19
        /*001a*/ 	.short	0x0278


	//----- nvinfo : EIATTR_KPARAM_INFO
	.align		4
        /*001c*/ 	.byte	0x04, 0x17
        /*001e*/ 	.short	(.L_302 - .L_301)
.L_301:
        /*0020*/ 	.word	0x00000000
        /*0024*/ 	.short	0x0000
        /*0026*/ 	.short	0x0000
        /*0028*/ 	.byte	0x00, 0xf0, 0xe1, 0x09


	//----- nvinfo : EIATTR_MAXREG_COUNT
	.align		4
.L_302:
        /*002c*/ 	.byte	0x03, 0x1b
        /*002e*/ 	.short	0x00ff


	//----- nvinfo : EIATTR_NUM_BARRIERS
	.align		4
        /*0030*/ 	.byte	0x02, 0x4c
        /*0032*/ 	.byte	0x02
	.zero		1


	//----- nvinfo : EIATTR_ANNOTATIONS
	.align		4
        /*0034*/ 	.byte	0x04, 0x55
        /*0036*/ 	.short	(.L_304 - .L_303)


	//   ....[0]....
.L_303:
        /* <DEDUP_REMOVED lines=47> */


	//----- nvinfo : EIATTR_MERCURY_ISA_VERSION
	.align		4
.L_304:
        /*0310*/ 	.byte	0x03, 0x5f
        /*0312*/ 	.short	0x0000


	//----- nvinfo : EIATTR_COOP_GROUP_MASK_REGIDS
	.align		4
        /*0314*/ 	.byte	0x04, 0x29
        /*0316*/ 	.short	(.L_306 - .L_305)


	//   ....[0]....
.L_305:
        /*0318*/ 	.word	0xffffffff


	//----- nvinfo : EIATTR_COOP_GROUP_INSTR_OFFSETS
	.align		4
.L_306:
        /*031c*/ 	.byte	0x04, 0x28
        /*031e*/ 	.short	(.L_308 - .L_307)


	//   ....[0]....
.L_307:
        /*0320*/ 	.word	0x000000a0


	//----- nvinfo : EIATTR_EXIT_INSTR_OFFSETS
	.align		4
.L_308:
        /*0324*/ 	.byte	0x04, 0x1c
        /*0326*/ 	.short	(.L_310 - .L_309)


	//   ....[0]....
.L_309:
        /*0328*/ 	.word	0x00000340


	//   ....[1]....
        /*032c*/ 	.word	0x000056d0


	//   ....[2]....
        /*0330*/ 	.word	0x00006200


	//----- nvinfo : EIATTR_CTAIDZ_USED
	.align		4
.L_310:
        /*0334*/ 	.byte	0x01, 0x04
	.zero		2


	//----- nvinfo : EIATTR_MAX_THREADS
	.align		4
        /*0338*/ 	.byte	0x04, 0x05
        /*033a*/ 	.short	(.L_312 - .L_311)
.L_311:
        /*033c*/ 	.word	0x00000100
        /*0340*/ 	.word	0x00000001
        /*0344*/ 	.word	0x00000001


	//----- nvinfo : EIATTR_CRS_STACK_SIZE
	.align		4
.L_312:
        /*0348*/ 	.byte	0x04, 0x1e
        /*034a*/ 	.short	(.L_314 - .L_313)
.L_313:
        /*034c*/ 	.word	0x00000000
.L_314:


//--------------------- .nv.info._ZN7cutlass13device_kernelIN5flash19enable_sm80_to_sm89INS1_16FlashAttnBwdSm80INS1_25CollectiveMainloopBwdSm80ILi1ELi1EN4cute5tupleIJNS5_1CILi32EEENS7_ILi64EEENS7_ILi256EEEEEENS_6half_tEfNS_4arch4Sm80ELb1ELb0ELb1ELb0ELb0ELb0ELb0ELb0ELi2ELi2ELi2ELi1ELb1EEENS1_21CollectiveEpilogueBwdISB_SC_SE_Li256ELb0ELb0ELi4EEENS1_25SingleTileBwdLPTSchedulerILb0ELi64ELb0EEEEEEEEEvNT_6ParamsE --------------------------
	.section	.nv.info._ZN7cutlass13device_kernelIN5flash19enable_sm80_to_sm89INS1_16FlashAttnBwdSm80INS1_25CollectiveMainloopBwdSm80ILi1ELi1EN4cute5tupleIJNS5_1CILi32EEENS7_ILi64EEENS7_ILi256EEEEEENS_6half_tEfNS_4arch4Sm80ELb1ELb0ELb1ELb0ELb0ELb0ELb0ELb0ELi2ELi2ELi2ELi1ELb1EEENS1_21CollectiveEpilogueBwdISB_SC_SE_Li256ELb0ELb0ELi4EEENS1_25SingleTileBwdLPTSchedulerILb0ELi64ELb0EEEEEEEEEvNT_6ParamsE,"",@"SHT_CUDA_INFO"
	.sectionflags	@""
	.align	4


	//----- nvinfo : EIATTR_CUDA_API_VERSION
	.align		4
        /*0000*/ 	.byte	0x04, 0x37
        /*0002*/ 	.short	(.L_316 - .L_315)
.L_315:
        /*0004*/ 	.word	0x00000082


	//----- nvinfo : EIATTR_SW2861232_WAR
	.align		4
.L_316:
        /*0008*/ 	.byte	0x01, 0x35
	.zero		2


	//----- nvinfo : EIATTR_PARAM_CBANK
	.align		4
        /*000c*/ 	.byte	0x04, 0x0a
        /*000e*/ 	.short	(.L_318 - .L_317)
	.align		4
.L_317:
        /*0010*/ 	.word	index@(.nv.constant0._ZN7cutlass13device_kernelIN5flash19enable_sm80_to_sm89INS1_16FlashAttnBwdSm80INS1_25CollectiveMainloopBwdSm80ILi1ELi1EN4cute5tupleIJNS5_1CILi32EEENS7_ILi64EEENS7_ILi256EEEEEENS_6half_tEfNS_4arch4Sm80ELb1ELb0ELb1ELb0ELb0ELb0ELb0ELb0ELi2ELi2ELi2ELi1ELb1EEENS1_21CollectiveEpilogueBwdISB_SC_SE_Li256ELb0ELb0ELi4EEENS1_25SingleTileBwdLPTSchedulerILb0ELi64ELb0EEEEEEEEEvNT_6ParamsE)
        /*0014*/ 	.short	0x0160
        /*0016*/ 	.short	0x0288


	//----- nvinfo : EIATTR_CBANK_PARAM_SIZE
	.align		4
.L_318:
        /*0018*/ 	.byte	0x03, 0x19
        /*001a*/ 	.short	0x0288


	//----- nvinfo : EIATTR_KPARAM_INFO
	.align		4
        /*001c*/ 	.byte	0x04, 0x17
        /*001e*/ 	.short	(.L_320 - .L_319)
.L_319:
        /*0020*/ 	.word	0x00000000
        /*0024*/ 	.short	0x0000
        /*0026*/ 	.short	0x0000
        /*0028*/ 	.byte	0x00, 0xf0, 0x21, 0x0a


	//----- nvinfo : EIATTR_MAXREG_COUNT
	.align		4
.L_320:
        /*002c*/ 	.byte	0x03, 0x1b
        /*002e*/ 	.short	0x00ff


	//----- nvinfo : EIATTR_NUM_BARRIERS
	.align		4
        /*0030*/ 	.byte	0x02, 0x4c
        /*0032*/ 	.byte	0x02
	.zero		1


	//----- nvinfo : EIATTR_ANNOTATIONS
	.align		4
        /*0034*/ 	.byte	0x04, 0x55
        /*0036*/ 	.short	(.L_322 - .L_321)


	//   ....[0]....
.L_321:
        /* <DEDUP_REMOVED lines=48> */


	//----- nvinfo : EIATTR_MERCURY_ISA_VERSION
	.align		4
.L_322:
        /*0320*/ 	.byte	0x03, 0x5f
        /*0322*/ 	.short	0x0000


	//----- nvinfo : EIATTR_COOP_GROUP_MASK_REGIDS
	.align		4
        /*0324*/ 	.byte	0x04, 0x29
        /*0326*/ 	.short	(.L_324 - .L_323)


	//   ....[0]....
.L_323:
        /*0328*/ 	.word	0xffffffff


	//----- nvinfo : EIATTR_COOP_GROUP_INSTR_OFFSETS
	.align		4
.L_324:
        /*032c*/ 	.byte	0x04, 0x28
        /*032e*/ 	.short	(.L_326 - .L_325)


	//   ....[0]....
.L_325:
        /*0330*/ 	.word	0x00000090


	//----- nvinfo : EIATTR_EXIT_INSTR_OFFSETS
	.align		4
.L_326:
        /*0334*/ 	.byte	0x04, 0x1c
        /*0336*/ 	.short	(.L_328 - .L_327)


	//   ....[0]....
.L_327:
        /*0338*/ 	.word	0x00000580


	//   ....[1]....
        /*033c*/ 	.word	0x00006f60


	//   ....[2]....
        /*0340*/ 	.word	0x00007020


	//   ....[3]....
        /*0344*/ 	.word	0x00008180


	//   ....[4]....
        /*0348*/ 	.word	0x00008230


	//----- nvinfo : EIATTR_MAX_THREADS
	.align		4
.L_328:
        /*034c*/ 	.byte	0x04, 0x05
        /*034e*/ 	.short	(.L_330 - .L_329)
.L_329:
        /*0350*/ 	.word	0x00000100
        /*0354*/ 	.word	0x00000001
        /*0358*/ 	.word	0x00000001


	//----- nvinfo : EIATTR_CRS_STACK_SIZE
	.align		4
.L_330:
        /*035c*/ 	.byte	0x04, 0x1e
        /*035e*/ 	.short	(.L_332 - .L_331)
.L_331:
        /*0360*/ 	.word	0x00000000
.L_332:


//--------------------- .nv.info._ZN7cutlass13device_kernelIN5flash19enable_sm80_to_sm89INS1_16FlashAttnBwdSm80INS1_25CollectiveMainloopBwdSm80ILi1ELi1EN4cute5tupleIJNS5_1CILi32EEENS7_ILi64EEENS7_ILi256EEEEEENS_6half_tEfNS_4arch4Sm80ELb1ELb0ELb1ELb0ELb0ELb0ELb0ELb0ELi2ELi2ELi2ELi1ELb1EEENS1_24CollectiveEpilogueBwdGQAISB_fSE_Li256ELb0ELb0EEENS1_25SingleTileBwdLPTSchedulerILb0ELi64ELb0EEEEEEEEEvNT_6ParamsE --------------------------
	.section	.nv.info._ZN7cutlass13device_kernelIN5flash19enable_sm80_to_sm89INS1_16FlashAttnBwdSm80INS1_25CollectiveMainloopBwdSm80ILi1ELi1EN4cute5tupleIJNS5_1CILi32EEENS7_ILi64EEENS7_ILi256EEEEEENS_6half_tEfNS_4arch4Sm80ELb1ELb0ELb1ELb0ELb0ELb0ELb0ELb0ELi2ELi2ELi2ELi1ELb1EEENS1_24CollectiveEpilogueBwdGQAISB_fSE_Li256ELb0ELb0EEENS1_25SingleTileBwdLPTSchedulerILb0ELi64ELb0EEEEEEEEEvNT_6ParamsE,"",@"SHT_CUDA_INFO"
	.sectionflags	@""
	.align	4


	//----- nvinfo : EIATTR_CUDA_API_VERSION
	.align		4
        /*0000*/ 	.byte	0x04, 0x37
        /*0002*/ 	.short	(.L_334 - .L_333)
.L_333:
        /*0004*/ 	.word	0x00000082


	//----- nvinfo : EIATTR_SW2861232_WAR
	.align		4
.L_334:
        /*0008*/ 	.byte	0x01, 0x35
	.zero		2


	//----- nvinfo : EIATTR_PARAM_CBANK
	.align		4
        /*000c*/ 	.byte	0x04, 0x0a
        /*000e*/ 	.short	(.L_336 - .L_335)
	.align		4
.L_335:
        /*0010*/ 	.word	index@(.nv.constant0._ZN7cutlass13device_kernelIN5flash19enable_sm80_to_sm89INS1_16FlashAttnBwdSm80INS1_25CollectiveMainloopBwdSm80ILi1ELi1EN4cute5tupleIJNS5_1CILi32EEENS7_ILi64EEENS7_ILi256EEEEEENS_6half_tEfNS_4arch4Sm80ELb1ELb0ELb1ELb0ELb0ELb0ELb0ELb0ELi2ELi2ELi2ELi1ELb1EEENS1_24CollectiveEpilogueBwdGQAISB_fSE_Li256ELb0ELb0EEENS1_25SingleTileBwdLPTSchedulerILb0ELi64ELb0EEEEEEEEEvNT_6ParamsE)
        /*0014*/ 	.short	0x0160
        /*0016*/ 	.short	0x0290


	//----- nvinfo : EIATTR_CBANK_PARAM_SIZE
	.align		4
.L_336:
        /*0018*/ 	.byte	0x03, 0x19
        /*001a*/ 	.short	0x0290


	//----- nvinfo : EIATTR_KPARAM_INFO
	.align		4
        /*001c*/ 	.byte	0x04, 0x17
        /*001e*/ 	.short	(.L_338 - .L_337)
.L_337:
        /*0020*/ 	.word	0x00000000
        /*0024*/ 	.short	0x0000
        /*0026*/ 	.short	0x0000
        /*0028*/ 	.byte	0x00, 0xf0, 0x41, 0x0a


	//----- nvinfo : EIATTR_MAXREG_COUNT
	.align		4
.L_338:
        /*002c*/ 	.byte	0x03, 0x1b
        /*002e*/ 	.short	0x00ff


	//----- nvinfo : EIATTR_NUM_BARRIERS
	.align		4
        /*0030*/ 	.byte	0x02, 0x4c
        /*0032*/ 	.byte	0x02
	.zero		1


	//----- nvinfo : EIATTR_ANNOTATIONS
	.align		4
        /*0034*/ 	.byte	0x04, 0x55
        /*0036*/ 	.short	(.L_340 - .L_339)


	//   ....[0]....
.L_339:
        /* <DEDUP_REMOVED lines=47> */


	//----- nvinfo : EIATTR_MERCURY_ISA_VERSION
	.align		4
.L_340:
        /*0318*/ 	.byte	0x03, 0x5f
        /*031a*/ 	.short	0x0000


	//----- nvinfo : EIATTR_COOP_GROUP_MASK_REGIDS
	.align		4
        /*031c*/ 	.byte	0x04, 0x29
        /*031e*/ 	.short	(.L_342 - .L_341)


	//   ....[0]....
.L_341:
        /*0320*/ 	.word	0xffffffff


	//----- nvinfo : EIATTR_COOP_GROUP_INSTR_OFFSETS
	.align		4
.L_342:
        /*0324*/ 	.byte	0x04, 0x28
        /*0326*/ 	.short	(.L_344 - .L_343)


	//   ....[0]....
.L_343:
        /*0328*/ 	.word	0x00000090


	//----- nvinfo : EIATTR_EXIT_INSTR_OFFSETS
	.align		4
.L_344:
        /*032c*/ 	.byte	0x04, 0x1c
        /*032e*/ 	.short	(.L_346 - .L_345)


	//   ....[0]....
.L_345:
        /*0330*/ 	.word	0x00000580


	//   ....[1]....
        /*0334*/ 	.word	0x00005180


	//   ....[2]....
        /*0338*/ 	.word	0x00005c20


	//----- nvinfo : EIATTR_MAX_THREADS
	.align		4
.L_346:
        /*033c*/ 	.byte	0x04, 0x05
        /*033e*/ 	.short	(.L_348 - .L_347)
.L_347:
        /*0340*/ 	.word	0x00000100
        /*0344*/ 	.word	0x00000001
        /*0348*/ 	.word	0x00000001
.L_348:


//--------------------- .nv.info._ZN7cutlass13device_kernelIN5flash22FlashAttnBwdPreprocessIN4cute5tupleIJNS3_1CILi32EEENS5_ILi256EEEEEENS_6half_tEfNS_4arch4Sm80ELb1ELb0EEEEEvNT_6ParamsE --------------------------
	.section	.nv.info._ZN7cutlass13device_kernelIN5flash22FlashAttnBwdPreprocessIN4cute5tupleIJNS3_1CILi32EEENS5_ILi256EEEEEENS_6half_tEfNS_4arch4Sm80ELb1ELb0EEEEEvNT_6ParamsE,"",@"SHT_CUDA_INFO"
	.sectionflags	@""
	.align	4


	//----- nvinfo : EIATTR_CUDA_API_VERSION
	.align		4
        /*0000*/ 	.byte	0x04, 0x37
        /*0002*/ 	.short	(.L_350 - .L_349)
.L_349:
        /*0004*/ 	.word	0x00000082


	//----- nvinfo : EIATTR_SW2861232_WAR
	.align		4
.L_350:
        /*0008*/ 	.byte	0x01, 0x35
	.zero		2


	//----- nvinfo : EIATTR_PARAM_CBANK
	.align		4
        /*000c*/ 	.byte	0x04, 0x0a
        /*000e*/ 	.short	(.L_352 - .L_351)
	.align		4
.L_351:
        /*0010*/ 	.word	index@(.nv.constant0._ZN7cutlass13device_kernelIN5flash22FlashAttnBwdPreprocessIN4cute5tupleIJNS3_1CILi32EEENS5_ILi256EEEEEENS_6half_tEfNS_4arch4Sm80ELb1ELb0EEEEEvNT_6ParamsE)
        /*0014*/ 	.short	0x0160
        /*0016*/ 	.short	0x00f0


	//----- nvinfo : EIATTR_CBANK_PARAM_SIZE
	.align		4
.L_352:
        /*0018*/ 	.byte	0x03, 0x19
        /*001a*/ 	.short	0x00f0


	//----- nvinfo : EIATTR_KPARAM_INFO
	.align		4
        /*001c*/ 	.byte	0x04, 0x17
        /*001e*/ 	.short	(.L_354 - .L_353)
.L_353:
        /*0020*/ 	.word	0x00000000
        /*0024*/ 	.short	0x0000
        /*0026*/ 	.short	0x0000
        /*0028*/ 	.byte	0x00, 0xf0, 0xc1, 0x03


	//----- nvinfo : EIATTR_MAXREG_COUNT
	.align		4
.L_354:
        /*002c*/ 	.byte	0x03, 0x1b
        /*002e*/ 	.short	0x0080


	//----- nvinfo : EIATTR_MERCURY_ISA_VERSION
	.align		4
        /*0030*/ 	.byte	0x03, 0x5f
        /*0032*/ 	.short	0x0000


	//----- nvinfo : EIATTR_COOP_GROUP_MASK_REGIDS
	.align		4
        /*0034*/ 	.byte	0x04, 0x29
        /*0036*/ 	.short	(.L_356 - .L_355)


	//   ....[0]....
.L_355:
        /*0038*/ 	.word	0xffffffff


	//   ....[1]....
        /*003c*/ 	.word	0xffffffff


	//   ....[2]....
        /*0040*/ 	.word	0xffffffff


	//   ....[3]....
        /*0044*/ 	.word	0xffffffff


	//   ....[4]....
        /*0048*/ 	.word	0xffffffff


	//   ....[5]....
        /*004c*/ 	.word	0xffffffff


	//   ....[6]....
        /*0050*/ 	.word	0xffffffff


	//   ....[7]....
        /*0054*/ 	.word	0xffffffff


	//----- nvinfo : EIATTR_COOP_GROUP_INSTR_OFFSETS
	.align		4
.L_356:
        /*0058*/ 	.byte	0x04, 0x28
        /*005a*/ 	.short	(.L_358 - .L_357)


	//   ....[0]....
.L_357:
        /*005c*/ 	.word	0x00000f60


	//   ....[1]....
        /*0060*/ 	.word	0x00000f70


	//   ....[2]....
        /*0064*/ 	.word	0x00000fa0


	//   ....[3]....
        /*0068*/ 	.word	0x00000fc0


	//   ....[4]....
        /*006c*/ 	.word	0x00001010


	//   ....[5]....
        /*0070*/ 	.word	0x00001030


	//   ....[6]....
        /*0074*/ 	.word	0x00001070


	//   ....[7]....
        /*0078*/ 	.word	0x00001090


	//----- nvinfo : EIATTR_EXIT_INSTR_OFFSETS
	.align		4
.L_358:
        /*007c*/ 	.byte	0x04, 0x1c
        /*007e*/ 	.short	(.L_360 - .L_359)


	//   ....[0]....
.L_359:
        /*0080*/ 	.word	0x00001500


	//   ....[1]....
        /*0084*/ 	.word	0x00001560


	//----- nvinfo : EIATTR_CTAIDZ_USED
	.align		4
.L_360:
        /*0088*/ 	.byte	0x01, 0x04
	.zero		2


	//----- nvinfo : EIATTR_MAX_THREADS
	.align		4
        /*008c*/ 	.byte	0x04, 0x05
        /*008e*/ 	.short	(.L_362 - .L_361)
.L_361:
        /*0090*/ 	.word	0x00000100
        /*0094*/ 	.word	0x00000001
        /*0098*/ 	.word	0x00000001


	//----- nvinfo : EIATTR_CRS_STACK_SIZE
	.align		4
.L_362:
        /*009c*/ 	.byte	0x04, 0x1e
        /*009e*/ 	.short	(.L_364 - .L_363)
.L_363:
        /*00a0*/ 	.word	0x00000000
.L_364:


//--------------------- .nv.info._ZN7cutlass13device_kernelIN5flash19enable_sm80_to_sm89INS1_16FlashAttnBwdSm80INS1_25CollectiveMainloopBwdSm80ILi1ELi1EN4cute5tupleIJNS5_1CILi32EEENS7_ILi64EEENS7_ILi256EEEEEENS_6half_tEfNS_4arch4Sm80ELb1ELb0ELb1ELb1ELb0ELb0ELb0ELb0ELi2ELi2ELi2ELi1ELb1EEENS1_21CollectiveEpilogueBwdISB_SC_SE_Li256ELb1ELb0ELi4EEENS1_25SingleTileBwdLPTSchedulerILb1ELi64ELb0EEEEEEEEEvNT_6ParamsE --------------------------
	.section	.nv.info._ZN7cutlass13device_kernelIN5flash19enable_sm80_to_sm89INS1_16FlashAttnBwdSm80INS1_25CollectiveMainloopBwdSm80ILi1ELi1EN4cute5tupleIJNS5_1CILi32EEENS7_ILi64EEENS7_ILi256EEEEEENS_6half_tEfNS_4arch4Sm80ELb1ELb0ELb1ELb1ELb0ELb0ELb0ELb0ELi2ELi2ELi2ELi1ELb1EEENS1_21CollectiveEpilogueBwdISB_SC_SE_Li256ELb1ELb0ELi4EEENS1_25SingleTileBwdLPTSchedulerILb1ELi64ELb0EEEEEEEEEvNT_6ParamsE,"",@"SHT_CUDA_INFO"
	.sectionflags	@""
	.align	4


	//----- nvinfo : EIATTR_CUDA_API_VERSION
	.align		4
        /*0000*/ 	.byte	0x04, 0x37
        /*0002*/ 	.short	(.L_366 - .L_365)
.L_365:
        /*0004*/ 	.word	0x00000082


	//----- nvinfo : EIATTR_SW2861232_WAR
	.align		4
.L_366:
        /*0008*/ 	.byte	0x01, 0x35
	.zero		2


	//----- nvinfo : EIATTR_PARAM_CBANK
	.align		4
        /*000c*/ 	.byte	0x04, 0x0a
        /*000e*/ 	.short	(.L_368 - .L_367)
	.align		4
.L_367:
        /*0010*/ 	.word	index@(.nv.constant0._ZN7cutlass13device_kernelIN5flash19enable_sm80_to_sm89INS1_16FlashAttnBwdSm80INS1_25CollectiveMainloopBwdSm80ILi1ELi1EN4cute5tupleIJNS5_1CILi32EEENS7_ILi64EEENS7_ILi256EEEEEENS_6half_tEfNS_4arch4Sm80ELb1ELb0ELb1ELb1ELb0ELb0ELb0ELb0ELi2ELi2ELi2ELi1ELb1EEENS1_21CollectiveEpilogueBwdISB_SC_SE_Li256ELb1ELb0ELi4EEENS1_25SingleTileBwdLPTSchedulerILb1ELi64ELb0EEEEEEEEEvNT_6ParamsE)
        /*0014*/ 	.short	0x0160
        /*0016*/ 	.short	0x0288


	//----- nvinfo : EIATTR_CBANK_PARAM_SIZE
	.align		4
.L_368:
        /*0018*/ 	.byte	0x03, 0x19
        /*001a*/ 	.short	0x0288


	//----- nvinfo : EIATTR_KPARAM_INFO
	.align		4
        /*001c*/ 	.byte	0x04, 0x17
        /*001e*/ 	.short	(.L_370 - .L_369)
.L_369:
        /*0020*/ 	.word	0x00000000
        /*0024*/ 	.short	0x0000
        /*0026*/ 	.short	0x0000
        /*0028*/ 	.byte	0x00, 0xf0, 0x21, 0x0a


	//----- nvinfo : EIATTR_MAXREG_COUNT
	.align		4
.L_370:
        /*002c*/ 	.byte	0x03, 0x1b
        /*002e*/ 	.short	0x00ff


	//----- nvinfo : EIATTR_NUM_BARRIERS
	.align		4
        /*0030*/ 	.byte	0x02, 0x4c
        /*0032*/ 	.byte	0x02
	.zero		1


	//----- nvinfo : EIATTR_ANNOTATIONS
	.align		4
        /*0034*/ 	.byte	0x04, 0x55
        /*0036*/ 	.short	(.L_372 - .L_371)


	//   ....[0]....
.L_371:
        /* <DEDUP_REMOVED lines=42> */


	//----- nvinfo : EIATTR_MERCURY_ISA_VERSION
	.align		4
.L_372:
        /*02c8*/ 	.byte	0x03, 0x5f
        /*02ca*/ 	.short	0x0000


	//----- nvinfo : EIATTR_COOP_GROUP_MASK_REGIDS
	.align		4
        /*02cc*/ 	.byte	0x04, 0x29
        /*02ce*/ 	.short	(.L_374 - .L_373)


	//   ....[0]....
.L_373:
        /*02d0*/ 	.word	0xffffffff


	//----- nvinfo : EIATTR_COOP_GROUP_INSTR_OFFSETS
	.align		4
.L_374:
        /*02d4*/ 	.byte	0x04, 0x28
        /*02d6*/ 	.short	(.L_376 - .L_375)


	//   ....[0]....
.L_375:
        /*02d8*/ 	.word	0x00000060


	//----- nvinfo : EIATTR_EXIT_INSTR_OFFSETS
	.align		4
.L_376:
        /*02dc*/ 	.byte	0x04, 0x1c
        /*02de*/ 	.short	(.L_378 - .L_377)


	//   ....[0]....
.L_377:
        /*02e0*/ 	.word	0x000009d0


	//   ....[1]....
        /*02e4*/ 	.word	0x00007930


	//   ....[2]....
        /*02e8*/ 	.word	0x000079f0


	//   ....[3]....
        /*02ec*/ 	.word	0x00008d60


	//   ....[4]....
        /*02f0*/ 	.word	0x00008e20


	//----- nvinfo : EIATTR_MAX_THREADS
	.align		4
.L_378:
        /*02f4*/ 	.byte	0x04, 0x05
        /*02f6*/ 	.short	(.L_380 - .L_379)
.L_379:
        /*02f8*/ 	.word	0x00000100
        /*02fc*/ 	.word	0x00000001
        /*0300*/ 	.word	0x00000001


	//----- nvinfo : EIATTR_CRS_STACK_SIZE
	.align		4
.L_380:
        /*0304*/ 	.byte	0x04, 0x1e
        /*0306*/ 	.short	(.L_382 - .L_381)
.L_381:
        /*0308*/ 	.word	0x00000000
.L_382:


//--------------------- .nv.info._ZN7cutlass13device_kernelIN5flash32FlashAttnBwdPostprocessConvertdQIN4cute5tupleIJNS3_1CILi32EEENS5_ILi256EEEEEENS_6half_tEfNS_4arch4Sm80ELi256ENS3_8TiledMMAINS3_8MMA_AtomIJNS3_28SM80_16x8x16_F32F16F16F32_TNEEEENS3_6LayoutINS4_IJNS5_ILi1EEENS5_ILi8EEESH_EEENS4_IJNS5_ILi0EEESH_SK_EEEEENS4_IJNS5_ILi16EEENS5_ILi128EEESN_EEEEELb0EEEEEvNT_6ParamsE --------------------------
	.section	.nv.info._ZN7cutlass13device_kernelIN5flash32FlashAttnBwdPostprocessConvertdQIN4cute5tupleIJNS3_1CILi32EEENS5_ILi256EEEEEENS_6half_tEfNS_4arch4Sm80ELi256ENS3_8TiledMMAINS3_8MMA_AtomIJNS3_28SM80_16x8x16_F32F16F16F32_TNEEEENS3_6LayoutINS4_IJNS5_ILi1EEENS5_ILi8EEESH_EEENS4_IJNS5_ILi0EEESH_SK_EEEEENS4_IJNS5_ILi16EEENS5_ILi128EEESN_EEEEELb0EEEEEvNT_6ParamsE,"",@"SHT_CUDA_INFO"
	.sectionflags	@""
	.align	4


	//----- nvinfo : EIATTR_CUDA_API_VERSION
	.align		4
        /*0000*/ 	.byte	0x04, 0x37
        /*0002*/ 	.short	(.L_384 - .L_383)
.L_383:
        /*0004*/ 	.word	0x00000082


	//----- nvinfo : EIATTR_SW2861232_WAR
	.align		4
.L_384:
        /*0008*/ 	.byte	0x01, 0x35
	.zero		2


	//----- nvinfo : EIATTR_PARAM_CBANK
	.align		4
        /*000c*/ 	.byte	0x04, 0x0a
        /*000e*/ 	.short	(.L_386 - .L_385)
	.align		4
.L_385:
        /*0010*/ 	.word	index@(.nv.constant0._ZN7cutlass13device_kernelIN5flash32FlashAttnBwdPostprocessConvertdQIN4cute5tupleIJNS3_1CILi32EEENS5_ILi256EEEEEENS_6half_tEfNS_4arch4Sm80ELi256ENS3_8TiledMMAINS3_8MMA_AtomIJNS3_28SM80_16x8x16_F32F16F16F32_TNEEEENS3_6LayoutINS4_IJNS5_ILi1EEENS5_ILi8EEESH_EEENS4_IJNS5_ILi0EEESH_SK_EEEEENS4_IJNS5_ILi16EEENS5_ILi128EEESN_EEEEELb0EEEEEvNT_6ParamsE)
        /*0014*/ 	.short	0x0160
        /*0016*/ 	.short	0x0070


	//----- nvinfo : EIATTR_CBANK_PARAM_SIZE
	.align		4
.L_386:
        /*0018*/ 	.byte	0x03, 0x19
        /*001a*/ 	.short	0x0070


	//----- nvinfo : EIATTR_KPARAM_INFO
	.align		4
        /*001c*/ 	.byte	0x04, 0x17
        /*001e*/ 	.short	(.L_388 - .L_387)
.L_387:
        /*0020*/ 	.word	0x00000000
        /*0024*/ 	.short	0x0000
        /*0026*/ 	.short	0x0000
        /*0028*/ 	.byte	0x00, 0xf0, 0xc1, 0x01


	//----- nvinfo : EIATTR_MAXREG_COUNT
	.align		4
.L_388:
        /*002c*/ 	.byte	0x03, 0x1b
        /*002e*/ 	.short	0x0080


	//----- nvinfo : EIATTR_NUM_BARRIERS
	.align		4
        /*0030*/ 	.byte	0x02, 0x4c
        /*0032*/ 	.byte	0x01
	.zero		1


	//----- nvinfo : EIATTR_MERCURY_ISA_VERSION
	.align		4
        /*0034*/ 	.byte	0x03, 0x5f
        /*0036*/ 	.short	0x0000


	//----- nvinfo : EIATTR_EXIT_INSTR_OFFSETS
	.align		4
        /*0038*/ 	.byte	0x04, 0x1c
        /*003a*/ 	.short	(.L_390 - .L_389)


	//   ....[0]....
.L_389:
        /*003c*/ 	.word	0x00000180


	//   ....[1]....
        /*0040*/ 	.word	0x000011c0


	//   ....[2]....
        /*0044*/ 	.word	0x00001280


	//----- nvinfo : EIATTR_CTAIDZ_USED
	.align		4
.L_390:
        /*0048*/ 	.byte	0x01, 0x04
	.zero		2


	//----- nvinfo : EIATTR_MAX_THREADS
	.align		4
        /*004c*/ 	.byte	0x04, 0x05
        /*004e*/ 	.short	(.L_392 - .L_391)
.L_391:
        /*0050*/ 	.word	0x00000100
        /*0054*/ 	.word	0x00000001
        /*0058*/ 	.word	0x00000001


	//----- nvinfo : EIATTR_CRS_STACK_SIZE
	.align		4
.L_392:
        /*005c*/ 	.byte	0x04, 0x1e
        /*005e*/ 	.short	(.L_394 - .L_393)
.L_393:
        /*0060*/ 	.word	0x00000000
.L_394:


//--------------------- .nv.info._ZN7cutlass13device_kernelIN5flash19enable_sm80_to_sm89INS1_16FlashAttnBwdSm80INS1_25CollectiveMainloopBwdSm80ILi1ELi1EN4cute5tupleIJNS5_1CILi32EEENS7_ILi64EEENS7_ILi256EEEEEENS_6half_tEfNS_4arch4Sm80ELb1ELb0ELb1ELb1ELb0ELb0ELb0ELb0ELi2ELi2ELi2ELi1ELb1EEENS1_24CollectiveEpilogueBwdGQAISB_fSE_Li256ELb1ELb0EEENS1_25SingleTileBwdLPTSchedulerILb1ELi64ELb0EEEEEEEEEvNT_6ParamsE --------------------------
	.section	.nv.info._ZN7cutlass13device_kernelIN5flash19enable_sm80_to_sm89INS1_16FlashAttnBwdSm80INS1_25CollectiveMainloopBwdSm80ILi1ELi1EN4cute5tupleIJNS5_1CILi32EEENS7_ILi64EEENS7_ILi256EEEEEENS_6half_tEfNS_4arch4Sm80ELb1ELb0ELb1ELb1ELb0ELb0ELb0ELb0ELi2ELi2ELi2ELi1ELb1EEENS1_24CollectiveEpilogueBwdGQAISB_fSE_Li256ELb1ELb0EEENS1_25SingleTileBwdLPTSchedulerILb1ELi64ELb0EEEEEEEEEvNT_6ParamsE,"",@"SHT_CUDA_INFO"
	.sectionflags	@""
	.align	4


	//----- nvinfo : EIATTR_CUDA_API_VERSION
	.align		4
        /*0000*/ 	.byte	0x04, 0x37
        /*0002*/ 	.short	(.L_396 - .L_395)
.L_395:
        /*0004*/ 	.word	0x00000082


	//----- nvinfo : EIATTR_SW2861232_WAR
	.align		4
.L_396:
        /*0008*/ 	.byte	0x01, 0x35
	.zero		2


	//----- nvinfo : EIATTR_PARAM_CBANK
	.align		4
        /*000c*/ 	.byte	0x04, 0x0a
        /*000e*/ 	.short	(.L_398 - .L_397)
	.align		4
.L_397:
        /*0010*/ 	.word	index@(.nv.constant0._ZN7cutlass13device_kernelIN5flash19enable_sm80_to_sm89INS1_16FlashAttnBwdSm80INS1_25CollectiveMainloopBwdSm80ILi1ELi1EN4cute5tupleIJNS5_1CILi32EEENS7_ILi64EEENS7_ILi256EEEEEENS_6half_tEfNS_4arch4Sm80ELb1ELb0ELb1ELb1ELb0ELb0ELb0ELb0ELi2ELi2ELi2ELi1ELb1EEENS1_24CollectiveEpilogueBwdGQAISB_fSE_Li256ELb1ELb0EEENS1_25SingleTileBwdLPTSchedulerILb1ELi64ELb0EEEEEEEEEvNT_6ParamsE)
        /*0014*/ 	.short	0x0160
        /*0016*/ 	.short	0x0290


	//----- nvinfo : EIATTR_CBANK_PARAM_SIZE
	.align		4
.L_398:
        /*0018*/ 	.byte	0x03, 0x19
        /*001a*/ 	.short	0x0290


	//----- nvinfo : EIATTR_KPARAM_INFO
	.align		4
        /*001c*/ 	.byte	0x04, 0x17
        /*001e*/ 	.short	(.L_400 - .L_399)
.L_399:
        /*0020*/ 	.word	0x00000000
        /*0024*/ 	.short	0x0000
        /*0026*/ 	.short	0x0000
        /*0028*/ 	.byte	0x00, 0xf0, 0x41, 0x0a


	//----- nvinfo : EIATTR_MAXREG_COUNT
	.align		4
.L_400:
        /*002c*/ 	.byte	0x03, 0x1b
        /*002e*/ 	.short	0x00ff


	//----- nvinfo : EIATTR_NUM_BARRIERS
	.align		4
        /*0030*/ 	.byte	0x02, 0x4c
        /*0032*/ 	.byte	0x02
	.zero		1


	//----- nvinfo : EIATTR_ANNOTATIONS
	.align		4
        /*0034*/ 	.byte	0x04, 0x55
        /*0036*/ 	.short	(.L_402 - .L_401)


	//   ....[0]....
.L_401:
        /* <DEDUP_REMOVED lines=44> */


	//----- nvinfo : EIATTR_MERCURY_ISA_VERSION
	.align		4
.L_402:
        /*02e8*/ 	.byte	0x03, 0x5f
        /*02ea*/ 	.short	0x0000


	//----- nvinfo : EIATTR_COOP_GROUP_MASK_REGIDS
	.align		4
        /*02ec*/ 	.byte	0x04, 0x29
        /*02ee*/ 	.short	(.L_404 - .L_403)


	//   ....[0]....
.L_403:
        /*02f0*/ 	.word	0xffffffff


	//----- nvinfo : EIATTR_COOP_GROUP_INSTR_OFFSETS
	.align		4
.L_404:
        /*02f4*/ 	.byte	0x04, 0x28
        /*02f6*/ 	.short	(.L_406 - .L_405)


	//   ....[0]....
.L_405:
        /*02f8*/ 	.word	0x00000060


	//----- nvinfo : EIATTR_EXIT_INSTR_OFFSETS
	.align		4
.L_406:
        /*02fc*/ 	.byte	0x04, 0x1c
        /*02fe*/ 	.short	(.L_408 - .L_407)


	//   ....[0]....
.L_407:
        /*0300*/ 	.word	0x00000a00


	//   ....[1]....
        /*0304*/ 	.word	0x00005830


	//   ....[2]....
        /*0308*/ 	.word	0x000063a0


	//----- nvinfo : EIATTR_MAX_THREADS
	.align		4
.L_408:
        /*030c*/ 	.byte	0x04, 0x05
        /*030e*/ 	.short	(.L_410 - .L_409)
.L_409:
        /*0310*/ 	.word	0x00000100
        /*0314*/ 	.word	0x00000001
        /*0318*/ 	.word	0x00000001
.L_410:


//--------------------- .nv.info._ZN7cutlass13device_kernelIN5flash22FlashAttnBwdPreprocessIN4cute5tupleIJNS3_1CILi32EEENS5_ILi256EEEEEENS_6half_tEfNS_4arch4Sm80ELb1ELb1EEEEEvNT_6ParamsE --------------------------
	.section	.nv.info._ZN7cutlass13device_kernelIN5flash22FlashAttnBwdPreprocessIN4cute5tupleIJNS3_1CILi32EEENS5_ILi256EEEEEENS_6half_tEfNS_4arch4Sm80ELb1ELb1EEEEEvNT_6ParamsE,"",@"SHT_CUDA_INFO"
	.sectionflags	@""
	.align	4


	//----- nvinfo : EIATTR_CUDA_API_VERSION
	.align		4
        /*0000*/ 	.byte	0x04, 0x37
        /*0002*/ 	.short	(.L_412 - .L_411)
.L_411:
        /*0004*/ 	.word	0x00000082


	//----- nvinfo : EIATTR_SW2861232_WAR
	.align		4
.L_412:
        /*0008*/ 	.byte	0x01, 0x35
	.zero		2


	//----- nvinfo : EIATTR_PARAM_CBANK
	.align		4
        /*000c*/ 	.byte	0x04, 0x0a
        /*000e*/ 	.short	(.L_414 - .L_413)
	.align		4
.L_413:
        /*0010*/ 	.word	index@(.nv.constant0._ZN7cutlass13device_kernelIN5flash22FlashAttnBwdPreprocessIN4cute5tupleIJNS3_1CILi32EEENS5_ILi256EEEEEENS_6half_tEfNS_4arch4Sm80ELb1ELb1EEEEEvNT_6ParamsE)
        /*0014*/ 	.short	0x0160
        /*0016*/ 	.short	0x00f0


	//----- nvinfo : EIATTR_CBANK_PARAM_SIZE
	.align		4
.L_414:
        /*0018*/ 	.byte	0x03, 0x19
        /*001a*/ 	.short	0x00f0


	//----- nvinfo : EIATTR_KPARAM_INFO
	.align		4
        /*001c*/ 	.byte	0x04, 0x17
        /*001e*/ 	.short	(.L_416 - .L_415)
.L_415:
        /*0020*/ 	.word	0x00000000
        /*0024*/ 	.short	0x0000
        /*0026*/ 	.short	0x0000
        /*0028*/ 	.byte	0x00, 0xf0, 0xc1, 0x03


	//----- nvinfo : EIATTR_MAXREG_COUNT
	.align		4
.L_416:
        /*002c*/ 	.byte	0x03, 0x1b
        /*002e*/ 	.short	0x0080


	//----- nvinfo : EIATTR_MERCURY_ISA_VERSION
	.align		4
        /*0030*/ 	.byte	0x03, 0x5f
        /*0032*/ 	.short	0x0000


	//----- nvinfo : EIATTR_COOP_GROUP_MASK_REGIDS
	.align		4
        /*0034*/ 	.byte	0x04, 0x29
        /*0036*/ 	.short	(.L_418 - .L_417)


	//   ....[0]....
.L_417:
        /*0038*/ 	.word	0xffffffff


	//   ....[1]....
        /*003c*/ 	.word	0xffffffff


	//   ....[2]....
        /*0040*/ 	.word	0xffffffff


	//   ....[3]....
        /*0044*/ 	.word	0xffffffff


	//   ....[4]....
        /*0048*/ 	.word	0xffffffff


	//   ....[5]....
        /*004c*/ 	.word	0xffffffff


	//   ....[6]....
        /*0050*/ 	.word	0xffffffff


	//   ....[7]....
        /*0054*/ 	.word	0xffffffff


	//----- nvinfo : EIATTR_COOP_GROUP_INSTR_OFFSETS
	.align		4
.L_418:
        /*0058*/ 	.byte	0x04, 0x28
        /*005a*/ 	.short	(.L_420 - .L_419)


	//   ....[0]....
.L_419:
        /*005c*/ 	.word	0x000010f0


	//   ....[1]....
        /*0060*/ 	.word	0x00001100


	//   ....[2]....
        /*0064*/ 	.word	0x00001130


	//   ....[3]....
        /*0068*/ 	.word	0x00001140


	//   ....[4]....
        /*006c*/ 	.word	0x000011a0


	//   ....[5]....
        /*0070*/ 	.word	0x000011d0


	//   ....[6]....
        /*0074*/ 	.word	0x00001230


	//   ....[7]....
        /*0078*/ 	.word	0x00001250


	//----- nvinfo : EIATTR_EXIT_INSTR_OFFSETS
	.align		4
.L_420:
        /*007c*/ 	.byte	0x04, 0x1c
        /*007e*/ 	.short	(.L_422 - .L_421)


	//   ....[0]....
.L_421:
        /*0080*/ 	.word	0x00000180


	//   ....[1]....
        /*0084*/ 	.word	0x00001730


	//   ....[2]....
        /*0088*/ 	.word	0x00001780


	//----- nvinfo : EIATTR_CTAIDZ_USED
	.align		4
.L_422:
        /*008c*/ 	.byte	0x01, 0x04
	.zero		2


	//----- nvinfo : EIATTR_MAX_THREADS
	.align		4
        /*0090*/ 	.byte	0x04, 0x05
        /*0092*/ 	.short	(.L_424 - .L_423)
.L_423:
        /*0094*/ 	.word	0x00000100
        /*0098*/ 	.word	0x00000001
        /*009c*/ 	.word	0x00000001


	//----- nvinfo : EIATTR_CRS_STACK_SIZE
	.align		4
.L_424:
        /*00a0*/ 	.byte	0x04, 0x1e
        /*00a2*/ 	.short	(.L_426 - .L_425)
.L_425:
        /*00a4*/ 	.word	0x00000000
.L_426:


//--------------------- .nv.info._ZN7cutlass13device_kernelIN5flash19enable_sm80_to_sm89INS1_16FlashAttnBwdSm80INS1_25CollectiveMainloopBwdSm80ILi1ELi1EN4cute5tupleIJNS5_1CILi64EEES8_NS7_ILi256EEEEEENS_6half_tEfNS_4arch4Sm80ELb0ELb0ELb1ELb0ELb0ELb0ELb0ELb0ELi2ELi4ELi2ELi2ELb0EEENS1_21CollectiveEpilogueBwdISA_SB_SD_Li256ELb0ELb0ELi4EEENS1_19SingleTileSchedulerILb0ELb0ELb0ELi64EEEEEEEEEvNT_6ParamsE --------------------------
	.section	.nv.info._ZN7cutlass13device_kernelIN5flash19enable_sm80_to_sm89INS1_16FlashAttnBwdSm80INS1_25CollectiveMainloopBwdSm80ILi1ELi1EN4cute5tupleIJNS5_1CILi64EEES8_NS7_ILi256EEEEEENS_6half_tEfNS_4arch4Sm80ELb0ELb0ELb1ELb0ELb0ELb0ELb0ELb0ELi2ELi4ELi2ELi2ELb0EEENS1_21CollectiveEpilogueBwdISA_SB_SD_Li256ELb0ELb0ELi4EEENS1_19SingleTileSchedulerILb0ELb0ELb0ELi64EEEEEEEEEvNT_6ParamsE,"",@"SHT_CUDA_INFO"
	.sectionflags	@""
	.align	4


	//----- nvinfo : EIATTR_CUDA_API_VERSION
	.align		4
        /*0000*/ 	.byte	0x04, 0x37
        /*0002*/ 	.short	(.L_428 - .L_427)
.L_427:
        /*0004*/ 	.word	0x00000082


	//----- nvinfo : EIATTR_SW2861232_WAR
	.align		4
.L_428:
        /*0008*/ 	.byte	0x01, 0x35
	.zero		2


	//----- nvinfo : EIATTR_PARAM_CBANK
	.align		4
        /*000c*/ 	.byte	0x04, 0x0a
        /*000e*/ 	.short	(.L_430 - .L_429)
	.align		4
.L_429:
        /*0010*/ 	.word	index@(.nv.constant0._ZN7cutlass13device_kernelIN5flash19enable_sm80_to_sm89INS1_16FlashAttnBwdSm80INS1_25CollectiveMainloopBwdSm80ILi1ELi1EN4cute5tupleIJNS5_1CILi64EEES8_NS7_ILi256EEEEEENS_6half_tEfNS_4arch4Sm80ELb0ELb0ELb1ELb0ELb0ELb0ELb0ELb0ELi2ELi4ELi2ELi2ELb0EEENS1_21CollectiveEpilogueBwdISA_SB_SD_Li256ELb0ELb0ELi4EEENS1_19SingleTileSchedulerILb0ELb0ELb0ELi64EEEEEEEEEvNT_6ParamsE)
        /*0014*/ 	.short	0x0160
        /*0016*/ 	.short	0x0270


	//----- nvinfo : EIATTR_CBANK_PARAM_SIZE
	.align		4
.L_430:
        /*0018*/ 	.byte	0x03, 0x19
        /*001a*/ 	.short	0x0270


	//----- nvinfo : EIATTR_KPARAM_INFO
	.align		4
        /*001c*/ 	.byte	0x04, 0x17
        /*001e*/ 	.short	(.L_432 - .L_431)
.L_431:
        /*0020*/ 	.word	0x00000000
        /*0024*/ 	.short	0x0000
        /*0026*/ 	.short	0x0000
        /*0028*/ 	.byte	0x00, 0xf0, 0xc1, 0x09


	//----- nvinfo : EIATTR_MAXREG_COUNT
	.align		4
.L_432:
        /*002c*/ 	.byte	0x03, 0x1b
        /*002e*/ 	.short	0x00ff


	//----- nvinfo : EIATTR_NUM_BARRIERS
	.align		4
        /*0030*/ 	.byte	0x02, 0x4c
        /*0032*/ 	.byte	0x02
	.zero		1


	//----- nvinfo : EIATTR_ANNOTATIONS
	.align		4
        /*0034*/ 	.byte	0x04, 0x55
        /*0036*/ 	.short	(.L_434 - .L_433)


	//   ....[0]....
.L_433:
        /*0038*/ 	.word	0x00000001
        /*003c*/ 	.byte	0xd0, 0x02, 0x00, 0x00, 0x01, 0x00, 0x00, 0x00, 0xf0, 0x1a, 0x00, 0x00, 0x01, 0x00, 0x00, 0x00
        /*004c*/ 	.byte	0x20, 0x1e, 0x00, 0x00, 0x01, 0x00, 0x00, 0x00, 0xb0, 0x24, 0x00, 0x00, 0x01, 0x00, 0x00, 0x00
        /*005c*/ 	.byte	0xf0, 0x52, 0x00, 0x00, 0x01, 0x00, 0x00, 0x00, 0x30, 0x54, 0x00, 0x00


	//----- nvinfo : EIATTR_MERCURY_ISA_VERSION
	.align		4
.L_434:
        /*0068*/ 	.byte	0x03, 0x5f
        /*006a*/ 	.short	0x0000


	//----- nvinfo : EIATTR_EXIT_INSTR_OFFSETS
	.align		4
        /*006c*/ 	.byte	0x04, 0x1c
        /*006e*/ 	.short	(.L_436 - .L_435)


	//   ....[0]....
.L_435:
        /*0070*/ 	.word	0x00000040


	//   ....[1]....
        /*0074*/ 	.word	0x00007cf0


	//   ....[2]....
        /*0078*/ 	.word	0x00007da0


	//----- nvinfo : EIATTR_CTAIDZ_USED
	.align		4
.L_436:
        /*007c*/ 	.byte	0x01, 0x04
	.zero		2


	//----- nvinfo : EIATTR_MAX_THREADS
	.align		4
        /*0080*/ 	.byte	0x04, 0x05
        /*0082*/ 	.short	(.L_438 - .L_437)
.L_437:
        /*0084*/ 	.word	0x00000100
        /*0088*/ 	.word	0x00000001
        /*008c*/ 	.word	0x00000001


	//----- nvinfo : EIATTR_CRS_STACK_SIZE
	.align		4
.L_438:
        /*0090*/ 	.byte	0x04, 0x1e
        /*0092*/ 	.short	(.L_440 - .L_439)
.L_439:
        /*0094*/ 	.word	0x00000000
.L_440:


//--------------------- .nv.info._ZN7cutlass13device_kernelIN5flash19enable_sm80_to_sm89INS1_16FlashAttnBwdSm80INS1_25CollectiveMainloopBwdSm80ILi1ELi1EN4cute5tupleIJNS5_1CILi64EEES8_NS7_ILi256EEEEEENS_6half_tEfNS_4arch4Sm80ELb0ELb0ELb1ELb0ELb0ELb0ELb0ELb0ELi2ELi4ELi2ELi2ELb0EEENS1_24CollectiveEpilogueBwdGQAISA_fSD_Li256ELb0ELb0EEENS1_19SingleTileSchedulerILb0ELb0ELb0ELi64EEEEEEEEEvNT_6ParamsE --------------------------
	.section	.nv.info._ZN7cutlass13device_kernelIN5flash19enable_sm80_to_sm89INS1_16FlashAttnBwdSm80INS1_25CollectiveMainloopBwdSm80ILi1ELi1EN4cute5tupleIJNS5_1CILi64EEES8_NS7_ILi256EEEEEENS_6half_tEfNS_4arch4Sm80ELb0ELb0ELb1ELb0ELb0ELb0ELb0ELb0ELi2ELi4ELi2ELi2ELb0EEENS1_24CollectiveEpilogueBwdGQAISA_fSD_Li256ELb0ELb0EEENS1_19SingleTileSchedulerILb0ELb0ELb0ELi64EEEEEEEEEvNT_6ParamsE,"",@"SHT_CUDA_INFO"
	.sectionflags	@""
	.align	4


	//----- nvinfo : EIATTR_CUDA_API_VERSION
	.align		4
        /*0000*/ 	.byte	0x04, 0x37
        /*0002*/ 	.short	(.L_442 - .L_441)
.L_441:
        /*0004*/ 	.word	0x00000082


	//----- nvinfo : EIATTR_SW2861232_WAR
	.align		4
.L_442:
        /*0008*/ 	.byte	0x01, 0x35
	.zero		2


	//----- nvinfo : EIATTR_PARAM_CBANK
	.align		4
        /*000c*/ 	.byte	0x04, 0x0a
        /*000e*/ 	.short	(.L_444 - .L_443)
	.align		4
.L_443:
        /*0010*/ 	.word	index@(.nv.constant0._ZN7cutlass13device_kernelIN5flash19enable_sm80_to_sm89INS1_16FlashAttnBwdSm80INS1_25CollectiveMainloopBwdSm80ILi1ELi1EN4cute5tupleIJNS5_1CILi64EEES8_NS7_ILi256EEEEEENS_6half_tEfNS_4arch4Sm80ELb0ELb0ELb1ELb0ELb0ELb0ELb0ELb0ELi2ELi4ELi2ELi2ELb0EEENS1_24CollectiveEpilogueBwdGQAISA_fSD_Li256ELb0ELb0EEENS1_19SingleTileSchedulerILb0ELb0ELb0ELi64EEEEEEEEEvNT_6ParamsE)
        /*0014*/ 	.short	0x0160
        /*0016*/ 	.short	0x0278


	//----- nvinfo : EIATTR_CBANK_PARAM_SIZE
	.align		4
.L_444:
        /*0018*/ 	.byte	0x03, 0x19
        /*001a*/ 	.short	0x0278


	//----- nvinfo : EIATTR_KPARAM_INFO
	.align		4
        /*001c*/ 	.byte	0x04, 0x17
        /*001e*/ 	.short	(.L_446 - .L_445)
.L_445:
        /*0020*/ 	.word	0x00000000
        /*0024*/ 	.short	0x0000
        /*0026*/ 	.short	0x0000
        /*0028*/ 	.byte	0x00, 0xf0, 0xe1, 0x09


	//----- nvinfo : EIATTR_MAXREG_COUNT
	.align		4
.L_446:
        /*002c*/ 	.byte	0x03, 0x1b
        /*002e*/ 	.short	0x00ff


	//----- nvinfo : EIATTR_NUM_BARRIERS
	.align		4
        /*0030*/ 	.byte	0x02, 0x4c
        /*0032*/ 	.byte	0x02
	.zero		1


	//----- nvinfo : EIATTR_ANNOTATIONS
	.align		4
        /*0034*/ 	.byte	0x04, 0x55
        /*0036*/ 	.short	(.L_448 - .L_447)


	//   ....[0]....
.L_447:
        /* <DEDUP_REMOVED lines=10> */


	//----- nvinfo : EIATTR_MERCURY_ISA_VERSION
	.align		4
.L_448:
        /*00c8*/ 	.byte	0x03, 0x5f
        /*00ca*/ 	.short	0x0000


	//----- nvinfo : EIATTR_EXIT_INSTR_OFFSETS
	.align		4
        /*00cc*/ 	.byte	0x04, 0x1c
        /*00ce*/ 	.short	(.L_450 - .L_449)


	//   ....[0]....
.L_449:
        /*00d0*/ 	.word	0x00000040


	//   ....[1]....
        /*00d4*/ 	.word	0x00006a90


	//----- nvinfo : EIATTR_CTAIDZ_USED
	.align		4
.L_450:
        /*00d8*/ 	.byte	0x01, 0x04
	.zero		2


	//----- nvinfo : EIATTR_MAX_THREADS
	.align		4
        /*00dc*/ 	.byte	0x04, 0x05
        /*00de*/ 	.short	(.L_452 - .L_451)
.L_451:
        /*00e0*/ 	.word	0x00000100
        /*00e4*/ 	.word	0x00000001
        /*00e8*/ 	.word	0x00000001
.L_452:


//--------------------- .nv.info._ZN7cutlass13device_kernelIN5flash19enable_sm80_to_sm89INS1_16FlashAttnBwdSm80INS1_25CollectiveMainloopBwdSm80ILi1ELi1EN4cute5tupleIJNS5_1CILi64EEES8_NS7_ILi256EEEEEENS_6half_tEfNS_4arch4Sm80ELb0ELb0ELb1ELb1ELb0ELb0ELb0ELb0ELi2ELi4ELi2ELi2ELb0EEENS1_21CollectiveEpilogueBwdISA_SB_SD_Li256ELb1ELb0ELi4EEENS1_19SingleTileSchedulerILb1ELb0ELb0ELi64EEEEEEEEEvNT_6ParamsE --------------------------
	.section	.nv.info._ZN7cutlass13device_kernelIN5flash19enable_sm80_to_sm89INS1_16FlashAttnBwdSm80INS1_25CollectiveMainloopBwdSm80ILi1ELi1EN4cute5tupleIJNS5_1CILi64EEES8_NS7_ILi256EEEEEENS_6half_tEfNS_4arch4Sm80ELb0ELb0ELb1ELb1ELb0ELb0ELb0ELb0ELi2ELi4ELi2ELi2ELb0EEENS1_21CollectiveEpilogueBwdISA_SB_SD_Li256ELb1ELb0ELi4EEENS1_19SingleTileSchedulerILb1ELb0ELb0ELi64EEEEEEEEEvNT_6ParamsE,"",@"SHT_CUDA_INFO"
	.sectionflags	@""
	.align	4


	//----- nvinfo : EIATTR_CUDA_API_VERSION
	.align		4
        /*0000*/ 	.byte	0x04, 0x37
        /*0002*/ 	.short	(.L_454 - .L_453)
.L_453:
        /*0004*/ 	.word	0x00000082


	//----- nvinfo : EIATTR_SW2861232_WAR
	.align		4
.L_454:
        /*0008*/ 	.byte	0x01, 0x35
	.zero		2


	//----- nvinfo : EIATTR_PARAM_CBANK
	.align		4
        /*000c*/ 	.byte	0x04, 0x0a
        /*000e*/ 	.short	(.L_456 - .L_455)
	.align		4
.L_455:
        /*0010*/ 	.word	index@(.nv.constant0._ZN7cutlass13device_kernelIN5flash19enable_sm80_to_sm89INS1_16FlashAttnBwdSm80INS1_25CollectiveMainloopBwdSm80ILi1ELi1EN4cute5tupleIJNS5_1CILi64EEES8_NS7_ILi256EEEEEENS_6half_tEfNS_4arch4Sm80ELb0ELb0ELb1ELb1ELb0ELb0ELb0ELb0ELi2ELi4ELi2ELi2ELb0EEENS1_21CollectiveEpilogueBwdISA_SB_SD_Li256ELb1ELb0ELi4EEENS1_19SingleTileSchedulerILb1ELb0ELb0ELi64EEEEEEEEEvNT_6ParamsE)
        /*0014*/ 	.short	0x0160
        /*0016*/ 	.short	0x0270


	//----- nvinfo : EIATTR_CBANK_PARAM_SIZE
	.align		4
.L_456:
        /*0018*/ 	.byte	0x03, 0x19
        /*001a*/ 	.short	0x0270


	//----- nvinfo : EIATTR_KPARAM_INFO
	.align		4
        /*001c*/ 	.byte	0x04, 0x17
        /*001e*/ 	.short	(.L_458 - .L_457)
.L_457:
        /*0020*/ 	.word	0x00000000
        /*0024*/ 	.short	0x0000
        /*0026*/ 	.short	0x0000
        /*0028*/ 	.byte	0x00, 0xf0, 0xc1, 0x09


	//----- nvinfo : EIATTR_MAXREG_COUNT
	.align		4
.L_458:
        /*002c*/ 	.byte	0x03, 0x1b
        /*002e*/ 	.short	0x00ff


	//----- nvinfo : EIATTR_NUM_BARRIERS
	.align		4
        /*0030*/ 	.byte	0x02, 0x4c
        /*0032*/ 	.byte	0x02
	.zero		1


	//----- nvinfo : EIATTR_ANNOTATIONS
	.align		4
        /*0034*/ 	.byte	0x04, 0x55
        /*0036*/ 	.short	(.L_460 - .L_459)


	//   ....[0]....
.L_459:
        /* <DEDUP_REMOVED lines=11> */


	//----- nvinfo : EIATTR_MERCURY_ISA_VERSION
	.align		4
.L_460:
        /*00d0*/ 	.byte	0x03, 0x5f
        /*00d2*/ 	.short	0x0000


	//----- nvinfo : EIATTR_COOP_GROUP_MASK_REGIDS
	.align		4
        /*00d4*/ 	.byte	0x04, 0x29
        /*00d6*/ 	.short	(.L_462 - .L_461)


	//   ....[0]....
.L_461:
        /*00d8*/ 	.word	0xffffffff


	//----- nvinfo : EIATTR_COOP_GROUP_INSTR_OFFSETS
	.align		4
.L_462:
        /*00dc*/ 	.byte	0x04, 0x28
        /*00de*/ 	.short	(.L_464 - .L_463)


	//   ....[0]....
.L_463:
        /*00e0*/ 	.word	0x000000a0


	//----- nvinfo : EIATTR_EXIT_INSTR_OFFSETS
	.align		4
.L_464:
        /*00e4*/ 	.byte	0x04, 0x1c
        /*00e6*/ 	.short	(.L_466 - .L_465)


	//   ....[0]....
.L_465:
        /*00e8*/ 	.word	0x00000340


	//   ....[1]....
        /*00ec*/ 	.word	0x00008370


	//   ....[2]....
        /*00f0*/ 	.word	0x00008430


	//   ....[3]....
        /*00f4*/ 	.word	0x00009680


	//   ....[4]....
        /*00f8*/ 	.word	0x00009740


	//----- nvinfo : EIATTR_CTAIDZ_USED
	.align		4
.L_466:
        /*00fc*/ 	.byte	0x01, 0x04
	.zero		2


	//----- nvinfo : EIATTR_MAX_THREADS
	.align		4
        /*0100*/ 	.byte	0x04, 0x05
        /*0102*/ 	.short	(.L_468 - .L_467)
.L_467:
        /*0104*/ 	.word	0x00000100
        /*0108*/ 	.word	0x00000001
        /*010c*/ 	.word	0x00000001


	//----- nvinfo : EIATTR_CRS_STACK_SIZE
	.align		4
.L_468:
        /*0110*/ 	.byte	0x04, 0x1e
        /*0112*/ 	.short	(.L_470 - .L_469)
.L_469:
        /*0114*/ 	.word	0x00000000
.L_470:


//--------------------- .nv.info._ZN7cutlass13device_kernelIN5flash19enable_sm80_to_sm89INS1_16FlashAttnBwdSm80INS1_25CollectiveMainloopBwdSm80ILi1ELi1EN4cute5tupleIJNS5_1CILi64EEES8_NS7_ILi256EEEEEENS_6half_tEfNS_4arch4Sm80ELb0ELb0ELb1ELb1ELb0ELb0ELb0ELb0ELi2ELi4ELi2ELi2ELb0EEENS1_24CollectiveEpilogueBwdGQAISA_fSD_Li256ELb1ELb0EEENS1_19SingleTileSchedulerILb1ELb0ELb0ELi64EEEEEEEEEvNT_6ParamsE --------------------------
	.section	.nv.info._ZN7cutlass13device_kernelIN5flash19enable_sm80_to_sm89INS1_16FlashAttnBwdSm80INS1_25CollectiveMainloopBwdSm80ILi1ELi1EN4cute5tupleIJNS5_1CILi64EEES8_NS7_ILi256EEEEEENS_6half_tEfNS_4arch4Sm80ELb0ELb0ELb1ELb1ELb0ELb0ELb0ELb0ELi2ELi4ELi2ELi2ELb0EEENS1_24CollectiveEpilogueBwdGQAISA_fSD_Li256ELb1ELb0EEENS1_19SingleTileSchedulerILb1ELb0ELb0ELi64EEEEEEEEEvNT_6ParamsE,"",@"SHT_CUDA_INFO"
	.sectionflags	@""
	.align	4


	//----- nvinfo : EIATTR_CUDA_API_VERSION
	.align		4
        /*0000*/ 	.byte	0x04, 0x37
        /*0002*/ 	.short	(.L_472 - .L_471)
.L_471:
        /*0004*/ 	.word	0x00000082


	//----- nvinfo : EIATTR_SW2861232_WAR
	.align		4
.L_472:
        /*0008*/ 	.byte	0x01, 0x35
	.zero		2


	//----- nvinfo : EIATTR_PARAM_CBANK
	.align		4
        /*000c*/ 	.byte	0x04, 0x0a
        /*000e*/ 	.short	(.L_474 - .L_473)
	.align		4
.L_473:
        /*0010*/ 	.word	index@(.nv.constant0._ZN7cutlass13device_kernelIN5flash19enable_sm80_to_sm89INS1_16FlashAttnBwdSm80INS1_25CollectiveMainloopBwdSm80ILi1ELi1EN4cute5tupleIJNS5_1CILi64EEES8_NS7_ILi256EEEEEENS_6half_tEfNS_4arch4Sm80ELb0ELb0ELb1ELb1ELb0ELb0ELb0ELb0ELi2ELi4ELi2ELi2ELb0EEENS1_24CollectiveEpilogueBwdGQAISA_fSD_Li256ELb1ELb0EEENS1_19SingleTileSchedulerILb1ELb0ELb0ELi64EEEEEEEEEvNT_6ParamsE)
        /*0014*/ 	.short	0x0160
        /*0016*/ 	.short	0x0278


	//----- nvinfo : EIATTR_CBANK_PARAM_SIZE
	.align		4
.L_474:
        /*0018*/ 	.byte	0x03, 0x19
        /*001a*/ 	.short	0x0278


	//----- nvinfo : EIATTR_KPARAM_INFO
	.align		4
        /*001c*/ 	.byte	0x04, 0x17
        /*001e*/ 	.short	(.L_476 - .L_475)
.L_475:
        /*0020*/ 	.word	0x00000000
        /*0024*/ 	.short	0x0000
        /*0026*/ 	.short	0x0000
        /*0028*/ 	.byte	0x00, 0xf0, 0xe1, 0x09


	//----- nvinfo : EIATTR_MAXREG_COUNT
	.align		4
.L_476:
        /*002c*/ 	.byte	0x03, 0x1b
        /*002e*/ 	.short	0x00ff


	//----- nvinfo : EIATTR_NUM_BARRIERS
	.align		4
        /*0030*/ 	.byte	0x02, 0x4c
        /*0032*/ 	.byte	0x02
	.zero		1


	//----- nvinfo : EIATTR_ANNOTATIONS
	.align		4
        /*0034*/ 	.byte	0x04, 0x55
        /*0036*/ 	.short	(.L_478 - .L_477)


	//   ....[0]....
.L_477:
        /* <DEDUP_REMOVED lines=10> */


	//----- nvinfo : EIATTR_MERCURY_ISA_VERSION
	.align		4
.L_478:
        /*00c8*/ 	.byte	0x03, 0x5f
        /*00ca*/ 	.short	0x0000


	//----- nvinfo : EIATTR_COOP_GROUP_MASK_REGIDS
	.align		4
        /*00cc*/ 	.byte	0x04, 0x29
        /*00ce*/ 	.short	(.L_480 - .L_479)


	//   ....[0]....
.L_479:
        /*00d0*/ 	.word	0xffffffff


	//----- nvinfo : EIATTR_COOP_GROUP_INSTR_OFFSETS
	.align		4
.L_480:
        /*00d4*/ 	.byte	0x04, 0x28
        /*00d6*/ 	.short	(.L_482 - .L_481)


	//   ....[0]....
.L_481:
        /*00d8*/ 	.word	0x000000a0


	//----- nvinfo : EIATTR_EXIT_INSTR_OFFSETS
	.align		4
.L_482:
        /*00dc*/ 	.byte	0x04, 0x1c
        /*00de*/ 	.short	(.L_484 - .L_483)


	//   ....[0]....
.L_483:
        /*00e0*/ 	.word	0x00000340


	//   ....[1]....
        /*00e4*/ 	.word	0x00006520


	//   ....[2]....
        /*00e8*/ 	.word	0x00007060


	//----- nvinfo : EIATTR_CTAIDZ_USED
	.align		4
.L_484:
        /*00ec*/ 	.byte	0x01, 0x04
	.zero		2


	//----- nvinfo : EIATTR_MAX_THREADS
	.align		4
        /*00f0*/ 	.byte	0x04, 0x05
        /*00f2*/ 	.short	(.L_486 - .L_485)
.L_485:
        /*00f4*/ 	.word	0x00000100
        /*00f8*/ 	.word	0x00000001
        /*00fc*/ 	.word	0x00000001
.L_486:


//--------------------- .nv.info._ZN7cutlass13device_kernelIN5flash19enable_sm80_to_sm89INS1_16FlashAttnBwdSm80INS1_25CollectiveMainloopBwdSm80ILi1ELi1EN4cute5tupleIJNS5_1CILi64EEES8_NS7_ILi256EEEEEENS_6half_tEfNS_4arch4Sm80ELb0ELb1ELb1ELb0ELb0ELb0ELb0ELb0ELi2ELi4ELi2ELi2ELb0EEENS1_21CollectiveEpilogueBwdISA_SB_SD_Li256ELb0ELb0ELi4EEENS1_19SingleTileSchedulerILb0ELb0ELb0ELi64EEEEEEEEEvNT_6ParamsE --------------------------
	.section	.nv.info._ZN7cutlass13device_kernelIN5flash19enable_sm80_to_sm89INS1_16FlashAttnBwdSm80INS1_25CollectiveMainloopBwdSm80ILi1ELi1EN4cute5tupleIJNS5_1CILi64EEES8_NS7_ILi256EEEEEENS_6half_tEfNS_4arch4Sm80ELb0ELb1ELb1ELb0ELb0ELb0ELb0ELb0ELi2ELi4ELi2ELi2ELb0EEENS1_21CollectiveEpilogueBwdISA_SB_SD_Li256ELb0ELb0ELi4EEENS1_19SingleTileSchedulerILb0ELb0ELb0ELi64EEEEEEEEEvNT_6ParamsE,"",@"SHT_CUDA_INFO"
	.sectionflags	@""
	.align	4


	//----- nvinfo : EIATTR_CUDA_API_VERSION
	.align		4
        /*0000*/ 	.byte	0x04, 0x37
        /*0002*/ 	.short	(.L_488 - .L_487)
.L_487:
        /*0004*/ 	.word	0x00000082


	//----- nvinfo : EIATTR_SW2861232_WAR
	.align		4
.L_488:
        /*0008*/ 	.byte	0x01, 0x35
	.zero		2


	//----- nvinfo : EIATTR_PARAM_CBANK
	.align		4
        /*000c*/ 	.byte	0x04, 0x0a
        /*000e*/ 	.short	(.L_490 - .L_489)
	.align		4
.L_489:
        /*0010*/ 	.word	index@(.nv.constant0._ZN7cutlass13device_kernelIN5flash19enable_sm80_to_sm89INS1_16FlashAttnBwdSm80INS1_25CollectiveMainloopBwdSm80ILi1ELi1EN4cute5tupleIJNS5_1CILi64EEES8_NS7_ILi256EEEEEENS_6half_tEfNS_4arch4Sm80ELb0ELb1ELb1ELb0ELb0ELb0ELb0ELb0ELi2ELi4ELi2ELi2ELb0EEENS1_21CollectiveEpilogueBwdISA_SB_SD_Li256ELb0ELb0ELi4EEENS1_19SingleTileSchedulerILb0ELb0ELb0ELi64EEEEEEEEEvNT_6ParamsE)
        /*0014*/ 	.short	0x0160
        /*0016*/ 	.short	0x0270


	//----- nvinfo : EIATTR_CBANK_PARAM_SIZE
	.align		4
.L_490:
        /*0018*/ 	.byte	0x03, 0x19
        /*001a*/ 	.short	0x0270


	//----- nvinfo : EIATTR_KPARAM_INFO
	.align		4
        /*001c*/ 	.byte	0x04, 0x17
        /*001e*/ 	.short	(.L_492 - .L_491)
.L_491:
        /*0020*/ 	.word	0x00000000
        /*0024*/ 	.short	0x0000
        /*0026*/ 	.short	0x0000
        /*0028*/ 	.byte	0x00, 0xf0, 0xc1, 0x09


	//----- nvinfo : EIATTR_MAXREG_COUNT
	.align		4
.L_492:
        /*002c*/ 	.byte	0x03, 0x1b
        /*002e*/ 	.short	0x00ff


	//----- nvinfo : EIATTR_NUM_BARRIERS
	.align		4
        /*0030*/ 	.byte	0x02, 0x4c
        /*0032*/ 	.byte	0x02
	.zero		1


	//----- nvinfo : EIATTR_ANNOTATIONS
	.align		4
        /*0034*/ 	.byte	0x04, 0x55
        /*0036*/ 	.short	(.L_494 - .L_493)


	//   ....[0]....
.L_493:
        /* <DEDUP_REMOVED lines=12> */


	//----- nvinfo : EIATTR_MERCURY_ISA_VERSION
	.align		4
.L_494:
        /*00e0*/ 	.byte	0x03, 0x5f
        /*00e2*/ 	.short	0x0000


	//----- nvinfo : EIATTR_EXIT_INSTR_OFFSETS
	.align		4
        /*00e4*/ 	.byte	0x04, 0x1c
        /*00e6*/ 	.short	(.L_496 - .L_495)


	//   ....[0]....
.L_495:
        /*00e8*/ 	.word	0x00000040


	//   ....[1]....
        /*00ec*/ 	.word	0x000083e0


	//   ....[2]....
        /*00f0*/ 	.word	0x000084a0


	//   ....[3]....
        /*00f4*/ 	.word	0x00009590


	//   ....[4]....
        /*00f8*/ 	.word	0x00009650


	//----- nvinfo : EIATTR_CTAIDZ_USED
	.align		4
.L_496:
        /*00fc*/ 	.byte	0x01, 0x04
	.zero		2


	//----- nvinfo : EIATTR_MAX_THREADS
	.align		4
        /*0100*/ 	.byte	0x04, 0x05
        /*0102*/ 	.short	(.L_498 - .L_497)
.L_497:
        /*0104*/ 	.word	0x00000100
        /*0108*/ 	.word	0x00000001
        /*010c*/ 	.word	0x00000001


	//----- nvinfo : EIATTR_CRS_STACK_SIZE
	.align		4
.L_498:
        /*0110*/ 	.byte	0x04, 0x1e
        /*0112*/ 	.short	(.L_500 - .L_499)
.L_499:
        /*0114*/ 	.word	0x00000000
.L_500:


//--------------------- .nv.info._ZN7cutlass13device_kernelIN5flash19enable_sm80_to_sm89INS1_16FlashAttnBwdSm80INS1_25CollectiveMainloopBwdSm80ILi1ELi1EN4cute5tupleIJNS5_1CILi64EEES8_NS7_ILi256EEEEEENS_6half_tEfNS_4arch4Sm80ELb0ELb1ELb1ELb0ELb0ELb0ELb0ELb0ELi2ELi4ELi2ELi2ELb0EEENS1_24CollectiveEpilogueBwdGQAISA_fSD_Li256ELb0ELb0EEENS1_19SingleTileSchedulerILb0ELb0ELb0ELi64EEEEEEEEEvNT_6ParamsE --------------------------
	.section	.nv.info._ZN7cutlass13device_kernelIN5flash19enable_sm80_to_sm89INS1_16FlashAttnBwdSm80INS1_25CollectiveMainloopBwdSm80ILi1ELi1EN4cute5tupleIJNS5_1CILi64EEES8_NS7_ILi256EEEEEENS_6half_tEfNS_4arch4Sm80ELb0ELb1ELb1ELb0ELb0ELb0ELb0ELb0ELi2ELi4ELi2ELi2ELb0EEENS1_24CollectiveEpilogueBwdGQAISA_fSD_Li256ELb0ELb0EEENS1_19SingleTileSchedulerILb0ELb0ELb0ELi64EEEEEEEEEvNT_6ParamsE,"",@"SHT_CUDA_INFO"
	.sectionflags	@""
	.align	4


	//----- nvinfo : EIATTR_CUDA_API_VERSION
	.align		4
        /*0000*/ 	.byte	0x04, 0x37
        /*0002*/ 	.short	(.L_502 - .L_501)
.L_501:
        /*0004*/ 	.word	0x00000082


	//----- nvinfo : EIATTR_SW2861232_WAR
	.align		4
.L_502:
        /*0008*/ 	.byte	0x01, 0x35
	.zero		2


	//----- nvinfo : EIATTR_PARAM_CBANK
	.align		4
        /*000c*/ 	.byte	0x04, 0x0a
        /*000e*/ 	.short	(.L_504 - .L_503)
	.align		4
.L_503:
        /*0010*/ 	.word	index@(.nv.constant0._ZN7cutlass13device_kernelIN5flash19enable_sm80_to_sm89INS1_16FlashAttnBwdSm80INS1_25CollectiveMainloopBwdSm80ILi1ELi1EN4cute5tupleIJNS5_1CILi64EEES8_NS7_ILi256EEEEEENS_6half_tEfNS_4arch4Sm80ELb0ELb1ELb1ELb0ELb0ELb0ELb0ELb0ELi2ELi4ELi2ELi2ELb0EEENS1_24CollectiveEpilogueBwdGQAISA_fSD_Li256ELb0ELb0EEENS1_19SingleTileSchedulerILb0ELb0ELb0ELi64EEEEEEEEEvNT_6ParamsE)
        /*0014*/ 	.short	0x0160
        /*0016*/ 	.short	0x0278


	//----- nvinfo : EIATTR_CBANK_PARAM_SIZE
	.align		4
.L_504:
        /*0018*/ 	.byte	0x03, 0x19
        /*001a*/ 	.short	0x0278


	//----- nvinfo : EIATTR_KPARAM_INFO
	.align		4
        /*001c*/ 	.byte	0x04, 0x17
        /*001e*/ 	.short	(.L_506 - .L_505)
.L_505:
        /*0020*/ 	.word	0x00000000
        /*0024*/ 	.short	0x0000
        /*0026*/ 	.short	0x0000
        /*0028*/ 	.byte	0x00, 0xf0, 0xe1, 0x09


	//----- nvinfo : EIATTR_MAXREG_COUNT
	.align		4
.L_506:
        /*002c*/ 	.byte	0x03, 0x1b
        /*002e*/ 	.short	0x00ff


	//----- nvinfo : EIATTR_NUM_BARRIERS
	.align		4
        /*0030*/ 	.byte	0x02, 0x4c
        /*0032*/ 	.byte	0x02
	.zero		1


	//----- nvinfo : EIATTR_ANNOTATIONS
	.align		4
        /*0034*/ 	.byte	0x04, 0x55
        /*0036*/ 	.short	(.L_508 - .L_507)


	//   ....[0]....
.L_507:
        /* <DEDUP_REMOVED lines=12> */


	//----- nvinfo : EIATTR_MERCURY_ISA_VERSION
	.align		4
.L_508:
        /*00e0*/ 	.byte	0x03, 0x5f
        /*00e2*/ 	.short	0x0000


	//----- nvinfo : EIATTR_EXIT_INSTR_OFFSETS
	.align		4
        /*00e4*/ 	.byte	0x04, 0x1c
        /*00e6*/ 	.short	(.L_510 - .L_509)


	//   ....[0]....
.L_509:
        /*00e8*/ 	.word	0x00000040


	//   ....[1]....
        /*00ec*/ 	.word	0x00006710


	//   ....[2]....
        /*00f0*/ 	.word	0x00007130


	//----- nvinfo : EIATTR_CTAIDZ_USED
	.align		4
.L_510:
        /*00f4*/ 	.byte	0x01, 0x04
	.zero		2


	//----- nvinfo : EIATTR_MAX_THREADS
	.align		4
        /*00f8*/ 	.byte	0x04, 0x05
        /*00fa*/ 	.short	(.L_512 - .L_511)
.L_511:
        /*00fc*/ 	.word	0x00000100
        /*0100*/ 	.word	0x00000001
        /*0104*/ 	.word	0x00000001


	//----- nvinfo : EIATTR_CRS_STACK_SIZE
	.align		4
.L_512:
        /*0108*/ 	.byte	0x04, 0x1e
        /*010a*/ 	.short	(.L_514 - .L_513)
.L_513:
        /*010c*/ 	.word	0x00000000
.L_514:


//--------------------- .nv.info._ZN7cutlass13device_kernelIN5flash19enable_sm80_to_sm89INS1_16FlashAttnBwdSm80INS1_25CollectiveMainloopBwdSm80ILi1ELi1EN4cute5tupleIJNS5_1CILi64EEES8_NS7_ILi256EEEEEENS_6half_tEfNS_4arch4Sm80ELb0ELb1ELb1ELb1ELb0ELb0ELb0ELb0ELi2ELi4ELi2ELi2ELb0EEENS1_21CollectiveEpilogueBwdISA_SB_SD_Li256ELb1ELb0ELi4EEENS1_19SingleTileSchedulerILb1ELb0ELb0ELi64EEEEEEEEEvNT_6ParamsE --------------------------
	.section	.nv.info._ZN7cutlass13device_kernelIN5flash19enable_sm80_to_sm89INS1_16FlashAttnBwdSm80INS1_25CollectiveMainloopBwdSm80ILi1ELi1EN4cute5tupleIJNS5_1CILi64EEES8_NS7_ILi256EEEEEENS_6half_tEfNS_4arch4Sm80ELb0ELb1ELb1ELb1ELb0ELb0ELb0ELb0ELi2ELi4ELi2ELi2ELb0EEENS1_21CollectiveEpilogueBwdISA_SB_SD_Li256ELb1ELb0ELi4EEENS1_19SingleTileSchedulerILb1ELb0ELb0ELi64EEEEEEEEEvNT_6ParamsE,"",@"SHT_CUDA_INFO"
	.sectionflags	@""
	.align	4


	//----- nvinfo : EIATTR_CUDA_API_VERSION
	.align		4
        /*0000*/ 	.byte	0x04, 0x37
        /*0002*/ 	.short	(.L_516 - .L_515)
.L_515:
        /*0004*/ 	.word	0x00000082


	//----- nvinfo : EIATTR_SW2861232_WAR
	.align		4
.L_516:
        /*0008*/ 	.byte	0x01, 0x35
	.zero		2


	//----- nvinfo : EIATTR_PARAM_CBANK
	.align		4
        /*000c*/ 	.byte	0x04, 0x0a
        /*000e*/ 	.short	(.L_518 - .L_517)
	.align		4
.L_517:
        /*0010*/ 	.word	index@(.nv.constant0._ZN7cutlass13device_kernelIN5flash19enable_sm80_to_sm89INS1_16FlashAttnBwdSm80INS1_25CollectiveMainloopBwdSm80ILi1ELi1EN4cute5tupleIJNS5_1CILi64EEES8_NS7_ILi256EEEEEENS_6half_tEfNS_4arch4Sm80ELb0ELb1ELb1ELb1ELb0ELb0ELb0ELb0ELi2ELi4ELi2ELi2ELb0EEENS1_21CollectiveEpilogueBwdISA_SB_SD_Li256ELb1ELb0ELi4EEENS1_19SingleTileSchedulerILb1ELb0ELb0ELi64EEEEEEEEEvNT_6ParamsE)
        /*0014*/ 	.short	0x0160
        /*0016*/ 	.short	0x0270


	//----- nvinfo : EIATTR_CBANK_PARAM_SIZE
	.align		4
.L_518:
        /*0018*/ 	.byte	0x03, 0x19
        /*001a*/ 	.short	0x0270


	//----- nvinfo : EIATTR_KPARAM_INFO
	.align		4
        /*001c*/ 	.byte	0x04, 0x17
        /*001e*/ 	.short	(.L_520 - .L_519)
.L_519:
        /*0020*/ 	.word	0x00000000
        /*0024*/ 	.short	0x0000
        /*0026*/ 	.short	0x0000
        /*0028*/ 	.byte	0x00, 0xf0, 0xc1, 0x09


	//----- nvinfo : EIATTR_MAXREG_COUNT
	.align		4
.L_520:
        /*002c*/ 	.byte	0x03, 0x1b
        /*002e*/ 	.short	0x00ff


	//----- nvinfo : EIATTR_NUM_BARRIERS
	.align		4
        /*0030*/ 	.byte	0x02, 0x4c
        /*0032*/ 	.byte	0x02
	.zero		1


	//----- nvinfo : EIATTR_ANNOTATIONS
	.align		4
        /*0034*/ 	.byte	0x04, 0x55
        /*0036*/ 	.short	(.L_522 - .L_521)


	//   ....[0]....
.L_521:
        /* <DEDUP_REMOVED lines=14> */


	//----- nvinfo : EIATTR_MERCURY_ISA_VERSION
	.align		4
.L_522:
        /*0100*/ 	.byte	0x03, 0x5f
        /*0102*/ 	.short	0x0000


	//----- nvinfo : EIATTR_COOP_GROUP_MASK_REGIDS
	.align		4
        /*0104*/ 	.byte	0x04, 0x29
        /*0106*/ 	.short	(.L_524 - .L_523)


	//   ....[0]....
.L_523:
        /*0108*/ 	.word	0xffffffff


	//----- nvinfo : EIATTR_COOP_GROUP_INSTR_OFFSETS
	.align		4
.L_524:
        /*010c*/ 	.byte	0x04, 0x28
        /*010e*/ 	.short	(.L_526 - .L_525)


	//   ....[0]....
.L_525:
        /*0110*/ 	.word	0x000000a0


	//----- nvinfo : EIATTR_EXIT_INSTR_OFFSETS
	.align		4
.L_526:
        /*0114*/ 	.byte	0x04, 0x1c
        /*0116*/ 	.short	(.L_528 - .L_527)


	//   ....[0]....
.L_527:
        /*0118*/ 	.word	0x00000340


	//   ....[1]....
        /*011c*/ 	.word	0x000089d0


	//   ....[2]....
        /*0120*/ 	.word	0x00008a90


	//   ....[3]....
        /*0124*/ 	.word	0x00009ce0


	//   ....[4]....
        /*0128*/ 	.word	0x00009da0


	//----- nvinfo : EIATTR_CTAIDZ_USED
	.align		4
.L_528:
        /*012c*/ 	.byte	0x01, 0x04
	.zero		2


	//----- nvinfo : EIATTR_MAX_THREADS
	.align		4
        /*0130*/ 	.byte	0x04, 0x05
        /*0132*/ 	.short	(.L_530 - .L_529)
.L_529:
        /*0134*/ 	.word	0x00000100
        /*0138*/ 	.word	0x00000001
        /*013c*/ 	.word	0x00000001


	//----- nvinfo : EIATTR_CRS_STACK_SIZE
	.align		4
.L_530:
        /*0140*/ 	.byte	0x04, 0x1e
        /*0142*/ 	.short	(.L_532 - .L_531)
.L_531:
        /*0144*/ 	.word	0x00000000
.L_532:


//--------------------- .nv.info._ZN7cutlass13device_kernelIN5flash19enable_sm80_to_sm89INS1_16FlashAttnBwdSm80INS1_25CollectiveMainloopBwdSm80ILi1ELi1EN4cute5tupleIJNS5_1CILi64EEES8_NS7_ILi256EEEEEENS_6half_tEfNS_4arch4Sm80ELb0ELb1ELb1ELb1ELb0ELb0ELb0ELb0ELi2ELi4ELi2ELi2ELb0EEENS1_24CollectiveEpilogueBwdGQAISA_fSD_Li256ELb1ELb0EEENS1_19SingleTileSchedulerILb1ELb0ELb0ELi64EEEEEEEEEvNT_6ParamsE --------------------------
	.section	.nv.info._ZN7cutlass13device_kernelIN5flash19enable_sm80_to_sm89INS1_16FlashAttnBwdSm80INS1_25CollectiveMainloopBwdSm80ILi1ELi1EN4cute5tupleIJNS5_1CILi64EEES8_NS7_ILi256EEEEEENS_6half_tEfNS_4arch4Sm80ELb0ELb1ELb1ELb1ELb0ELb0ELb0ELb0ELi2ELi4ELi2ELi2ELb0EEENS1_24CollectiveEpilogueBwdGQAISA_fSD_Li256ELb1ELb0EEENS1_19SingleTileSchedulerILb1ELb0ELb0ELi64EEEEEEEEEvNT_6ParamsE,"",@"SHT_CUDA_INFO"
	.sectionflags	@""
	.align	4


	//----- nvinfo : EIATTR_CUDA_API_VERSION
	.align		4
        /*0000*/ 	.byte	0x04, 0x37
        /*0002*/ 	.short	(.L_534 - .L_533)
.L_533:
        /*0004*/ 	.word	0x00000082


	//----- nvinfo : EIATTR_SW2861232_WAR
	.align		4
.L_534:
        /*0008*/ 	.byte	0x01, 0x35
	.zero		2


	//----- nvinfo : EIATTR_PARAM_CBANK
	.align		4
        /*000c*/ 	.byte	0x04, 0x0a
        /*000e*/ 	.short	(.L_536 - .L_535)
	.align		4
.L_535:
        /*0010*/ 	.word	index@(.nv.constant0._ZN7cutlass13device_kernelIN5flash19enable_sm80_to_sm89INS1_16FlashAttnBwdSm80INS1_25CollectiveMainloopBwdSm80ILi1ELi1EN4cute5tupleIJNS5_1CILi64EEES8_NS7_ILi256EEEEEENS_6half_tEfNS_4arch4Sm80ELb0ELb1ELb1ELb1ELb0ELb0ELb0ELb0ELi2ELi4ELi2ELi2ELb0EEENS1_24CollectiveEpilogueBwdGQAISA_fSD_Li256ELb1ELb0EEENS1_19SingleTileSchedulerILb1ELb0ELb0ELi64EEEEEEEEEvNT_6ParamsE)
        /*0014*/ 	.short	0x0160
        /*0016*/ 	.short	0x0278


	//----- nvinfo : EIATTR_CBANK_PARAM_SIZE
	.align		4
.L_536:
        /*0018*/ 	.byte	0x03, 0x19
        /*001a*/ 	.short	0x0278


	//----- nvinfo : EIATTR_KPARAM_INFO
	.align		4
        /*001c*/ 	.byte	0x04, 0x17
        /*001e*/ 	.short	(.L_538 - .L_537)
.L_537:
        /*0020*/ 	.word	0x00000000
        /*0024*/ 	.short	0x0000
        /*0026*/ 	.short	0x0000
        /*0028*/ 	.byte	0x00, 0xf0, 0xe1, 0x09


	//----- nvinfo : EIATTR_MAXREG_COUNT
	.align		4
.L_538:
        /*002c*/ 	.byte	0x03, 0x1b
        /*002e*/ 	.short	0x00ff


	//----- nvinfo : EIATTR_NUM_BARRIERS
	.align		4
        /*0030*/ 	.byte	0x02, 0x4c
        /*0032*/ 	.byte	0x02
	.zero		1


	//----- nvinfo : EIATTR_ANNOTATIONS
	.align		4
        /*0034*/ 	.byte	0x04, 0x55
        /*0036*/ 	.short	(.L_540 - .L_539)


	//   ....[0]....
.L_539:
        /* <DEDUP_REMOVED lines=13> */


	//----- nvinfo : EIATTR_MERCURY_ISA_VERSION
	.align		4
.L_540:
        /*00f8*/ 	.byte	0x03, 0x5f
        /*00fa*/ 	.short	0x0000


	//----- nvinfo : EIATTR_COOP_GROUP_MASK_REGIDS
	.align		4
        /*00fc*/ 	.byte	0x04, 0x29
        /*00fe*/ 	.short	(.L_542 - .L_541)


	//   ....[0]....
.L_541:
        /*0100*/ 	.word	0xffffffff


	//----- nvinfo : EIATTR_COOP_GROUP_INSTR_OFFSETS
	.align		4
.L_542:
        /*0104*/ 	.byte	0x04, 0x28
        /*0106*/ 	.short	(.L_544 - .L_543)


	//   ....[0]....
.L_543:
        /*0108*/ 	.word	0x000000a0


	//----- nvinfo : EIATTR_EXIT_INSTR_OFFSETS
	.align		4
.L_544:
        /*010c*/ 	.byte	0x04, 0x1c
        /*010e*/ 	.short	(.L_546 - .L_545)


	//   ....[0]....
.L_545:
        /*0110*/ 	.word	0x00000340


	//   ....[1]....
        /*0114*/ 	.word	0x00006ba0


	//   ....[2]....
        /*0118*/ 	.word	0x000076d0


	//----- nvinfo : EIATTR_CTAIDZ_USED
	.align		4
.L_546:
        /*011c*/ 	.byte	0x01, 0x04
	.zero		2


	//----- nvinfo : EIATTR_MAX_THREADS
	.align		4
        /*0120*/ 	.byte	0x04, 0x05
        /*0122*/ 	.short	(.L_548 - .L_547)
.L_547:
        /*0124*/ 	.word	0x00000100
        /*0128*/ 	.word	0x00000001
        /*012c*/ 	.word	0x00000001


	//----- nvinfo : EIATTR_CRS_STACK_SIZE
	.align		4
.L_548:
        /*0130*/ 	.byte	0x04, 0x1e
        /*0132*/ 	.short	(.L_550 - .L_549)
.L_549:
        /*0134*/ 	.word	0x00000000
.L_550:


//--------------------- .nv.info._ZN7cutlass13device_kernelIN5flash19enable_sm80_to_sm89INS1_16FlashAttnBwdSm80INS1_25CollectiveMainloopBwdSm80ILi1ELi1EN4cute5tupleIJNS5_1CILi64EEES8_NS7_ILi256EEEEEENS_6half_tEfNS_4arch4Sm80ELb1ELb0ELb1ELb0ELb0ELb0ELb0ELb0ELi2ELi4ELi2ELi2ELb0EEENS1_21CollectiveEpilogueBwdISA_SB_SD_Li256ELb0ELb0ELi4EEENS1_25SingleTileBwdLPTSchedulerILb0ELi64ELb0EEEEEEEEEvNT_6ParamsE --------------------------
	.section	.nv.info._ZN7cutlass13device_kernelIN5flash19enable_sm80_to_sm89INS1_16FlashAttnBwdSm80INS1_25CollectiveMainloopBwdSm80ILi1ELi1EN4cute5tupleIJNS5_1CILi64EEES8_NS7_ILi256EEEEEENS_6half_tEfNS_4arch4Sm80ELb1ELb0ELb1ELb0ELb0ELb0ELb0ELb0ELi2ELi4ELi2ELi2ELb0EEENS1_21CollectiveEpilogueBwdISA_SB_SD_Li256ELb0ELb0ELi4EEENS1_25SingleTileBwdLPTSchedulerILb0ELi64ELb0EEEEEEEEEvNT_6ParamsE,"",@"SHT_CUDA_INFO"
	.sectionflags	@""
	.align	4


	//----- nvinfo : EIATTR_CUDA_API_VERSION
	.align		4
        /*0000*/ 	.byte	0x04, 0x37
        /*0002*/ 	.short	(.L_552 - .L_551)
.L_551:
        /*0004*/ 	.word	0x00000082


	//----- nvinfo : EIATTR_SW2861232_WAR
	.align		4
.L_552:
        /*0008*/ 	.byte	0x01, 0x35
	.zero		2


	//----- nvinfo : EIATTR_PARAM_CBANK
	.align		4
        /*000c*/ 	.byte	0x04, 0x0a
        /*000e*/ 	.short	(.L_554 - .L_553)
	.align		4
.L_553:
        /*0010*/ 	.word	index@(.nv.constant0._ZN7cutlass13device_kernelIN5flash19enable_sm80_to_sm89INS1_16FlashAttnBwdSm80INS1_25CollectiveMainloopBwdSm80ILi1ELi1EN4cute5tupleIJNS5_1CILi64EEES8_NS7_ILi256EEEEEENS_6half_tEfNS_4arch4Sm80ELb1ELb0ELb1ELb0ELb0ELb0ELb0ELb0ELi2ELi4ELi2ELi2ELb0EEENS1_21CollectiveEpilogueBwdISA_SB_SD_Li256ELb0ELb0ELi4EEENS1_25SingleTileBwdLPTSchedulerILb0ELi64ELb0EEEEEEEEEvNT_6ParamsE)
        /*0014*/ 	.short	0x0160
        /*0016*/ 	.short	0x0288


	//----- nvinfo : EIATTR_CBANK_PARAM_SIZE
	.align		4
.L_554:
        /*0018*/ 	.byte	0x03, 0x19
        /*001a*/ 	.short	0x0288


	//----- nvinfo : EIATTR_KPARAM_INFO
	.align		4
        /*001c*/ 	.byte	0x04, 0x17
        /*001e*/ 	.short	(.L_556 - .L_555)
.L_555:
        /*0020*/ 	.word	0x00000000
        /*0024*/ 	.short	0x0000
        /*0026*/ 	.short	0x0000
        /*0028*/ 	.byte	0x00, 0xf0, 0x21, 0x0a


	//----- nvinfo : EIATTR_MAXREG_COUNT
	.align		4
.L_556:
        /*002c*/ 	.byte	0x03, 0x1b
        /*002e*/ 	.short	0x00ff


	//----- nvinfo : EIATTR_NUM_BARRIERS
	.align		4
        /*0030*/ 	.byte	0x02, 0x4c
        /*0032*/ 	.byte	0x02
	.zero		1


	//----- nvinfo : EIATTR_ANNOTATIONS
	.align		4
        /*0034*/ 	.byte	0x04, 0x55
        /*0036*/ 	.short	(.L_558 - .L_557)


	//   ....[0]....
.L_557:
        /* <DEDUP_REMOVED lines=13> */


	//----- nvinfo : EIATTR_MERCURY_ISA_VERSION
	.align		4
.L_558:
        /*00f8*/ 	.byte	0x03, 0x5f
        /*00fa*/ 	.short	0x0000


	//----- nvinfo : EIATTR_COOP_GROUP_MASK_REGIDS
	.align		4
        /*00fc*/ 	.byte	0x04, 0x29
        /*00fe*/ 	.short	(.L_560 - .L_559)


	//   ....[0]....
.L_559:
        /*0100*/ 	.word	0xffffffff


	//----- nvinfo : EIATTR_COOP_GROUP_INSTR_OFFSETS
	.align		4
.L_560:
        /*0104*/ 	.byte	0x04, 0x28
        /*0106*/ 	.short	(.L_562 - .L_561)


	//   ....[0]....
.L_561:
        /*0108*/ 	.word	0x00000050


	//----- nvinfo : EIATTR_EXIT_INSTR_OFFSETS
	.align		4
.L_562:
        /*010c*/ 	.byte	0x04, 0x1c
        /*010e*/ 	.short	(.L_564 - .L_563)


	//   ....[0]....
.L_563:
        /*0110*/ 	.word	0x00000540


	//   ....[1]....
        /*0114*/ 	.word	0x00008490


	//   ....[2]....
        /*0118*/ 	.word	0x00008550


	//   ....[3]....
        /*011c*/ 	.word	0x000096a0


	//   ....[4]....
        /*0120*/ 	.word	0x00009750


	//----- nvinfo : EIATTR_MAX_THREADS
	.align		4
.L_564:
        /*0124*/ 	.byte	0x04, 0x05
        /*0126*/ 	.short	(.L_566 - .L_565)
.L_565:
        /*0128*/ 	.word	0x00000100
        /*012c*/ 	.word	0x00000001
        /*0130*/ 	.word	0x00000001


	//----- nvinfo : EIATTR_CRS_STACK_SIZE
	.align		4
.L_566:
        /*0134*/ 	.byte	0x04, 0x1e
        /*0136*/ 	.short	(.L_568 - .L_567)
.L_567:
        /*0138*/ 	.word	0x00000000
.L_568:


//--------------------- .nv.info._ZN7cutlass13device_kernelIN5flash19enable_sm80_to_sm89INS1_16FlashAttnBwdSm80INS1_25CollectiveMainloopBwdSm80ILi1ELi1EN4cute5tupleIJNS5_1CILi64EEES8_NS7_ILi256EEEEEENS_6half_tEfNS_4arch4Sm80ELb1ELb0ELb1ELb0ELb0ELb0ELb0ELb0ELi2ELi4ELi2ELi2ELb0EEENS1_24CollectiveEpilogueBwdGQAISA_fSD_Li256ELb0ELb0EEENS1_25SingleTileBwdLPTSchedulerILb0ELi64ELb0EEEEEEEEEvNT_6ParamsE --------------------------
	.section	.nv.info._ZN7cutlass13device_kernelIN5flash19enable_sm80_to_sm89INS1_16FlashAttnBwdSm80INS1_25CollectiveMainloopBwdSm80ILi1ELi1EN4cute5tupleIJNS5_1CILi64EEES8_NS7_ILi256EEEEEENS_6half_tEfNS_4arch4Sm80ELb1ELb0ELb1ELb0ELb0ELb0ELb0ELb0ELi2ELi4ELi2ELi2ELb0EEENS1_24CollectiveEpilogueBwdGQAISA_fSD_Li256ELb0ELb0EEENS1_25SingleTileBwdLPTSchedulerILb0ELi64ELb0EEEEEEEEEvNT_6ParamsE,"",@"SHT_CUDA_INFO"
	.sectionflags	@""
	.align	4


	//----- nvinfo : EIATTR_CUDA_API_VERSION
	.align		4
        /*0000*/ 	.byte	0x04, 0x37
        /*0002*/ 	.short	(.L_570 - .L_569)
.L_569:
        /*0004*/ 	.word	0x00000082


	//----- nvinfo : EIATTR_SW2861232_WAR
	.align		4
.L_570:
        /*0008*/ 	.byte	0x01, 0x35
	.zero		2


	//----- nvinfo : EIATTR_PARAM_CBANK
	.align		4
        /*000c*/ 	.byte	0x04, 0x0a
        /*000e*/ 	.short	(.L_572 - .L_571)
	.align		4
.L_571:
        /*0010*/ 	.word	index@(.nv.constant0._ZN7cutlass13device_kernelIN5flash19enable_sm80_to_sm89INS1_16FlashAttnBwdSm80INS1_25CollectiveMainloopBwdSm80ILi1ELi1EN4cute5tupleIJNS5_1CILi64EEES8_NS7_ILi256EEEEEENS_6half_tEfNS_4arch4Sm80ELb1ELb0ELb1ELb0ELb0ELb0ELb0ELb0ELi2ELi4ELi2ELi2ELb0EEENS1_24CollectiveEpilogueBwdGQAISA_fSD_Li256ELb0ELb0EEENS1_25SingleTileBwdLPTSchedulerILb0ELi64ELb0EEEEEEEEEvNT_6ParamsE)
        /*0014*/ 	.short	0x0160
        /*0016*/ 	.short	0x0290


	//----- nvinfo : EIATTR_CBANK_PARAM_SIZE
	.align		4
.L_572:
        /*0018*/ 	.byte	0x03, 0x19
        /*001a*/ 	.short	0x0290


	//----- nvinfo : EIATTR_KPARAM_INFO
	.align		4
        /*001c*/ 	.byte	0x04, 0x17
        /*001e*/ 	.short	(.L_574 - .L_573)
.L_573:
        /*0020*/ 	.word	0x00000000
        /*0024*/ 	.short	0x0000
        /*0026*/ 	.short	0x0000
        /*0028*/ 	.byte	0x00, 0xf0, 0x41, 0x0a


	//----- nvinfo : EIATTR_MAXREG_COUNT
	.align		4
.L_574:
        /*002c*/ 	.byte	0x03, 0x1b
        /*002e*/ 	.short	0x00ff


	//----- nvinfo : EIATTR_NUM_BARRIERS
	.align		4
        /*0030*/ 	.byte	0x02, 0x4c
        /*0032*/ 	.byte	0x02
	.zero		1


	//----- nvinfo : EIATTR_ANNOTATIONS
	.align		4
        /*0034*/ 	.byte	0x04, 0x55
        /*0036*/ 	.short	(.L_576 - .L_575)


	//   ....[0]....
.L_575:
        /* <DEDUP_REMOVED lines=12> */


	//----- nvinfo : EIATTR_MERCURY_ISA_VERSION
	.align		4
.L_576:
        /*00e8*/ 	.byte	0x03, 0x5f
        /*00ea*/ 	.short	0x0000


	//----- nvinfo : EIATTR_COOP_GROUP_MASK_REGIDS
	.align		4
        /*00ec*/ 	.byte	0x04, 0x29
        /*00ee*/ 	.short	(.L_578 - .L_577)


	//   ....[0]....
.L_577:
        /*00f0*/ 	.word	0xffffffff


	//----- nvinfo : EIATTR_COOP_GROUP_INSTR_OFFSETS
	.align		4
.L_578:
        /*00f4*/ 	.byte	0x04, 0x28
        /*00f6*/ 	.short	(.L_580 - .L_579)


	//   ....[0]....
.L_579:
        /*00f8*/ 	.word	0x00000050


	//----- nvinfo : EIATTR_EXIT_INSTR_OFFSETS
	.align		4
.L_580:
        /*00fc*/ 	.byte	0x04, 0x1c
        /*00fe*/ 	.short	(.L_582 - .L_581)


	//   ....[0]....
.L_581:
        /*0100*/ 	.word	0x00000540


	//   ....[1]....
        /*0104*/ 	.word	0x00006620


	//   ....[2]....
        /*0108*/ 	.word	0x000070b0


	//----- nvinfo : EIATTR_MAX_THREADS
	.align		4
.L_582:
        /*010c*/ 	.byte	0x04, 0x05
        /*010e*/ 	.short	(.L_584 - .L_583)
.L_583:
        /*0110*/ 	.word	0x00000100
        /*0114*/ 	.word	0x00000001
        /*0118*/ 	.word	0x00000001
.L_584:


//--------------------- .nv.info._ZN7cutlass13device_kernelIN5flash22FlashAttnBwdPreprocessIN4cute5tupleIJNS3_1CILi64EEENS5_ILi256EEEEEENS_6half_tEfNS_4arch4Sm80ELb1ELb0EEEEEvNT_6ParamsE --------------------------
	.section	.nv.info._ZN7cutlass13device_kernelIN5flash22FlashAttnBwdPreprocessIN4cute5tupleIJNS3_1CILi64EEENS5_ILi256EEEEEENS_6half_tEfNS_4arch4Sm80ELb1ELb0EEEEEvNT_6ParamsE,"",@"SHT_CUDA_INFO"
	.sectionflags	@""
	.align	4


	//----- nvinfo : EIATTR_CUDA_API_VERSION
	.align		4
        /*0000*/ 	.byte	0x04, 0x37
        /*0002*/ 	.short	(.L_586 - .L_585)
.L_585:
        /*0004*/ 	.word	0x00000082


	//----- nvinfo : EIATTR_SW2861232_WAR
	.align		4
.L_586:
        /*0008*/ 	.byte	0x01, 0x35
	.zero		2


	//----- nvinfo : EIATTR_PARAM_CBANK
	.align		4
        /*000c*/ 	.byte	0x04, 0x0a
        /*000e*/ 	.short	(.L_588 - .L_587)
	.align		4
.L_587:
        /*0010*/ 	.word	index@(.nv.constant0._ZN7cutlass13device_kernelIN5flash22FlashAttnBwdPreprocessIN4cute5tupleIJNS3_1CILi64EEENS5_ILi256EEEEEENS_6half_tEfNS_4arch4Sm80ELb1ELb0EEEEEvNT_6ParamsE)
        /*0014*/ 	.short	0x0160
        /*0016*/ 	.short	0x00f0


	//----- nvinfo : EIATTR_CBANK_PARAM_SIZE
	.align		4
.L_588:
        /*0018*/ 	.byte	0x03, 0x19
        /*001a*/ 	.short	0x00f0


	//----- nvinfo : EIATTR_KPARAM_INFO
	.align		4
        /*001c*/ 	.byte	0x04, 0x17
        /*001e*/ 	.short	(.L_590 - .L_589)
.L_589:
        /*0020*/ 	.word	0x00000000
        /*0024*/ 	.short	0x0000
        /*0026*/ 	.short	0x0000
        /*0028*/ 	.byte	0x00, 0xf0, 0xc1, 0x03


	//----- nvinfo : EIATTR_MAXREG_COUNT
	.align		4
.L_590:
        /*002c*/ 	.byte	0x03, 0x1b
        /*002e*/ 	.short	0x0080


	//----- nvinfo : EIATTR_MERCURY_ISA_VERSION
	.align		4
        /*0030*/ 	.byte	0x03, 0x5f
        /*0032*/ 	.short	0x0000


	//----- nvinfo : EIATTR_COOP_GROUP_MASK_REGIDS
	.align		4
        /*0034*/ 	.byte	0x04, 0x29
        /*0036*/ 	.short	(.L_592 - .L_591)


	//   ....[0]....
.L_591:
        /*0038*/ 	.word	0xffffffff


	//   ....[1]....
        /*003c*/ 	.word	0xffffffff


	//   ....[2]....
        /*0040*/ 	.word	0xffffffff


	//   ....[3]....
        /*0044*/ 	.word	0xffffffff


	//   ....[4]....
        /*0048*/ 	.word	0xffffffff


	//   ....[5]....
        /*004c*/ 	.word	0xffffffff


	//   ....[6]....
        /*0050*/ 	.word	0xffffffff


	//   ....[7]....
        /*0054*/ 	.word	0xffffffff


	//   ....[8]....
        /*0058*/ 	.word	0xffffffff


	//   ....[9]....
        /*005c*/ 	.word	0xffffffff


	//   ....[10]....
        /*0060*/ 	.word	0xffffffff


	//   ....[11]....
        /*0064*/ 	.word	0xffffffff


	//   ....[12]....
        /*0068*/ 	.word	0xffffffff


	//   ....[13]....
        /*006c*/ 	.word	0xffffffff


	//   ....[14]....
        /*0070*/ 	.word	0xffffffff


	//   ....[15]....
        /*0074*/ 	.word	0xffffffff


	//----- nvinfo : EIATTR_COOP_GROUP_INSTR_OFFSETS
	.align		4
.L_592:
        /*0078*/ 	.byte	0x04, 0x28
        /*007a*/ 	.short	(.L_594 - .L_593)


	//   ....[0]....
.L_593:
        /*007c*/ 	.word	0x00001ec0


	//   ....[1]....
        /*0080*/ 	.word	0x00001ee0


	//   ....[2]....
        /*0084*/ 	.word	0x00001ef0


	//   ....[3]....
        /*0088*/ 	.word	0x00001f00


	//   ....[4]....
        /*008c*/ 	.word	0x00001f30


	//   ....[5]....
        /*0090*/ 	.word	0x00001f50


	//   ....[6]....
        /*0094*/ 	.word	0x00001f70


	//   ....[7]....
        /*0098*/ 	.word	0x00001f80


	//   ....[8]....
        /*009c*/ 	.word	0x00001fb0


	//   ....[9]....
        /*00a0*/ 	.word	0x00001fe0


	//   ....[10]....
        /*00a4*/ 	.word	0x00001ff0


	//   ....[11]....
        /*00a8*/ 	.word	0x00002000


	//   ....[12]....
        /*00ac*/ 	.word	0x00002040


	//   ....[13]....
        /*00b0*/ 	.word	0x00002060


	//   ....[14]....
        /*00b4*/ 	.word	0x00002070


	//   ....[15]....
        /*00b8*/ 	.word	0x00002080


	//----- nvinfo : EIATTR_EXIT_INSTR_OFFSETS
	.align		4
.L_594:
        /*00bc*/ 	.byte	0x04, 0x1c
        /*00be*/ 	.short	(.L_596 - .L_595)


	//   ....[0]....
.L_595:
        /*00c0*/ 	.word	0x00002730


	//   ....[1]....
        /*00c4*/ 	.word	0x000027e0


	//----- nvinfo : EIATTR_CTAIDZ_USED
	.align		4
.L_596:
        /*00c8*/ 	.byte	0x01, 0x04
	.zero		2


	//----- nvinfo : EIATTR_MAX_THREADS
	.align		4
        /*00cc*/ 	.byte	0x04, 0x05
        /*00ce*/ 	.short	(.L_598 - .L_597)
.L_597:
        /*00d0*/ 	.word	0x00000100
        /*00d4*/ 	.word	0x00000001
        /*00d8*/ 	.word	0x00000001


	//----- nvinfo : EIATTR_CRS_STACK_SIZE
	.align		4
.L_598:
        /*00dc*/ 	.byte	0x04, 0x1e
        /*00de*/ 	.short	(.L_600 - .L_599)
.L_599:
        /*00e0*/ 	.word	0x00000000
.L_600:


//--------------------- .nv.info._ZN7cutlass13device_kernelIN5flash19enable_sm80_to_sm89INS1_16FlashAttnBwdSm80INS1_25CollectiveMainloopBwdSm80ILi1ELi1EN4cute5tupleIJNS5_1CILi64EEES8_NS7_ILi256EEEEEENS_6half_tEfNS_4arch4Sm80ELb1ELb0ELb1ELb1ELb0ELb0ELb0ELb0ELi2ELi4ELi2ELi2ELb0EEENS1_21CollectiveEpilogueBwdISA_SB_SD_Li256ELb1ELb0ELi4EEENS1_25SingleTileBwdLPTSchedulerILb1ELi64ELb0EEEEEEEEEvNT_6ParamsE --------------------------
	.section	.nv.info._ZN7cutlass13device_kernelIN5flash19enable_sm80_to_sm89INS1_16FlashAttnBwdSm80INS1_25CollectiveMainloopBwdSm80ILi1ELi1EN4cute5tupleIJNS5_1CILi64EEES8_NS7_ILi256EEEEEENS_6half_tEfNS_4arch4Sm80ELb1ELb0ELb1ELb1ELb0ELb0ELb0ELb0ELi2ELi4ELi2ELi2ELb0EEENS1_21CollectiveEpilogueBwdISA_SB_SD_Li256ELb1ELb0ELi4EEENS1_25SingleTileBwdLPTSchedulerILb1ELi64ELb0EEEEEEEEEvNT_6ParamsE,"",@"SHT_CUDA_INFO"
	.sectionflags	@""
	.align	4


	//----- nvinfo : EIATTR_CUDA_API_VERSION
	.align		4
        /*0000*/ 	.byte	0x04, 0x37
        /*0002*/ 	.short	(.L_602 - .L_601)
.L_601:
        /*0004*/ 	.word	0x00000082


	//----- nvinfo : EIATTR_SW2861232_WAR
	.align		4
.L_602:
        /*0008*/ 	.byte	0x01, 0x35
	.zero		2


	//----- nvinfo : EIATTR_PARAM_CBANK
	.align		4
        /*000c*/ 	.byte	0x04, 0x0a
        /*000e*/ 	.short	(.L_604 - .L_603)
	.align		4
.L_603:
        /*0010*/ 	.word	index@(.nv.constant0._ZN7cutlass13device_kernelIN5flash19enable_sm80_to_sm89INS1_16FlashAttnBwdSm80INS1_25CollectiveMainloopBwdSm80ILi1ELi1EN4cute5tupleIJNS5_1CILi64EEES8_NS7_ILi256EEEEEENS_6half_tEfNS_4arch4Sm80ELb1ELb0ELb1ELb1ELb0ELb0ELb0ELb0ELi2ELi4ELi2ELi2ELb0EEENS1_21CollectiveEpilogueBwdISA_SB_SD_Li256ELb1ELb0ELi4EEENS1_25SingleTileBwdLPTSchedulerILb1ELi64ELb0EEEEEEEEEvNT_6ParamsE)
        /*0014*/ 	.short	0x0160
        /*0016*/ 	.short	0x0288


	//----- nvinfo : EIATTR_CBANK_PARAM_SIZE
	.align		4
.L_604:
        /*0018*/ 	.byte	0x03, 0x19
        /*001a*/ 	.short	0x0288


	//----- nvinfo : EIATTR_KPARAM_INFO
	.align		4
        /*001c*/ 	.byte	0x04, 0x17
        /*001e*/ 	.short	(.L_606 - .L_605)
.L_605:
        /*0020*/ 	.word	0x00000000
        /*0024*/ 	.short	0x0000
        /*0026*/ 	.short	0x0000
        /*0028*/ 	.byte	0x00, 0xf0, 0x21, 0x0a


	//----- nvinfo : EIATTR_MAXREG_COUNT
	.align		4
.L_606:
        /*002c*/ 	.byte	0x03, 0x1b
        /*002e*/ 	.short	0x00ff


	//----- nvinfo : EIATTR_NUM_BARRIERS
	.align		4
        /*0030*/ 	.byte	0x02, 0x4c
        /*0032*/ 	.byte	0x02
	.zero		1


	//----- nvinfo : EIATTR_ANNOTATIONS
	.align		4
        /*0034*/ 	.byte	0x04, 0x55
        /*0036*/ 	.short	(.L_608 - .L_607)


	//   ....[0]....
.L_607:
        /* <DEDUP_REMOVED lines=10> */


	//----- nvinfo : EIATTR_MERCURY_ISA_VERSION
	.align		4
.L_608:
        /*00c8*/ 	.byte	0x03, 0x5f
        /*00ca*/ 	.short	0x0000


	//----- nvinfo : EIATTR_COOP_GROUP_MASK_REGIDS
	.align		4
        /*00cc*/ 	.byte	0x04, 0x29
        /*00ce*/ 	.short	(.L_610 - .L_609)


	//   ....[0]....
.L_609:
        /*00d0*/ 	.word	0xffffffff


	//----- nvinfo : EIATTR_COOP_GROUP_INSTR_OFFSETS
	.align		4
.L_610:
        /*00d4*/ 	.byte	0x04, 0x28
        /*00d6*/ 	.short	(.L_612 - .L_611)


	//   ....[0]....
.L_611:
        /*00d8*/ 	.word	0x00000060


	//----- nvinfo : EIATTR_EXIT_INSTR_OFFSETS
	.align		4
.L_612:
        /*00dc*/ 	.byte	0x04, 0x1c
        /*00de*/ 	.short	(.L_614 - .L_613)


	//   ....[0]....
.L_613:
        /*00e0*/ 	.word	0x000009d0


	//   ....[1]....
        /*00e4*/ 	.word	0x00008f50


	//   ....[2]....
        /*00e8*/ 	.word	0x00009010


	//   ....[3]....
        /*00ec*/ 	.word	0x0000a380


	//   ....[4]....
        /*00f0*/ 	.word	0x0000a440


	//----- nvinfo : EIATTR_MAX_THREADS
	.align		4
.L_614:
        /*00f4*/ 	.byte	0x04, 0x05
        /*00f6*/ 	.short	(.L_616 - .L_615)
.L_615:
        /*00f8*/ 	.word	0x00000100
        /*00fc*/ 	.word	0x00000001
        /*0100*/ 	.word	0x00000001


	//----- nvinfo : EIATTR_CRS_STACK_SIZE
	.align		4
.L_616:
        /*0104*/ 	.byte	0x04, 0x1e
        /*0106*/ 	.short	(.L_618 - .L_617)
.L_617:
        /*0108*/ 	.word	0x00000000
.L_618:


//--------------------- .nv.info._ZN7cutlass13device_kernelIN5flash32FlashAttnBwdPostprocessConvertdQIN4cute5tupleIJNS3_1CILi64EEENS5_ILi256EEEEEENS_6half_tEfNS_4arch4Sm80ELi256ENS3_8TiledMMAINS3_8MMA_AtomIJNS3_28SM80_16x8x16_F32F16F16F32_TNEEEENS3_6LayoutINS4_IJNS5_ILi2EEENS5_ILi4EEENS5_ILi1EEEEEENS4_IJSJ_SH_NS5_ILi0EEEEEEEENS4_IJNS5_ILi32EEES6_NS5_ILi16EEEEEEEELb0EEEEEvNT_6ParamsE --------------------------
	.section	.nv.info._ZN7cutlass13device_kernelIN5flash32FlashAttnBwdPostprocessConvertdQIN4cute5tupleIJNS3_1CILi64EEENS5_ILi256EEEEEENS_6half_tEfNS_4arch4Sm80ELi256ENS3_8TiledMMAINS3_8MMA_AtomIJNS3_28SM80_16x8x16_F32F16F16F32_TNEEEENS3_6LayoutINS4_IJNS5_ILi2EEENS5_ILi4EEENS5_ILi1EEEEEENS4_IJSJ_SH_NS5_ILi0EEEEEEEENS4_IJNS5_ILi32EEES6_NS5_ILi16EEEEEEEELb0EEEEEvNT_6ParamsE,"",@"SHT_CUDA_INFO"
	.sectionflags	@""
	.align	4


	//----- nvinfo : EIATTR_CUDA_API_VERSION
	.align		4
        /*0000*/ 	.byte	0x04, 0x37
        /*0002*/ 	.short	(.L_620 - .L_619)
.L_619:
        /*0004*/ 	.word	0x00000082


	//----- nvinfo : EIATTR_SW2861232_WAR
	.align		4
.L_620:
        /*0008*/ 	.byte	0x01, 0x35
	.zero		2


	//----- nvinfo : EIATTR_PARAM_CBANK
	.align		4
        /*000c*/ 	.byte	0x04, 0x0a
        /*000e*/ 	.short	(.L_622 - .L_621)
	.align		4
.L_621:
        /*0010*/ 	.word	index@(.nv.constant0._ZN7cutlass13device_kernelIN5flash32FlashAttnBwdPostprocessConvertdQIN4cute5tupleIJNS3_1CILi64EEENS5_ILi256EEEEEENS_6half_tEfNS_4arch4Sm80ELi256ENS3_8TiledMMAINS3_8MMA_AtomIJNS3_28SM80_16x8x16_F32F16F16F32_TNEEEENS3_6LayoutINS4_IJNS5_ILi2EEENS5_ILi4EEENS5_ILi1EEEEEENS4_IJSJ_SH_NS5_ILi0EEEEEEEENS4_IJNS5_ILi32EEES6_NS5_ILi16EEEEEEEELb0EEEEEvNT_6ParamsE)
        /*0014*/ 	.short	0x0160
        /*0016*/ 	.short	0x0070


	//----- nvinfo : EIATTR_CBANK_PARAM_SIZE
	.align		4
.L_622:
        /*0018*/ 	.byte	0x03, 0x19
        /*001a*/ 	.short	0x0070


	//----- nvinfo : EIATTR_KPARAM_INFO
	.align		4
        /*001c*/ 	.byte	0x04, 0x17
        /*001e*/ 	.short	(.L_624 - .L_623)
.L_623:
        /*0020*/ 	.word	0x00000000
        /*0024*/ 	.short	0x0000
        /*0026*/ 	.short	0x0000
        /*0028*/ 	.byte	0x00, 0xf0, 0xc1, 0x01


	//----- nvinfo : EIATTR_MAXREG_COUNT
	.align		4
.L_624:
        /*002c*/ 	.byte	0x03, 0x1b
        /*002e*/ 	.short	0x0080


	//----- nvinfo : EIATTR_NUM_BARRIERS
	.align		4
        /*0030*/ 	.byte	0x02, 0x4c
        /*0032*/ 	.byte	0x01
	.zero		1


	//----- nvinfo : EIATTR_MERCURY_ISA_VERSION
	.align		4
        /*0034*/ 	.byte	0x03, 0x5f
        /*0036*/ 	.short	0x0000


	//----- nvinfo : EIATTR_EXIT_INSTR_OFFSETS
	.align		4
        /*0038*/ 	.byte	0x04, 0x1c
        /*003a*/ 	.short	(.L_626 - .L_625)


	//   ....[0]....
.L_625:
        /*003c*/ 	.word	0x00000180


	//   ....[1]....
        /*0040*/ 	.word	0x00001d30


	//   ....[2]....
        /*0044*/ 	.word	0x00001de0


	//----- nvinfo : EIATTR_CTAIDZ_USED
	.align		4
.L_626:
        /*0048*/ 	.byte	0x01, 0x04
	.zero		2


	//----- nvinfo : EIATTR_MAX_THREADS
	.align		4
        /*004c*/ 	.byte	0x04, 0x05
        /*004e*/ 	.short	(.L_628 - .L_627)
.L_627:
        /*0050*/ 	.word	0x00000100
        /*0054*/ 	.word	0x00000001
        /*0058*/ 	.word	0x00000001


	//----- nvinfo : EIATTR_CRS_STACK_SIZE
	.align		4
.L_628:
        /*005c*/ 	.byte	0x04, 0x1e
        /*005e*/ 	.short	(.L_630 - .L_629)
.L_629:
        /*0060*/ 	.word	0x00000000
.L_630:


//--------------------- .nv.info._ZN7cutlass13device_kernelIN5flash19enable_sm80_to_sm89INS1_16FlashAttnBwdSm80INS1_25CollectiveMainloopBwdSm80ILi1ELi1EN4cute5tupleIJNS5_1CILi64EEES8_NS7_ILi256EEEEEENS_6half_tEfNS_4arch4Sm80ELb1ELb0ELb1ELb1ELb0ELb0ELb0ELb0ELi2ELi4ELi2ELi2ELb0EEENS1_24CollectiveEpilogueBwdGQAISA_fSD_Li256ELb1ELb0EEENS1_25SingleTileBwdLPTSchedulerILb1ELi64ELb0EEEEEEEEEvNT_6ParamsE --------------------------
	.section	.nv.info._ZN7cutlass13device_kernelIN5flash19enable_sm80_to_sm89INS1_16FlashAttnBwdSm80INS1_25CollectiveMainloopBwdSm80ILi1ELi1EN4cute5tupleIJNS5_1CILi64EEES8_NS7_ILi256EEEEEENS_6half_tEfNS_4arch4Sm80ELb1ELb0ELb1ELb1ELb0ELb0ELb0ELb0ELi2ELi4ELi2ELi2ELb0EEENS1_24CollectiveEpilogueBwdGQAISA_fSD_Li256ELb1ELb0EEENS1_25SingleTileBwdLPTSchedulerILb1ELi64ELb0EEEEEEEEEvNT_6ParamsE,"",@"SHT_CUDA_INFO"
	.sectionflags	@""
	.align	4


	//----- nvinfo : EIATTR_CUDA_API_VERSION
	.align		4
        /*0000*/ 	.byte	0x04, 0x37
        /*0002*/ 	.short	(.L_632 - .L_631)
.L_631:
        /*0004*/ 	.word	0x00000082


	//----- nvinfo : EIATTR_SW2861232_WAR
	.align		4
.L_632:
        /*0008*/ 	.byte	0x01, 0x35
	.zero		2


	//----- nvinfo : EIATTR_PARAM_CBANK
	.align		4
        /*000c*/ 	.byte	0x04, 0x0a
        /*000e*/ 	.short	(.L_634 - .L_633)
	.align		4
.L_633:
        /*0010*/ 	.word	index@(.nv.constant0._ZN7cutlass13device_kernelIN5flash19enable_sm80_to_sm89INS1_16FlashAttnBwdSm80INS1_25CollectiveMainloopBwdSm80ILi1ELi1EN4cute5tupleIJNS5_1CILi64EEES8_NS7_ILi256EEEEEENS_6half_tEfNS_4arch4Sm80ELb1ELb0ELb1ELb1ELb0ELb0ELb0ELb0ELi2ELi4ELi2ELi2ELb0EEENS1_24CollectiveEpilogueBwdGQAISA_fSD_Li256ELb1ELb0EEENS1_25SingleTileBwdLPTSchedulerILb1ELi64ELb0EEEEEEEEEvNT_6ParamsE)
        /*0014*/ 	.short	0x0160
        /*0016*/ 	.short	0x0290


	//----- nvinfo : EIATTR_CBANK_PARAM_SIZE
	.align		4
.L_634:
        /*0018*/ 	.byte	0x03, 0x19
        /*001a*/ 	.short	0x0290


	//----- nvinfo : EIATTR_KPARAM_INFO
	.align		4
        /*001c*/ 	.byte	0x04, 0x17
        /*001e*/ 	.short	(.L_636 - .L_635)
.L_635:
        /*0020*/ 	.word	0x00000000
        /*0024*/ 	.short	0x0000
        /*0026*/ 	.short	0x0000
        /*0028*/ 	.byte	0x00, 0xf0, 0x41, 0x0a


	//----- nvinfo : EIATTR_MAXREG_COUNT
	.align		4
.L_636:
        /*002c*/ 	.byte	0x03, 0x1b
        /*002e*/ 	.short	0x00ff


	//----- nvinfo : EIATTR_NUM_BARRIERS
	.align		4
        /*0030*/ 	.byte	0x02, 0x4c
        /*0032*/ 	.byte	0x02
	.zero		1


	//----- nvinfo : EIATTR_ANNOTATIONS
	.align		4
        /*0034*/ 	.byte	0x04, 0x55
        /*0036*/ 	.short	(.L_638 - .L_637)


	//   ....[0]....
.L_637:
        /* <DEDUP_REMOVED lines=10> */


	//----- nvinfo : EIATTR_MERCURY_ISA_VERSION
	.align		4
.L_638:
        /*00c8*/ 	.byte	0x03, 0x5f
        /*00ca*/ 	.short	0x0000


	//----- nvinfo : EIATTR_COOP_GROUP_MASK_REGIDS
	.align		4
        /*00cc*/ 	.byte	0x04, 0x29
        /*00ce*/ 	.short	(.L_640 - .L_639)


	//   ....[0]....
.L_639:
        /*00d0*/ 	.word	0xffffffff


	//----- nvinfo : EIATTR_COOP_GROUP_INSTR_OFFSETS
	.align		4
.L_640:
        /*00d4*/ 	.byte	0x04, 0x28
        /*00d6*/ 	.short	(.L_642 - .L_641)


	//   ....[0]....
.L_641:
        /*00d8*/ 	.word	0x00000060


	//----- nvinfo : EIATTR_EXIT_INSTR_OFFSETS
	.align		4
.L_642:
        /*00dc*/ 	.byte	0x04, 0x1c
        /*00de*/ 	.short	(.L_644 - .L_643)


	//   ....[0]....
.L_643:
        /*00e0*/ 	.word	0x000009d0


	//   ....[1]....
        /*00e4*/ 	.word	0x00006f40


	//   ....[2]....
        /*00e8*/ 	.word	0x00007b60


	//----- nvinfo : EIATTR_MAX_THREADS
	.align		4
.L_644:
        /*00ec*/ 	.byte	0x04, 0x05
        /*00ee*/ 	.short	(.L_646 - .L_645)
.L_645:
        /*00f0*/ 	.word	0x00000100
        /*00f4*/ 	.word	0x00000001
        /*00f8*/ 	.word	0x00000001
.L_646:


//--------------------- .nv.info._ZN7cutlass13device_kernelIN5flash22FlashAttnBwdPreprocessIN4cute5tupleIJNS3_1CILi64EEENS5_ILi256EEEEEENS_6half_tEfNS_4arch4Sm80ELb1ELb1EEEEEvNT_6ParamsE --------------------------
	.section	.nv.info._ZN7cutlass13device_kernelIN5flash22FlashAttnBwdPreprocessIN4cute5tupleIJNS3_1CILi64EEENS5_ILi256EEEEEENS_6half_tEfNS_4arch4Sm80ELb1ELb1EEEEEvNT_6ParamsE,"",@"SHT_CUDA_INFO"
	.sectionflags	@""
	.align	4


	//----- nvinfo : EIATTR_CUDA_API_VERSION
	.align		4
        /*0000*/ 	.byte	0x04, 0x37
        /*0002*/ 	.short	(.L_648 - .L_647)
.L_647:
        /*0004*/ 	.word	0x00000082


	//----- nvinfo : EIATTR_SW2861232_WAR
	.align		4
.L_648:
        /*0008*/ 	.byte	0x01, 0x35
	.zero		2


	//----- nvinfo : EIATTR_PARAM_CBANK
	.align		4
        /*000c*/ 	.byte	0x04, 0x0a
        /*000e*/ 	.short	(.L_650 - .L_649)
	.align		4
.L_649:
        /*0010*/ 	.word	index@(.nv.constant0._ZN7cutlass13device_kernelIN5flash22FlashAttnBwdPreprocessIN4cute5tupleIJNS3_1CILi64EEENS5_ILi256EEEEEENS_6half_tEfNS_4arch4Sm80ELb1ELb1EEEEEvNT_6ParamsE)
        /*0014*/ 	.short	0x0160
        /*0016*/ 	.short	0x00f0


	//----- nvinfo : EIATTR_CBANK_PARAM_SIZE
	.align		4
.L_650:
        /*0018*/ 	.byte	0x03, 0x19
        /*001a*/ 	.short	0x00f0


	//----- nvinfo : EIATTR_KPARAM_INFO
	.align		4
        /*001c*/ 	.byte	0x04, 0x17
        /*001e*/ 	.short	(.L_652 - .L_651)
.L_651:
        /*0020*/ 	.word	0x00000000
        /*0024*/ 	.short	0x0000
        /*0026*/ 	.short	0x0000
        /*0028*/ 	.byte	0x00, 0xf0, 0xc1, 0x03


	//----- nvinfo : EIATTR_MAXREG_COUNT
	.align		4
.L_652:
        /*002c*/ 	.byte	0x03, 0x1b
        /*002e*/ 	.short	0x0080


	//----- nvinfo : EIATTR_MERCURY_ISA_VERSION
	.align		4
        /*0030*/ 	.byte	0x03, 0x5f
        /*0032*/ 	.short	0x0000


	//----- nvinfo : EIATTR_COOP_GROUP_MASK_REGIDS
	.align		4
        /*0034*/ 	.byte	0x04, 0x29
        /*0036*/ 	.short	(.L_654 - .L_653)


	//   ....[0]....
.L_653:
        /*0038*/ 	.word	0xffffffff


	//   ....[1]....
        /*003c*/ 	.word	0xffffffff


	//   ....[2]....
        /*0040*/ 	.word	0xffffffff


	//   ....[3]....
        /*0044*/ 	.word	0xffffffff


	//   ....[4]....
        /*0048*/ 	.word	0xffffffff


	//   ....[5]....
        /*004c*/ 	.word	0xffffffff


	//   ....[6]....
        /*0050*/ 	.word	0xffffffff


	//   ....[7]....
        /*0054*/ 	.word	0xffffffff


	//   ....[8]....
        /*0058*/ 	.word	0xffffffff


	//   ....[9]....
        /*005c*/ 	.word	0xffffffff


	//   ....[10]....
        /*0060*/ 	.word	0xffffffff


	//   ....[11]....
        /*0064*/ 	.word	0xffffffff


	//   ....[12]....
        /*0068*/ 	.word	0xffffffff


	//   ....[13]....
        /*006c*/ 	.word	0xffffffff


	//   ....[14]....
        /*0070*/ 	.word	0xffffffff


	//   ....[15]....
        /*0074*/ 	.word	0xffffffff


	//----- nvinfo : EIATTR_COOP_GROUP_INSTR_OFFSETS
	.align		4
.L_654:
        /*0078*/ 	.byte	0x04, 0x28
        /*007a*/ 	.short	(.L_656 - .L_655)


	//   ....[0]....
.L_655:
        /*007c*/ 	.word	0x000026f0


	//   ....[1]....
        /*0080*/ 	.word	0x00002710


	//   ....[2]....
        /*0084*/ 	.word	0x00002720


	//   ....[3]....
        /*0088*/ 	.word	0x00002730


	//   ....[4]....
        /*008c*/ 	.word	0x00002760


	//   ....[5]....
        /*0090*/ 	.word	0x00002780


	//   ....[6]....
        /*0094*/ 	.word	0x000027a0


	//   ....[7]....
        /*0098*/ 	.word	0x000027b0


	//   ....[8]....
        /*009c*/ 	.word	0x000027e0


	//   ....[9]....
        /*00a0*/ 	.word	0x00002800


	//   ....[10]....
        /*00a4*/ 	.word	0x00002820


	//   ....[11]....
        /*00a8*/ 	.word	0x00002830


	//   ....[12]....
        /*00ac*/ 	.word	0x00002870


	//   ....[13]....
        /*00b0*/ 	.word	0x00002890


	//   ....[14]....
        /*00b4*/ 	.word	0x000028a0


	//   ....[15]....
        /*00b8*/ 	.word	0x000028b0


	//----- nvinfo : EIATTR_EXIT_INSTR_OFFSETS
	.align		4
.L_656:
        /*00bc*/ 	.byte	0x04, 0x1c
        /*00be*/ 	.short	(.L_658 - .L_657)


	//   ....[0]....
.L_657:
        /*00c0*/ 	.word	0x00000340


	//   ....[1]....
        /*00c4*/ 	.word	0x00003000


	//   ....[2]....
        /*00c8*/ 	.word	0x000030a0


	//----- nvinfo : EIATTR_CTAIDZ_USED
	.align		4
.L_658:
        /*00cc*/ 	.byte	0x01, 0x04
	.zero		2


	//----- nvinfo : EIATTR_MAX_THREADS
	.align		4
        /*00d0*/ 	.byte	0x04, 0x05
        /*00d2*/ 	.short	(.L_660 - .L_659)
.L_659:
        /*00d4*/ 	.word	0x00000100
        /*00d8*/ 	.word	0x00000001
        /*00dc*/ 	.word	0x00000001


	//----- nvinfo : EIATTR_CRS_STACK_SIZE
	.align		4
.L_660:
        /*00e0*/ 	.byte	0x04, 0x1e
        /*00e2*/ 	.short	(.L_662 - .L_661)
.L_661:
        /*00e4*/ 	.word	0x00000000
.L_662:


//--------------------- .nv.callgraph             --------------------------
	.section	.nv.callgraph,"",@"SHT_CUDA_CALLGRAPH"
	.align	4
	.sectionentsize	8
	.align		4
        /*0000*/ 	.word	0x00000000
	.align		4
        /*0004*/ 	.word	0xffffffff
	.align		4
        /*0008*/ 	.word	0x00000000
	.align		4
        /*000c*/ 	.word	0xfffffffe
	.align		4
        /*0010*/ 	.word	0x00000000
	.align		4
        /*0014*/ 	.word	0xfffffffd
	.align		4
        /*0018*/ 	.word	0x00000000
	.align		4
        /*001c*/ 	.word	0xfffffffc


//--------------------- .nv.rel.action            --------------------------
	.section	.nv.rel.action,"",@"SHT_CUDA_RELOCINFO"
	.align	8
	.sectionentsize	8
        /*0000*/ 	.byte	0x73, 0x00, 0x00, 0x00, 0x00, 0x00, 0x00, 0x00, 0x00, 0x00, 0x00, 0x11, 0x25, 0x00, 0x05, 0x36


//--------------------- .nv.constant4             --------------------------
	.section	.nv.constant4,"a",@progbits
	.align	8
	.align		8
.nv.constant4:
        /*0000*/ 	.dword	_ZN74_INTERNAL_47d7184e_38_flash_bwd_hdim256_fp16_softcap_sm80_cu_b81ac279_28454cuda3std3__45__cpo5beginE
	.align		8
        /*0008*/ 	.dword	_ZN74_INTERNAL_47d7184e_38_flash_bwd_hdim256_fp16_softcap_sm80_cu_b81ac279_28454cuda3std3__45__cpo3endE
	.align		8
        /*0010*/ 	.dword	_ZN74_INTERNAL_47d7184e_38_flash_bwd_hdim256_fp16_softcap_sm80_cu_b81ac279_28454cuda3std3__45__cpo6cbeginE
	.align		8
        /*0018*/ 	.dword	_ZN74_INTERNAL_47d7184e_38_flash_bwd_hdim256_fp16_softcap_sm80_cu_b81ac279_28454cuda3std3__45__cpo4cendE
	.align		8
        /*0020*/ 	.dword	_ZN74_INTERNAL_47d7184e_38_flash_bwd_hdim256_fp16_softcap_sm80_cu_b81ac279_28454cuda3std3__476_GLOBAL__N__47d7184e_38_flash_bwd_hdim256_fp16_softcap_sm80_cu_b81ac279_28456ignoreE
	.align		8
        /*0028*/ 	.dword	_ZN74_INTERNAL_47d7184e_38_flash_bwd_hdim256_fp16_softcap_sm80_cu_b81ac279_28454cuda3std3__419piecewise_constructE
	.align		8
        /*0030*/ 	.dword	_ZN74_INTERNAL_47d7184e_38_flash_bwd_hdim256_fp16_softcap_sm80_cu_b81ac279_28454cuda3std3__48in_placeE
	.align		8
        /*0038*/ 	.dword	_ZN74_INTERNAL_47d7184e_38_flash_bwd_hdim256_fp16_softcap_sm80_cu_b81ac279_28454cuda3std6ranges3__45__cpo4swapE
	.align		8
        /*0040*/ 	.dword	_ZN74_INTERNAL_47d7184e_38_flash_bwd_hdim256_fp16_softcap_sm80_cu_b81ac279_28454cuda3std6ranges3__45__cpo9iter_moveE
	.align		8
        /*0048*/ 	.dword	_ZN74_INTERNAL_47d7184e_38_flash_bwd_hdim256_fp16_softcap_sm80_cu_b81ac279_28454cute7productE
	.align		8
        /*0050*/ 	.dword	_ZN74_INTERNAL_47d7184e_38_flash_bwd_hdim256_fp16_softcap_sm80_cu_b81ac279_28454cute1_E


//--------------------- .nv.constant0._ZN7cutlass13device_kernelIN5flash19enable_sm80_to_sm89INS1_16FlashAttnBwdSm80INS1_25CollectiveMainloopBwdSm80ILi1ELi1EN4cute5tupleIJNS5_1CILi32EEENS7_ILi64EEENS7_ILi256EEEEEENS_6half_tEfNS_4arch4Sm80ELb0ELb0ELb1ELb0ELb0ELb0ELb0ELb0ELi2ELi2ELi2ELi1ELb1EEENS1_21CollectiveEpilogueBwdISB_SC_SE_Li256ELb0ELb0ELi4EEENS1_19SingleTileSchedulerILb0ELb0ELb0ELi64EEEEEEEEEvNT_6ParamsE --------------------------
	.section	.nv.constant0._ZN7cutlass13device_kernelIN5flash19enable_sm80_to_sm89INS1_16FlashAttnBwdSm80INS1_25CollectiveMainloopBwdSm80ILi1ELi1EN4cute5tupleIJNS5_1CILi32EEENS7_ILi64EEENS7_ILi256EEEEEENS_6half_tEfNS_4arch4Sm80ELb0ELb0ELb1ELb0ELb0ELb0ELb0ELb0ELi2ELi2ELi2ELi1ELb1EEENS1_21CollectiveEpilogueBwdISB_SC_SE_Li256ELb0ELb0ELi4EEENS1_19SingleTileSchedulerILb0ELb0ELb0ELi64EEEEEEEEEvNT_6ParamsE,"a",@progbits
	.sectionflags	@""
	.align	4
.nv.constant0._ZN7cutlass13device_kernelIN5flash19enable_sm80_to_sm89INS1_16FlashAttnBwdSm80INS1_25CollectiveMainloopBwdSm80ILi1ELi1EN4cute5tupleIJNS5_1CILi32EEENS7_ILi64EEENS7_ILi256EEEEEENS_6half_tEfNS_4arch4Sm80ELb0ELb0ELb1ELb0ELb0ELb0ELb0ELb0ELi2ELi2ELi2ELi1ELb1EEENS1_21CollectiveEpilogueBwdISB_SC_SE_Li256ELb0ELb0ELi4EEENS1_19SingleTileSchedulerILb0ELb0ELb0ELi64EEEEEEEEEvNT_6ParamsE:
	.zero		976


//--------------------- .nv.constant0._ZN7cutlass13device_kernelIN5flash19enable_sm80_to_sm89INS1_16FlashAttnBwdSm80INS1_25CollectiveMainloopBwdSm80ILi1ELi1EN4cute5tupleIJNS5_1CILi32EEENS7_ILi64EEENS7_ILi256EEEEEENS_6half_tEfNS_4arch4Sm80ELb0ELb0ELb1ELb0ELb0ELb0ELb0ELb0ELi2ELi2ELi2ELi1ELb1EEENS1_24CollectiveEpilogueBwdGQAISB_fSE_Li256ELb0ELb0EEENS1_19SingleTileSchedulerILb0ELb0ELb0ELi64EEEEEEEEEvNT_6ParamsE --------------------------
	.section	.nv.constant0._ZN7cutlass13device_kernelIN5flash19enable_sm80_to_sm89INS1_16FlashAttnBwdSm80INS1_25CollectiveMainloopBwdSm80ILi1ELi1EN4cute5tupleIJNS5_1CILi32EEENS7_ILi64EEENS7_ILi256EEEEEENS_6half_tEfNS_4arch4Sm80ELb0ELb0ELb1ELb0ELb0ELb0ELb0ELb0ELi2ELi2ELi2ELi1ELb1EEENS1_24CollectiveEpilogueBwdGQAISB_fSE_Li256ELb0ELb0EEENS1_19SingleTileSchedulerILb0ELb0ELb0ELi64EEEEEEEEEvNT_6ParamsE,"a",@progbits
	.sectionflags	@""
	.align	4
.nv.constant0._ZN7cutlass13device_kernelIN5flash19enable_sm80_to_sm89INS1_16FlashAttnBwdSm80INS1_25CollectiveMainloopBwdSm80ILi1ELi1EN4cute5tupleIJNS5_1CILi32EEENS7_ILi64EEENS7_ILi256EEEEEENS_6half_tEfNS_4arch4Sm80ELb0ELb0ELb1ELb0ELb0ELb0ELb0ELb0ELi2ELi2ELi2ELi1ELb1EEENS1_24CollectiveEpilogueBwdGQAISB_fSE_Li256ELb0ELb0EEENS1_19SingleTileSchedulerILb0ELb0ELb0ELi64EEEEEEEEEvNT_6ParamsE:
	.zero		984


//--------------------- .nv.constant0._ZN7cutlass13device_kernelIN5flash19enable_sm80_to_sm89INS1_16FlashAttnBwdSm80INS1_25CollectiveMainloopBwdSm80ILi1ELi1EN4cute5tupleIJNS5_1CILi32EEENS7_ILi64EEENS7_ILi256EEEEEENS_6half_tEfNS_4arch4Sm80ELb0ELb0ELb1ELb1ELb0ELb0ELb0ELb0ELi2ELi2ELi2ELi1ELb1EEENS1_21CollectiveEpilogueBwdISB_SC_SE_Li256ELb1ELb0ELi4EEENS1_19SingleTileSchedulerILb1ELb0ELb0ELi64EEEEEEEEEvNT_6ParamsE --------------------------
	.section	.nv.constant0._ZN7cutlass13device_kernelIN5flash19enable_sm80_to_sm89INS1_16FlashAttnBwdSm80INS1_25CollectiveMainloopBwdSm80ILi1ELi1EN4cute5tupleIJNS5_1CILi32EEENS7_ILi64EEENS7_ILi256EEEEEENS_6half_tEfNS_4arch4Sm80ELb0ELb0ELb1ELb1ELb0ELb0ELb0ELb0ELi2ELi2ELi2ELi1ELb1EEENS1_21CollectiveEpilogueBwdISB_SC_SE_Li256ELb1ELb0ELi4EEENS1_19SingleTileSchedulerILb1ELb0ELb0ELi64EEEEEEEEEvNT_6ParamsE,"a",@progbits
	.sectionflags	@""
	.align	4
.nv.constant0._ZN7cutlass13device_kernelIN5flash19enable_sm80_to_sm89INS1_16FlashAttnBwdSm80INS1_25CollectiveMainloopBwdSm80ILi1ELi1EN4cute5tupleIJNS5_1CILi32EEENS7_ILi64EEENS7_ILi256EEEEEENS_6half_tEfNS_4arch4Sm80ELb0ELb0ELb1ELb1ELb0ELb0ELb0ELb0ELi2ELi2ELi2ELi1ELb1EEENS1_21CollectiveEpilogueBwdISB_SC_SE_Li256ELb1ELb0ELi4EEENS1_19SingleTileSchedulerILb1ELb0ELb0ELi64EEEEEEEEEvNT_6ParamsE:
	.zero		976


//--------------------- .nv.constant0._ZN7cutlass13device_kernelIN5flash19enable_sm80_to_sm89INS1_16FlashAttnBwdSm80INS1_25CollectiveMainloopBwdSm80ILi1ELi1EN4cute5tupleIJNS5_1CILi32EEENS7_ILi64EEENS7_ILi256EEEEEENS_6half_tEfNS_4arch4Sm80ELb0ELb0ELb1ELb1ELb0ELb0ELb0ELb0ELi2ELi2ELi2ELi1ELb1EEENS1_24CollectiveEpilogueBwdGQAISB_fSE_Li256ELb1ELb0EEENS1_19SingleTileSchedulerILb1ELb0ELb0ELi64EEEEEEEEEvNT_6ParamsE --------------------------
	.section	.nv.constant0._ZN7cutlass13device_kernelIN5flash19enable_sm80_to_sm89INS1_16FlashAttnBwdSm80INS1_25CollectiveMainloopBwdSm80ILi1ELi1EN4cute5tupleIJNS5_1CILi32EEENS7_ILi64EEENS7_ILi256EEEEEENS_6half_tEfNS_4arch4Sm80ELb0ELb0ELb1ELb1ELb0ELb0ELb0ELb0ELi2ELi2ELi2ELi1ELb1EEENS1_24CollectiveEpilogueBwdGQAISB_fSE_Li256ELb1ELb0EEENS1_19SingleTileSchedulerILb1ELb0ELb0ELi64EEEEEEEEEvNT_6ParamsE,"a",@progbits
	.sectionflags	@""
	.align	4
.nv.constant0._ZN7cutlass13device_kernelIN5flash19enable_sm80_to_sm89INS1_16FlashAttnBwdSm80INS1_25CollectiveMainloopBwdSm80ILi1ELi1EN4cute5tupleIJNS5_1CILi32EEENS7_ILi64EEENS7_ILi256EEEEEENS_6half_tEfNS_4arch4Sm80ELb0ELb0ELb1ELb1ELb0ELb0ELb0ELb0ELi2ELi2ELi2ELi1ELb1EEENS1_24CollectiveEpilogueBwdGQAISB_fSE_Li256ELb1ELb0EEENS1_19SingleTileSchedulerILb1ELb0ELb0ELi64EEEEEEEEEvNT_6ParamsE:
	.zero		984


//--------------------- .nv.constant0._ZN7cutlass13device_kernelIN5flash19enable_sm80_to_sm89INS1_16FlashAttnBwdSm80INS1_25CollectiveMainloopBwdSm80ILi1ELi1EN4cute5tupleIJNS5_1CILi32EEENS7_ILi64EEENS7_ILi256EEEEEENS_6half_tEfNS_4arch4Sm80ELb0ELb1ELb1ELb0ELb0ELb0ELb0ELb0ELi2ELi2ELi2ELi1ELb1EEENS1_21CollectiveEpilogueBwdISB_SC_SE_Li256ELb0ELb0ELi4EEENS1_19SingleTileSchedulerILb0ELb0ELb0ELi64EEEEEEEEEvNT_6ParamsE --------------------------
	.section	.nv.constant0._ZN7cutlass13device_kernelIN5flash19enable_sm80_to_sm89INS1_16FlashAttnBwdSm80INS1_25CollectiveMainloopBwdSm80ILi1ELi1EN4cute5tupleIJNS5_1CILi32EEENS7_ILi64EEENS7_ILi256EEEEEENS_6half_tEfNS_4arch4Sm80ELb0ELb1ELb1ELb0ELb0ELb0ELb0ELb0ELi2ELi2ELi2ELi1ELb1EEENS1_21CollectiveEpilogueBwdISB_SC_SE_Li256ELb0ELb0ELi4EEENS1_19SingleTileSchedulerILb0ELb0ELb0ELi64EEEEEEEEEvNT_6ParamsE,"a",@progbits
	.sectionflags	@""
	.align	4
.nv.constant0._ZN7cutlass13device_kernelIN5flash19enable_sm80_to_sm89INS1_16FlashAttnBwdSm80INS1_25CollectiveMainloopBwdSm80ILi1ELi1EN4cute5tupleIJNS5_1CILi32EEENS7_ILi64EEENS7_ILi256EEEEEENS_6half_tEfNS_4arch4Sm80ELb0ELb1ELb1ELb0ELb0ELb0ELb0ELb0ELi2ELi2ELi2ELi1ELb1EEENS1_21CollectiveEpilogueBwdISB_SC_SE_Li256ELb0ELb0ELi4EEENS1_19SingleTileSchedulerILb0ELb0ELb0ELi64EEEEEEEEEvNT_6ParamsE:
	.zero		976


//--------------------- .nv.constant0._ZN7cutlass13device_kernelIN5flash19enable_sm80_to_sm89INS1_16FlashAttnBwdSm80INS1_25CollectiveMainloopBwdSm80ILi1ELi1EN4cute5tupleIJNS5_1CILi32EEENS7_ILi64EEENS7_ILi256EEEEEENS_6half_tEfNS_4arch4Sm80ELb0ELb1ELb1ELb0ELb0ELb0ELb0ELb0ELi2ELi2ELi2ELi1ELb1EEENS1_24CollectiveEpilogueBwdGQAISB_fSE_Li256ELb0ELb0EEENS1_19SingleTileSchedulerILb0ELb0ELb0ELi64EEEEEEEEEvNT_6ParamsE --------------------------
	.section	.nv.constant0._ZN7cutlass13device_kernelIN5flash19enable_sm80_to_sm89INS1_16FlashAttnBwdSm80INS1_25CollectiveMainloopBwdSm80ILi1ELi1EN4cute5tupleIJNS5_1CILi32EEENS7_ILi64EEENS7_ILi256EEEEEENS_6half_tEfNS_4arch4Sm80ELb0ELb1ELb1ELb0ELb0ELb0ELb0ELb0ELi2ELi2ELi2ELi1ELb1EEENS1_24CollectiveEpilogueBwdGQAISB_fSE_Li256ELb0ELb0EEENS1_19SingleTileSchedulerILb0ELb0ELb0ELi64EEEEEEEEEvNT_6ParamsE,"a",@progbits
	.sectionflags	@""
	.align	4
.nv.constant0._ZN7cutlass13device_kernelIN5flash19enable_sm80_to_sm89INS1_16FlashAttnBwdSm80INS1_25CollectiveMainloopBwdSm80ILi1ELi1EN4cute5tupleIJNS5_1CILi32EEENS7_ILi64EEENS7_ILi256EEEEEENS_6half_tEfNS_4arch4Sm80ELb0ELb1ELb1ELb0ELb0ELb0ELb0ELb0ELi2ELi2ELi2ELi1ELb1EEENS1_24CollectiveEpilogueBwdGQAISB_fSE_Li256ELb0ELb0EEENS1_19SingleTileSchedulerILb0ELb0ELb0ELi64EEEEEEEEEvNT_6ParamsE:
	.zero		984


//--------------------- .nv.constant0._ZN7cutlass13device_kernelIN5flash19enable_sm80_to_sm89INS1_16FlashAttnBwdSm80INS1_25CollectiveMainloopBwdSm80ILi1ELi1EN4cute5tupleIJNS5_1CILi32EEENS7_ILi64EEENS7_ILi256EEEEEENS_6half_tEfNS_4arch4Sm80ELb0ELb1ELb1ELb1ELb0ELb0ELb0ELb0ELi2ELi2ELi2ELi1ELb1EEENS1_21CollectiveEpilogueBwdISB_SC_SE_Li256ELb1ELb0ELi4EEENS1_19SingleTileSchedulerILb1ELb0ELb0ELi64EEEEEEEEEvNT_6ParamsE --------------------------
	.section	.nv.constant0._ZN7cutlass13device_kernelIN5flash19enable_sm80_to_sm89INS1_16FlashAttnBwdSm80INS1_25CollectiveMainloopBwdSm80ILi1ELi1EN4cute5tupleIJNS5_1CILi32EEENS7_ILi64EEENS7_ILi256EEEEEENS_6half_tEfNS_4arch4Sm80ELb0ELb1ELb1ELb1ELb0ELb0ELb0ELb0ELi2ELi2ELi2ELi1ELb1EEENS1_21CollectiveEpilogueBwdISB_SC_SE_Li256ELb1ELb0ELi4EEENS1_19SingleTileSchedulerILb1ELb0ELb0ELi64EEEEEEEEEvNT_6ParamsE,"a",@progbits
	.sectionflags	@""
	.align	4
.nv.constant0._ZN7cutlass13device_kernelIN5flash19enable_sm80_to_sm89INS1_16FlashAttnBwdSm80INS1_25CollectiveMainloopBwdSm80ILi1ELi1EN4cute5tupleIJNS5_1CILi32EEENS7_ILi64EEENS7_ILi256EEEEEENS_6half_tEfNS_4arch4Sm80ELb0ELb1ELb1ELb1ELb0ELb0ELb0ELb0ELi2ELi2ELi2ELi1ELb1EEENS1_21CollectiveEpilogueBwdISB_SC_SE_Li256ELb1ELb0ELi4EEENS1_19SingleTileSchedulerILb1ELb0ELb0ELi64EEEEEEEEEvNT_6ParamsE:
	.zero		976


//--------------------- .nv.constant0._ZN7cutlass13device_kernelIN5flash19enable_sm80_to_sm89INS1_16FlashAttnBwdSm80INS1_25CollectiveMainloopBwdSm80ILi1ELi1EN4cute5tupleIJNS5_1CILi32EEENS7_ILi64EEENS7_ILi256EEEEEENS_6half_tEfNS_4arch4Sm80ELb0ELb1ELb1ELb1ELb0ELb0ELb0ELb0ELi2ELi2ELi2ELi1ELb1EEENS1_24CollectiveEpilogueBwdGQAISB_fSE_Li256ELb1ELb0EEENS1_19SingleTileSchedulerILb1ELb0ELb0ELi64EEEEEEEEEvNT_6ParamsE --------------------------
	.section	.nv.constant0._ZN7cutlass13device_kernelIN5flash19enable_sm80_to_sm89INS1_16FlashAttnBwdSm80INS1_25CollectiveMainloopBwdSm80ILi1ELi1EN4cute5tupleIJNS5_1CILi32EEENS7_ILi64EEENS7_ILi256EEEEEENS_6half_tEfNS_4arch4Sm80ELb0ELb1ELb1ELb1ELb0ELb0ELb0ELb0ELi2ELi2ELi2ELi1ELb1EEENS1_24CollectiveEpilogueBwdGQAISB_fSE_Li256ELb1ELb0EEENS1_19SingleTileSchedulerILb1ELb0ELb0ELi64EEEEEEEEEvNT_6ParamsE,"a",@progbits
	.sectionflags	@""
	.align	4
.nv.constant0._ZN7cutlass13device_kernelIN5flash19enable_sm80_to_sm89INS1_16FlashAttnBwdSm80INS1_25CollectiveMainloopBwdSm80ILi1ELi1EN4cute5tupleIJNS5_1CILi32EEENS7_ILi64EEENS7_ILi256EEEEEENS_6half_tEfNS_4arch4Sm80ELb0ELb1ELb1ELb1ELb0ELb0ELb0ELb0ELi2ELi2ELi2ELi1ELb1EEENS1_24CollectiveEpilogueBwdGQAISB_fSE_Li256ELb1ELb0EEENS1_19SingleTileSchedulerILb1ELb0ELb0ELi64EEEEEEEEEvNT_6ParamsE:
	.zero		984


//--------------------- .nv.constant0._ZN7cutlass13device_kernelIN5flash19enable_sm80_to_sm89INS1_16FlashAttnBwdSm80INS1_25CollectiveMainloopBwdSm80ILi1ELi1EN4cute5tupleIJNS5_1CILi32EEENS7_ILi64EEENS7_ILi256EEEEEENS_6half_tEfNS_4arch4Sm80ELb1ELb0ELb1ELb0ELb0ELb0ELb0ELb0ELi2ELi2ELi2ELi1ELb1EEENS1_21CollectiveEpilogueBwdISB_SC_SE_Li256ELb0ELb0ELi4EEENS1_25SingleTileBwdLPTSchedulerILb0ELi64ELb0EEEEEEEEEvNT_6ParamsE --------------------------
	.section	.nv.constant0._ZN7cutlass13device_kernelIN5flash19enable_sm80_to_sm89INS1_16FlashAttnBwdSm80INS1_25CollectiveMainloopBwdSm80ILi1ELi1EN4cute5tupleIJNS5_1CILi32EEENS7_ILi64EEENS7_ILi256EEEEEENS_6half_tEfNS_4arch4Sm80ELb1ELb0ELb1ELb0ELb0ELb0ELb0ELb0ELi2ELi2ELi2ELi1ELb1EEENS1_21CollectiveEpilogueBwdISB_SC_SE_Li256ELb0ELb0ELi4EEENS1_25SingleTileBwdLPTSchedulerILb0ELi64ELb0EEEEEEEEEvNT_6ParamsE,"a",@progbits
	.sectionflags	@""
	.align	4
.nv.constant0._ZN7cutlass13device_kernelIN5flash19enable_sm80_to_sm89INS1_16FlashAttnBwdSm80INS1_25CollectiveMainloopBwdSm80ILi1ELi1EN4cute5tupleIJNS5_1CILi32EEENS7_ILi64EEENS7_ILi256EEEEEENS_6half_tEfNS_4arch4Sm80ELb1ELb0ELb1ELb0ELb0ELb0ELb0ELb0ELi2ELi2ELi2ELi1ELb1EEENS1_21CollectiveEpilogueBwdISB_SC_SE_Li256ELb0ELb0ELi4EEENS1_25SingleTileBwdLPTSchedulerILb0ELi64ELb0EEEEEEEEEvNT_6ParamsE:
	.zero		1000


//--------------------- .nv.constant0._ZN7cutlass13device_kernelIN5flash19enable_sm80_to_sm89INS1_16FlashAttnBwdSm80INS1_25CollectiveMainloopBwdSm80ILi1ELi1EN4cute5tupleIJNS5_1CILi32EEENS7_ILi64EEENS7_ILi256EEEEEENS_6half_tEfNS_4arch4Sm80ELb1ELb0ELb1ELb0ELb0ELb0ELb0ELb0ELi2ELi2ELi2ELi1ELb1EEENS1_24CollectiveEpilogueBwdGQAISB_fSE_Li256ELb0ELb0EEENS1_25SingleTileBwdLPTSchedulerILb0ELi64ELb0EEEEEEEEEvNT_6ParamsE --------------------------
	.section	.nv.constant0._ZN7cutlass13device_kernelIN5flash19enable_sm80_to_sm89INS1_16FlashAttnBwdSm80INS1_25CollectiveMainloopBwdSm80ILi1ELi1EN4cute5tupleIJNS5_1CILi32EEENS7_ILi64EEENS7_ILi256EEEEEENS_6half_tEfNS_4arch4Sm80ELb1ELb0ELb1ELb0ELb0ELb0ELb0ELb0ELi2ELi2ELi2ELi1ELb1EEENS1_24CollectiveEpilogueBwdGQAISB_fSE_Li256ELb0ELb0EEENS1_25SingleTileBwdLPTSchedulerILb0ELi64ELb0EEEEEEEEEvNT_6ParamsE,"a",@progbits
	.sectionflags	@""
	.align	4
.nv.constant0._ZN7cutlass13device_kernelIN5flash19enable_sm80_to_sm89INS1_16FlashAttnBwdSm80INS1_25CollectiveMainloopBwdSm80ILi1ELi1EN4cute5tupleIJNS5_1CILi32EEENS7_ILi64EEENS7_ILi256EEEEEENS_6half_tEfNS_4arch4Sm80ELb1ELb0ELb1ELb0ELb0ELb0ELb0ELb0ELi2ELi2ELi2ELi1ELb1EEENS1_24CollectiveEpilogueBwdGQAISB_fSE_Li256ELb0ELb0EEENS1_25SingleTileBwdLPTSchedulerILb0ELi64ELb0EEEEEEEEEvNT_6ParamsE:
	.zero		1008


//--------------------- .nv.constant0._ZN7cutlass13device_kernelIN5flash22FlashAttnBwdPreprocessIN4cute5tupleIJNS3_1CILi32EEENS5_ILi256EEEEEENS_6half_tEfNS_4arch4Sm80ELb1ELb0EEEEEvNT_6ParamsE --------------------------
	.section	.nv.constant0._ZN7cutlass13device_kernelIN5flash22FlashAttnBwdPreprocessIN4cute5tupleIJNS3_1CILi32EEENS5_ILi256EEEEEENS_6half_tEfNS_4arch4Sm80ELb1ELb0EEEEEvNT_6ParamsE,"a",@progbits
	.sectionflags	@""
	.align	4
.nv.constant0._ZN7cutlass13device_kernelIN5flash22FlashAttnBwdPreprocessIN4cute5tupleIJNS3_1CILi32EEENS5_ILi256EEEEEENS_6half_tEfNS_4arch4Sm80ELb1ELb0EEEEEvNT_6ParamsE:
	.zero		592


//--------------------- .nv.constant0._ZN7cutlass13device_kernelIN5flash19enable_sm80_to_sm89INS1_16FlashAttnBwdSm80INS1_25CollectiveMainloopBwdSm80ILi1ELi1EN4cute5tupleIJNS5_1CILi32EEENS7_ILi64EEENS7_ILi256EEEEEENS_6half_tEfNS_4arch4Sm80ELb1ELb0ELb1ELb1ELb0ELb0ELb0ELb0ELi2ELi2ELi2ELi1ELb1EEENS1_21CollectiveEpilogueBwdISB_SC_SE_Li256ELb1ELb0ELi4EEENS1_25SingleTileBwdLPTSchedulerILb1ELi64ELb0EEEEEEEEEvNT_6ParamsE --------------------------
	.section	.nv.constant0._ZN7cutlass13device_kernelIN5flash19enable_sm80_to_sm89INS1_16FlashAttnBwdSm80INS1_25CollectiveMainloopBwdSm80ILi1ELi1EN4cute5tupleIJNS5_1CILi32EEENS7_ILi64EEENS7_ILi256EEEEEENS_6half_tEfNS_4arch4Sm80ELb1ELb0ELb1ELb1ELb0ELb0ELb0ELb0ELi2ELi2ELi2ELi1ELb1EEENS1_21CollectiveEpilogueBwdISB_SC_SE_Li256ELb1ELb0ELi4EEENS1_25SingleTileBwdLPTSchedulerILb1ELi64ELb0EEEEEEEEEvNT_6ParamsE,"a",@progbits
	.sectionflags	@""
	.align	4
.nv.constant0._ZN7cutlass13device_kernelIN5flash19enable_sm80_to_sm89INS1_16FlashAttnBwdSm80INS1_25CollectiveMainloopBwdSm80ILi1ELi1EN4cute5tupleIJNS5_1CILi32EEENS7_ILi64EEENS7_ILi256EEEEEENS_6half_tEfNS_4arch4Sm80ELb1ELb0ELb1ELb1ELb0ELb0ELb0ELb0ELi2ELi2ELi2ELi1ELb1EEENS1_21CollectiveEpilogueBwdISB_SC_SE_Li256ELb1ELb0ELi4EEENS1_25SingleTileBwdLPTSchedulerILb1ELi64ELb0EEEEEEEEEvNT_6ParamsE:
	.zero		1000


//--------------------- .nv.constant0._ZN7cutlass13device_kernelIN5flash32FlashAttnBwdPostprocessConvertdQIN4cute5tupleIJNS3_1CILi32EEENS5_ILi256EEEEEENS_6half_tEfNS_4arch4Sm80ELi256ENS3_8TiledMMAINS3_8MMA_AtomIJNS3_28SM80_16x8x16_F32F16F16F32_TNEEEENS3_6LayoutINS4_IJNS5_ILi1EEENS5_ILi8EEESH_EEENS4_IJNS5_ILi0EEESH_SK_EEEEENS4_IJNS5_ILi16EEENS5_ILi128EEESN_EEEEELb0EEEEEvNT_6ParamsE --------------------------
	.section	.nv.constant0._ZN7cutlass13device_kernelIN5flash32FlashAttnBwdPostprocessConvertdQIN4cute5tupleIJNS3_1CILi32EEENS5_ILi256EEEEEENS_6half_tEfNS_4arch4Sm80ELi256ENS3_8TiledMMAINS3_8MMA_AtomIJNS3_28SM80_16x8x16_F32F16F16F32_TNEEEENS3_6LayoutINS4_IJNS5_ILi1EEENS5_ILi8EEESH_EEENS4_IJNS5_ILi0EEESH_SK_EEEEENS4_IJNS5_ILi16EEENS5_ILi128EEESN_EEEEELb0EEEEEvNT_6ParamsE,"a",@progbits
	.sectionflags	@""
	.align	4
.nv.constant0._ZN7cutlass13device_kernelIN5flash32FlashAttnBwdPostprocessConvertdQIN4cute5tupleIJNS3_1CILi32EEENS5_ILi256EEEEEENS_6half_tEfNS_4arch4Sm80ELi256ENS3_8TiledMMAINS3_8MMA_AtomIJNS3_28SM80_16x8x16_F32F16F16F32_TNEEEENS3_6LayoutINS4_IJNS5_ILi1EEENS5_ILi8EEESH_EEENS4_IJNS5_ILi0EEESH_SK_EEEEENS4_IJNS5_ILi16EEENS5_ILi128EEESN_EEEEELb0EEEEEvNT_6ParamsE:
	.zero		464


//--------------------- .nv.constant0._ZN7cutlass13device_kernelIN5flash19enable_sm80_to_sm89INS1_16FlashAttnBwdSm80INS1_25CollectiveMainloopBwdSm80ILi1ELi1EN4cute5tupleIJNS5_1CILi32EEENS7_ILi64EEENS7_ILi256EEEEEENS_6half_tEfNS_4arch4Sm80ELb1ELb0ELb1ELb1ELb0ELb0ELb0ELb0ELi2ELi2ELi2ELi1ELb1EEENS1_24CollectiveEpilogueBwdGQAISB_fSE_Li256ELb1ELb0EEENS1_25SingleTileBwdLPTSchedulerILb1ELi64ELb0EEEEEEEEEvNT_6ParamsE --------------------------
	.section	.nv.constant0._ZN7cutlass13device_kernelIN5flash19enable_sm80_to_sm89INS1_16FlashAttnBwdSm80INS1_25CollectiveMainloopBwdSm80ILi1ELi1EN4cute5tupleIJNS5_1CILi32EEENS7_ILi64EEENS7_ILi256EEEEEENS_6half_tEfNS_4arch4Sm80ELb1ELb0ELb1ELb1ELb0ELb0ELb0ELb0ELi2ELi2ELi2ELi1ELb1EEENS1_24CollectiveEpilogueBwdGQAISB_fSE_Li256ELb1ELb0EEENS1_25SingleTileBwdLPTSchedulerILb1ELi64ELb0EEEEEEEEEvNT_6ParamsE,"a",@progbits
	.sectionflags	@""
	.align	4
.nv.constant0._ZN7cutlass13device_kernelIN5flash19enable_sm80_to_sm89INS1_16FlashAttnBwdSm80INS1_25CollectiveMainloopBwdSm80ILi1ELi1EN4cute5tupleIJNS5_1CILi32EEENS7_ILi64EEENS7_ILi256EEEEEENS_6half_tEfNS_4arch4Sm80ELb1ELb0ELb1ELb1ELb0ELb0ELb0ELb0ELi2ELi2ELi2ELi1ELb1EEENS1_24CollectiveEpilogueBwdGQAISB_fSE_Li256ELb1ELb0EEENS1_25SingleTileBwdLPTSchedulerILb1ELi64ELb0EEEEEEEEEvNT_6ParamsE:
	.zero		1008


//--------------------- .nv.constant0._ZN7cutlass13device_kernelIN5flash22FlashAttnBwdPreprocessIN4cute5tupleIJNS3_1CILi32EEENS5_ILi256EEEEEENS_6half_tEfNS_4arch4Sm80ELb1ELb1EEEEEvNT_6ParamsE --------------------------
	.section	.nv.constant0._ZN7cutlass13device_kernelIN5flash22FlashAttnBwdPreprocessIN4cute5tupleIJNS3_1CILi32EEENS5_ILi256EEEEEENS_6half_tEfNS_4arch4Sm80ELb1ELb1EEEEEvNT_6ParamsE,"a",@progbits
	.sectionflags	@""
	.align	4
.nv.constant0._ZN7cutlass13device_kernelIN5flash22FlashAttnBwdPreprocessIN4cute5tupleIJNS3_1CILi32EEENS5_ILi256EEEEEENS_6half_tEfNS_4arch4Sm80ELb1ELb1EEEEEvNT_6ParamsE:
	.zero		592


//--------------------- .nv.constant0._ZN7cutlass13device_kernelIN5flash19enable_sm80_to_sm89INS1_16FlashAttnBwdSm80INS1_25CollectiveMainloopBwdSm80ILi1ELi1EN4cute5tupleIJNS5_1CILi64EEES8_NS7_ILi256EEEEEENS_6half_tEfNS_4arch4Sm80ELb0ELb0ELb1ELb0ELb0ELb0ELb0ELb0ELi2ELi4ELi2ELi2ELb0EEENS1_21CollectiveEpilogueBwdISA_SB_SD_Li256ELb0ELb0ELi4EEENS1_19SingleTileSchedulerILb0ELb0ELb0ELi64EEEEEEEEEvNT_6ParamsE --------------------------
	.section	.nv.constant0._ZN7cutlass13device_kernelIN5flash19enable_sm80_to_sm89INS1_16FlashAttnBwdSm80INS1_25CollectiveMainloopBwdSm80ILi1ELi1EN4cute5tupleIJNS5_1CILi64EEES8_NS7_ILi256EEEEEENS_6half_tEfNS_4arch4Sm80ELb0ELb0ELb1ELb0ELb0ELb0ELb0ELb0ELi2ELi4ELi2ELi2ELb0EEENS1_21CollectiveEpilogueBwdISA_SB_SD_Li256ELb0ELb0ELi4EEENS1_19SingleTileSchedulerILb0ELb0ELb0ELi64EEEEEEEEEvNT_6ParamsE,"a",@progbits
	.sectionflags	@""
	.align	4
.nv.constant0._ZN7cutlass13device_kernelIN5flash19enable_sm80_to_sm89INS1_16FlashAttnBwdSm80INS1_25CollectiveMainloopBwdSm80ILi1ELi1EN4cute5tupleIJNS5_1CILi64EEES8_NS7_ILi256EEEEEENS_6half_tEfNS_4arch4Sm80ELb0ELb0ELb1ELb0ELb0ELb0ELb0ELb0ELi2ELi4ELi2ELi2ELb0EEENS1_21CollectiveEpilogueBwdISA_SB_SD_Li256ELb0ELb0ELi4EEENS1_19SingleTileSchedulerILb0ELb0ELb0ELi64EEEEEEEEEvNT_6ParamsE:
	.zero		976


//--------------------- .nv.constant0._ZN7cutlass13device_kernelIN5flash19enable_sm80_to_sm89INS1_16FlashAttnBwdSm80INS1_25CollectiveMainloopBwdSm80ILi1ELi1EN4cute5tupleIJNS5_1CILi64EEES8_NS7_ILi256EEEEEENS_6half_tEfNS_4arch4Sm80ELb0ELb0ELb1ELb0ELb0ELb0ELb0ELb0ELi2ELi4ELi2ELi2ELb0EEENS1_24CollectiveEpilogueBwdGQAISA_fSD_Li256ELb0ELb0EEENS1_19SingleTileSchedulerILb0ELb0ELb0ELi64EEEEEEEEEvNT_6ParamsE --------------------------
	.section	.nv.constant0._ZN7cutlass13device_kernelIN5flash19enable_sm80_to_sm89INS1_16FlashAttnBwdSm80INS1_25CollectiveMainloopBwdSm80ILi1ELi1EN4cute5tupleIJNS5_1CILi64EEES8_NS7_ILi256EEEEEENS_6half_tEfNS_4arch4Sm80ELb0ELb0ELb1ELb0ELb0ELb0ELb0ELb0ELi2ELi4ELi2ELi2ELb0EEENS1_24CollectiveEpilogueBwdGQAISA_fSD_Li256ELb0ELb0EEENS1_19SingleTileSchedulerILb0ELb0ELb0ELi64EEEEEEEEEvNT_6ParamsE,"a",@progbits
	.sectionflags	@""
	.align	4
.nv.constant0._ZN7cutlass13device_kernelIN5flash19enable_sm80_to_sm89INS1_16FlashAttnBwdSm80INS1_25CollectiveMainloopBwdSm80ILi1ELi1EN4cute5tupleIJNS5_1CILi64EEES8_NS7_ILi256EEEEEENS_6half_tEfNS_4arch4Sm80ELb0ELb0ELb1ELb0ELb0ELb0ELb0ELb0ELi2ELi4ELi2ELi2ELb0EEENS1_24CollectiveEpilogueBwdGQAISA_fSD_Li256ELb0ELb0EEENS1_19SingleTileSchedulerILb0ELb0ELb0ELi64EEEEEEEEEvNT_6ParamsE:
	.zero		984


//--------------------- .nv.constant0._ZN7cutlass13device_kernelIN5flash19enable_sm80_to_sm89INS1_16FlashAttnBwdSm80INS1_25CollectiveMainloopBwdSm80ILi1ELi1EN4cute5tupleIJNS5_1CILi64EEES8_NS7_ILi256EEEEEENS_6half_tEfNS_4arch4Sm80ELb0ELb0ELb1ELb1ELb0ELb0ELb0ELb0ELi2ELi4ELi2ELi2ELb0EEENS1_21CollectiveEpilogueBwdISA_SB_SD_Li256ELb1ELb0ELi4EEENS1_19SingleTileSchedulerILb1ELb0ELb0ELi64EEEEEEEEEvNT_6ParamsE --------------------------
	.section	.nv.constant0._ZN7cutlass13device_kernelIN5flash19enable_sm80_to_sm89INS1_16FlashAttnBwdSm80INS1_25CollectiveMainloopBwdSm80ILi1ELi1EN4cute5tupleIJNS5_1CILi64EEES8_NS7_ILi256EEEEEENS_6half_tEfNS_4arch4Sm80ELb0ELb0ELb1ELb1ELb0ELb0ELb0ELb0ELi2ELi4ELi2ELi2ELb0EEENS1_21CollectiveEpilogueBwdISA_SB_SD_Li256ELb1ELb0ELi4EEENS1_19SingleTileSchedulerILb1ELb0ELb0ELi64EEEEEEEEEvNT_6ParamsE,"a",@progbits
	.sectionflags	@""
	.align	4
.nv.constant0._ZN7cutlass13device_kernelIN5flash19enable_sm80_to_sm89INS1_16FlashAttnBwdSm80INS1_25CollectiveMainloopBwdSm80ILi1ELi1EN4cute5tupleIJNS5_1CILi64EEES8_NS7_ILi256EEEEEENS_6half_tEfNS_4arch4Sm80ELb0ELb0ELb1ELb1ELb0ELb0ELb0ELb0ELi2ELi4ELi2ELi2ELb0EEENS1_21CollectiveEpilogueBwdISA_SB_SD_Li256ELb1ELb0ELi4EEENS1_19SingleTileSchedulerILb1ELb0ELb0ELi64EEEEEEEEEvNT_6ParamsE:
	.zero		976


//--------------------- .nv.constant0._ZN7cutlass13device_kernelIN5flash19enable_sm80_to_sm89INS1_16FlashAttnBwdSm80INS1_25CollectiveMainloopBwdSm80ILi1ELi1EN4cute5tupleIJNS5_1CILi64EEES8_NS7_ILi256EEEEEENS_6half_tEfNS_4arch4Sm80ELb0ELb0ELb1ELb1ELb0ELb0ELb0ELb0ELi2ELi4ELi2ELi2ELb0EEENS1_24CollectiveEpilogueBwdGQAISA_fSD_Li256ELb1ELb0EEENS1_19SingleTileSchedulerILb1ELb0ELb0ELi64EEEEEEEEEvNT_6ParamsE --------------------------
	.section	.nv.constant0._ZN7cutlass13device_kernelIN5flash19enable_sm80_to_sm89INS1_16FlashAttnBwdSm80INS1_25CollectiveMainloopBwdSm80ILi1ELi1EN4cute5tupleIJNS5_1CILi64EEES8_NS7_ILi256EEEEEENS_6half_tEfNS_4arch4Sm80ELb0ELb0ELb1ELb1ELb0ELb0ELb0ELb0ELi2ELi4ELi2ELi2ELb0EEENS1_24CollectiveEpilogueBwdGQAISA_fSD_Li256ELb1ELb0EEENS1_19SingleTileSchedulerILb1ELb0ELb0ELi64EEEEEEEEEvNT_6ParamsE,"a",@progbits
	.sectionflags	@""
	.align	4
.nv.constant0._ZN7cutlass13device_kernelIN5flash19enable_sm80_to_sm89INS1_16FlashAttnBwdSm80INS1_25CollectiveMainloopBwdSm80ILi1ELi1EN4cute5tupleIJNS5_1CILi64EEES8_NS7_ILi256EEEEEENS_6half_tEfNS_4arch4Sm80ELb0ELb0ELb1ELb1ELb0ELb0ELb0ELb0ELi2ELi4ELi2ELi2ELb0EEENS1_24CollectiveEpilogueBwdGQAISA_fSD_Li256ELb1ELb0EEENS1_19SingleTileSchedulerILb1ELb0ELb0ELi64EEEEEEEEEvNT_6ParamsE:
	.zero		984


//--------------------- .nv.constant0._ZN7cutlass13device_kernelIN5flash19enable_sm80_to_sm89INS1_16FlashAttnBwdSm80INS1_25CollectiveMainloopBwdSm80ILi1ELi1EN4cute5tupleIJNS5_1CILi64EEES8_NS7_ILi256EEEEEENS_6half_tEfNS_4arch4Sm80ELb0ELb1ELb1ELb0ELb0ELb0ELb0ELb0ELi2ELi4ELi2ELi2ELb0EEENS1_21CollectiveEpilogueBwdISA_SB_SD_Li256ELb0ELb0ELi4EEENS1_19SingleTileSchedulerILb0ELb0ELb0ELi64EEEEEEEEEvNT_6ParamsE --------------------------
	.section	.nv.constant0._ZN7cutlass13device_kernelIN5flash19enable_sm80_to_sm89INS1_16FlashAttnBwdSm80INS1_25CollectiveMainloopBwdSm80ILi1ELi1EN4cute5tupleIJNS5_1CILi64EEES8_NS7_ILi256EEEEEENS_6half_tEfNS_4arch4Sm80ELb0ELb1ELb1ELb0ELb0ELb0ELb0ELb0ELi2ELi4ELi2ELi2ELb0EEENS1_21CollectiveEpilogueBwdISA_SB_SD_Li256ELb0ELb0ELi4EEENS1_19SingleTileSchedulerILb0ELb0ELb0ELi64EEEEEEEEEvNT_6ParamsE,"a",@progbits
	.sectionflags	@""
	.align	4
.nv.constant0._ZN7cutlass13device_kernelIN5flash19enable_sm80_to_sm89INS1_16FlashAttnBwdSm80INS1_25CollectiveMainloopBwdSm80ILi1ELi1EN4cute5tupleIJNS5_1CILi64EEES8_NS7_ILi256EEEEEENS_6half_tEfNS_4arch4Sm80ELb0ELb1ELb1ELb0ELb0ELb0ELb0ELb0ELi2ELi4ELi2ELi2ELb0EEENS1_21CollectiveEpilogueBwdISA_SB_SD_Li256ELb0ELb0ELi4EEENS1_19SingleTileSchedulerILb0ELb0ELb0ELi64EEEEEEEEEvNT_6ParamsE:
	.zero		976


//--------------------- .nv.constant0._ZN7cutlass13device_kernelIN5flash19enable_sm80_to_sm89INS1_16FlashAttnBwdSm80INS1_25CollectiveMainloopBwdSm80ILi1ELi1EN4cute5tupleIJNS5_1CILi64EEES8_NS7_ILi256EEEEEENS_6half_tEfNS_4arch4Sm80ELb0ELb1ELb1ELb0ELb0ELb0ELb0ELb0ELi2ELi4ELi2ELi2ELb0EEENS1_24CollectiveEpilogueBwdGQAISA_fSD_Li256ELb0ELb0EEENS1_19SingleTileSchedulerILb0ELb0ELb0ELi64EEEEEEEEEvNT_6ParamsE --------------------------
	.section	.nv.constant0._ZN7cutlass13device_kernelIN5flash19enable_sm80_to_sm89INS1_16FlashAttnBwdSm80INS1_25CollectiveMainloopBwdSm80ILi1ELi1EN4cute5tupleIJNS5_1CILi64EEES8_NS7_ILi256EEEEEENS_6half_tEfNS_4arch4Sm80ELb0ELb1ELb1ELb0ELb0ELb0ELb0ELb0ELi2ELi4ELi2ELi2ELb0EEENS1_24CollectiveEpilogueBwdGQAISA_fSD_Li256ELb0ELb0EEENS1_19SingleTileSchedulerILb0ELb0ELb0ELi64EEEEEEEEEvNT_6ParamsE,"a",@progbits
	.sectionflags	@""
	.align	4
.nv.constant0._ZN7cutlass13device_kernelIN5flash19enable_sm80_to_sm89INS1_16FlashAttnBwdSm80INS1_25CollectiveMainloopBwdSm80ILi1ELi1EN4cute5tupleIJNS5_1CILi64EEES8_NS7_ILi256EEEEEENS_6half_tEfNS_4arch4Sm80ELb0ELb1ELb1ELb0ELb0ELb0ELb0ELb0ELi2ELi4ELi2ELi2ELb0EEENS1_24CollectiveEpilogueBwdGQAISA_fSD_Li256ELb0ELb0EEENS1_19SingleTileSchedulerILb0ELb0ELb0ELi64EEEEEEEEEvNT_6ParamsE:
	.zero		984


//--------------------- .nv.constant0._ZN7cutlass13device_kernelIN5flash19enable_sm80_to_sm89INS1_16FlashAttnBwdSm80INS1_25CollectiveMainloopBwdSm80ILi1ELi1EN4cute5tupleIJNS5_1CILi64EEES8_NS7_ILi256EEEEEENS_6half_tEfNS_4arch4Sm80ELb0ELb1ELb1ELb1ELb0ELb0ELb0ELb0ELi2ELi4ELi2ELi2ELb0EEENS1_21CollectiveEpilogueBwdISA_SB_SD_Li256ELb1ELb0ELi4EEENS1_19SingleTileSchedulerILb1ELb0ELb0ELi64EEEEEEEEEvNT_6ParamsE --------------------------
	.section	.nv.constant0._ZN7cutlass13device_kernelIN5flash19enable_sm80_to_sm89INS1_16FlashAttnBwdSm80INS1_25CollectiveMainloopBwdSm80ILi1ELi1EN4cute5tupleIJNS5_1CILi64EEES8_NS7_ILi256EEEEEENS_6half_tEfNS_4arch4Sm80ELb0ELb1ELb1ELb1ELb0ELb0ELb0ELb0ELi2ELi4ELi2ELi2ELb0EEENS1_21CollectiveEpilogueBwdISA_SB_SD_Li256ELb1ELb0ELi4EEENS1_19SingleTileSchedulerILb1ELb0ELb0ELi64EEEEEEEEEvNT_6ParamsE,"a",@progbits
	.sectionflags	@""
	.align	4
.nv.constant0._ZN7cutlass13device_kernelIN5flash19enable_sm80_to_sm89INS1_16FlashAttnBwdSm80INS1_25CollectiveMainloopBwdSm80ILi1ELi1EN4cute5tupleIJNS5_1CILi64EEES8_NS7_ILi256EEEEEENS_6half_tEfNS_4arch4Sm80ELb0ELb1ELb1ELb1ELb0ELb0ELb0ELb0ELi2ELi4ELi2ELi2ELb0EEENS1_21CollectiveEpilogueBwdISA_SB_SD_Li256ELb1ELb0ELi4EEENS1_19SingleTileSchedulerILb1ELb0ELb0ELi64EEEEEEEEEvNT_6ParamsE:
	.zero		976


//--------------------- .nv.constant0._ZN7cutlass13device_kernelIN5flash19enable_sm80_to_sm89INS1_16FlashAttnBwdSm80INS1_25CollectiveMainloopBwdSm80ILi1ELi1EN4cute5tupleIJNS5_1CILi64EEES8_NS7_ILi256EEEEEENS_6half_tEfNS_4arch4Sm80ELb0ELb1ELb1ELb1ELb0ELb0ELb0ELb0ELi2ELi4ELi2ELi2ELb0EEENS1_24CollectiveEpilogueBwdGQAISA_fSD_Li256ELb1ELb0EEENS1_19SingleTileSchedulerILb1ELb0ELb0ELi64EEEEEEEEEvNT_6ParamsE --------------------------
	.section	.nv.constant0._ZN7cutlass13device_kernelIN5flash19enable_sm80_to_sm89INS1_16FlashAttnBwdSm80INS1_25CollectiveMainloopBwdSm80ILi1ELi1EN4cute5tupleIJNS5_1CILi64EEES8_NS7_ILi256EEEEEENS_6half_tEfNS_4arch4Sm80ELb0ELb1ELb1ELb1ELb0ELb0ELb0ELb0ELi2ELi4ELi2ELi2ELb0EEENS1_24CollectiveEpilogueBwdGQAISA_fSD_Li256ELb1ELb0EEENS1_19SingleTileSchedulerILb1ELb0ELb0ELi64EEEEEEEEEvNT_6ParamsE,"a",@progbits
	.sectionflags	@""
	.align	4
.nv.constant0._ZN7cutlass13device_kernelIN5flash19enable_sm80_to_sm89INS1_16FlashAttnBwdSm80INS1_25CollectiveMainloopBwdSm80ILi1ELi1EN4cute5tupleIJNS5_1CILi64EEES8_NS7_ILi256EEEEEENS_6half_tEfNS_4arch4Sm80ELb0ELb1ELb1ELb1ELb0ELb0ELb0ELb0ELi2ELi4ELi2ELi2ELb0EEENS1_24CollectiveEpilogueBwdGQAISA_fSD_Li256ELb1ELb0EEENS1_19SingleTileSchedulerILb1ELb0ELb0ELi64EEEEEEEEEvNT_6ParamsE:
	.zero		984


//--------------------- .nv.constant0._ZN7cutlass13device_kernelIN5flash19enable_sm80_to_sm89INS1_16FlashAttnBwdSm80INS1_25CollectiveMainloopBwdSm80ILi1ELi1EN4cute5tupleIJNS5_1CILi64EEES8_NS7_ILi256EEEEEENS_6half_tEfNS_4arch4Sm80ELb1ELb0ELb1ELb0ELb0ELb0ELb0ELb0ELi2ELi4ELi2ELi2ELb0EEENS1_21CollectiveEpilogueBwdISA_SB_SD_Li256ELb0ELb0ELi4EEENS1_25SingleTileBwdLPTSchedulerILb0ELi64ELb0EEEEEEEEEvNT_6ParamsE --------------------------
	.section	.nv.constant0._ZN7cutlass13device_kernelIN5flash19enable_sm80_to_sm89INS1_16FlashAttnBwdSm80INS1_25CollectiveMainloopBwdSm80ILi1ELi1EN4cute5tupleIJNS5_1CILi64EEES8_NS7_ILi256EEEEEENS_6half_tEfNS_4arch4Sm80ELb1ELb0ELb1ELb0ELb0ELb0ELb0ELb0ELi2ELi4ELi2ELi2ELb0EEENS1_21CollectiveEpilogueBwdISA_SB_SD_Li256ELb0ELb0ELi4EEENS1_25SingleTileBwdLPTSchedulerILb0ELi64ELb0EEEEEEEEEvNT_6ParamsE,"a",@progbits
	.sectionflags	@""
	.align	4
.nv.constant0._ZN7cutlass13device_kernelIN5flash19enable_sm80_to_sm89INS1_16FlashAttnBwdSm80INS1_25CollectiveMainloopBwdSm80ILi1ELi1EN4cute5tupleIJNS5_1CILi64EEES8_NS7_ILi256EEEEEENS_6half_tEfNS_4arch4Sm80ELb1ELb0ELb1ELb0ELb0ELb0ELb0ELb0ELi2ELi4ELi2ELi2ELb0EEENS1_21CollectiveEpilogueBwdISA_SB_SD_Li256ELb0ELb0ELi4EEENS1_25SingleTileBwdLPTSchedulerILb0ELi64ELb0EEEEEEEEEvNT_6ParamsE:
	.zero		1000


//--------------------- .nv.constant0._ZN7cutlass13device_kernelIN5flash19enable_sm80_to_sm89INS1_16FlashAttnBwdSm80INS1_25CollectiveMainloopBwdSm80ILi1ELi1EN4cute5tupleIJNS5_1CILi64EEES8_NS7_ILi256EEEEEENS_6half_tEfNS_4arch4Sm80ELb1ELb0ELb1ELb0ELb0ELb0ELb0ELb0ELi2ELi4ELi2ELi2ELb0EEENS1_24CollectiveEpilogueBwdGQAISA_fSD_Li256ELb0ELb0EEENS1_25SingleTileBwdLPTSchedulerILb0ELi64ELb0EEEEEEEEEvNT_6ParamsE --------------------------
	.section	.nv.constant0._ZN7cutlass13device_kernelIN5flash19enable_sm80_to_sm89INS1_16FlashAttnBwdSm80INS1_25CollectiveMainloopBwdSm80ILi1ELi1EN4cute5tupleIJNS5_1CILi64EEES8_NS7_ILi256EEEEEENS_6half_tEfNS_4arch4Sm80ELb1ELb0ELb1ELb0ELb0ELb0ELb0ELb0ELi2ELi4ELi2ELi2ELb0EEENS1_24CollectiveEpilogueBwdGQAISA_fSD_Li256ELb0ELb0EEENS1_25SingleTileBwdLPTSchedulerILb0ELi64ELb0EEEEEEEEEvNT_6ParamsE,"a",@progbits
	.sectionflags	@""
	.align	4
.nv.constant0._ZN7cutlass13device_kernelIN5flash19enable_sm80_to_sm89INS1_16FlashAttnBwdSm80INS1_25CollectiveMainloopBwdSm80ILi1ELi1EN4cute5tupleIJNS5_1CILi64EEES8_NS7_ILi256EEEEEENS_6half_tEfNS_4arch4Sm80ELb1ELb0ELb1ELb0ELb0ELb0ELb0ELb0ELi2ELi4ELi2ELi2ELb0EEENS1_24CollectiveEpilogueBwdGQAISA_fSD_Li256ELb0ELb0EEENS1_25SingleTileBwdLPTSchedulerILb0ELi64ELb0EEEEEEEEEvNT_6ParamsE:
	.zero		1008


//--------------------- .nv.constant0._ZN7cutlass13device_kernelIN5flash22FlashAttnBwdPreprocessIN4cute5tupleIJNS3_1CILi64EEENS5_ILi256EEEEEENS_6half_tEfNS_4arch4Sm80ELb1ELb0EEEEEvNT_6ParamsE --------------------------
	.section	.nv.constant0._ZN7cutlass13device_kernelIN5flash22FlashAttnBwdPreprocessIN4cute5tupleIJNS3_1CILi64EEENS5_ILi256EEEEEENS_6half_tEfNS_4arch4Sm80ELb1ELb0EEEEEvNT_6ParamsE,"a",@progbits
	.sectionflags	@""
	.align	4
.nv.constant0._ZN7cutlass13device_kernelIN5flash22FlashAttnBwdPreprocessIN4cute5tupleIJNS3_1CILi64EEENS5_ILi256EEEEEENS_6half_tEfNS_4arch4Sm80ELb1ELb0EEEEEvNT_6ParamsE:
	.zero		592


//--------------------- .nv.constant0._ZN7cutlass13device_kernelIN5flash19enable_sm80_to_sm89INS1_16FlashAttnBwdSm80INS1_25CollectiveMainloopBwdSm80ILi1ELi1EN4cute5tupleIJNS5_1CILi64EEES8_NS7_ILi256EEEEEENS_6half_tEfNS_4arch4Sm80ELb1ELb0ELb1ELb1ELb0ELb0ELb0ELb0ELi2ELi4ELi2ELi2ELb0EEENS1_21CollectiveEpilogueBwdISA_SB_SD_Li256ELb1ELb0ELi4EEENS1_25SingleTileBwdLPTSchedulerILb1ELi64ELb0EEEEEEEEEvNT_6ParamsE --------------------------
	.section	.nv.constant0._ZN7cutlass13device_kernelIN5flash19enable_sm80_to_sm89INS1_16FlashAttnBwdSm80INS1_25CollectiveMainloopBwdSm80ILi1ELi1EN4cute5tupleIJNS5_1CILi64EEES8_NS7_ILi256EEEEEENS_6half_tEfNS_4arch4Sm80ELb1ELb0ELb1ELb1ELb0ELb0ELb0ELb0ELi2ELi4ELi2ELi2ELb0EEENS1_21CollectiveEpilogueBwdISA_SB_SD_Li256ELb1ELb0ELi4EEENS1_25SingleTileBwdLPTSchedulerILb1ELi64ELb0EEEEEEEEEvNT_6ParamsE,"a",@progbits
	.sectionflags	@""
	.align	4
.nv.constant0._ZN7cutlass13device_kernelIN5flash19enable_sm80_to_sm89INS1_16FlashAttnBwdSm80INS1_25CollectiveMainloopBwdSm80ILi1ELi1EN4cute5tupleIJNS5_1CILi64EEES8_NS7_ILi256EEEEEENS_6half_tEfNS_4arch4Sm80ELb1ELb0ELb1ELb1ELb0ELb0ELb0ELb0ELi2ELi4ELi2ELi2ELb0EEENS1_21CollectiveEpilogueBwdISA_SB_SD_Li256ELb1ELb0ELi4EEENS1_25SingleTileBwdLPTSchedulerILb1ELi64ELb0EEEEEEEEEvNT_6ParamsE:
	.zero		1000


//--------------------- .nv.constant0._ZN7cutlass13device_kernelIN5flash32FlashAttnBwdPostprocessConvertdQIN4cute5tupleIJNS3_1CILi64EEENS5_ILi256EEEEEENS_6half_tEfNS_4arch4Sm80ELi256ENS3_8TiledMMAINS3_8MMA_AtomIJNS3_28SM80_16x8x16_F32F16F16F32_TNEEEENS3_6LayoutINS4_IJNS5_ILi2EEENS5_ILi4EEENS5_ILi1EEEEEENS4_IJSJ_SH_NS5_ILi0EEEEEEEENS4_IJNS5_ILi32EEES6_NS5_ILi16EEEEEEEELb0EEEEEvNT_6ParamsE --------------------------
	.section	.nv.constant0._ZN7cutlass13device_kernelIN5flash32FlashAttnBwdPostprocessConvertdQIN4cute5tupleIJNS3_1CILi64EEENS5_ILi256EEEEEENS_6half_tEfNS_4arch4Sm80ELi256ENS3_8TiledMMAINS3_8MMA_AtomIJNS3_28SM80_16x8x16_F32F16F16F32_TNEEEENS3_6LayoutINS4_IJNS5_ILi2EEENS5_ILi4EEENS5_ILi1EEEEEENS4_IJSJ_SH_NS5_ILi0EEEEEEEENS4_IJNS5_ILi32EEES6_NS5_ILi16EEEEEEEELb0EEEEEvNT_6ParamsE,"a",@progbits
	.sectionflags	@""
	.align	4
.nv.constant0._ZN7cutlass13device_kernelIN5flash32FlashAttnBwdPostprocessConvertdQIN4cute5tupleIJNS3_1CILi64EEENS5_ILi256EEEEEENS_6half_tEfNS_4arch4Sm80ELi256ENS3_8TiledMMAINS3_8MMA_AtomIJNS3_28SM80_16x8x16_F32F16F16F32_TNEEEENS3_6LayoutINS4_IJNS5_ILi2EEENS5_ILi4EEENS5_ILi1EEEEEENS4_IJSJ_SH_NS5_ILi0EEEEEEEENS4_IJNS5_ILi32EEES6_NS5_ILi16EEEEEEEELb0EEEEEvNT_6ParamsE:
	.zero		464


//--------------------- .nv.constant0._ZN7cutlass13device_kernelIN5flash19enable_sm80_to_sm89INS1_16FlashAttnBwdSm80INS1_25CollectiveMainloopBwdSm80ILi1ELi1EN4cute5tupleIJNS5_1CILi64EEES8_NS7_ILi256EEEEEENS_6half_tEfNS_4arch4Sm80ELb1ELb0ELb1ELb1ELb0ELb0ELb0ELb0ELi2ELi4ELi2ELi2ELb0EEENS1_24CollectiveEpilogueBwdGQAISA_fSD_Li256ELb1ELb0EEENS1_25SingleTileBwdLPTSchedulerILb1ELi64ELb0EEEEEEEEEvNT_6ParamsE --------------------------
	.section	.nv.constant0._ZN7cutlass13device_kernelIN5flash19enable_sm80_to_sm89INS1_16FlashAttnBwdSm80INS1_25CollectiveMainloopBwdSm80ILi1ELi1EN4cute5tupleIJNS5_1CILi64EEES8_NS7_ILi256EEEEEENS_6half_tEfNS_4arch4Sm80ELb1ELb0ELb1ELb1ELb0ELb0ELb0ELb0ELi2ELi4ELi2ELi2ELb0EEENS1_24CollectiveEpilogueBwdGQAISA_fSD_Li256ELb1ELb0EEENS1_25SingleTileBwdLPTSchedulerILb1ELi64ELb0EEEEEEEEEvNT_6ParamsE,"a",@progbits
	.sectionflags	@""
	.align	4
.nv.constant0._ZN7cutlass13device_kernelIN5flash19enable_sm80_to_sm89INS1_16FlashAttnBwdSm80INS1_25CollectiveMainloopBwdSm80ILi1ELi1EN4cute5tupleIJNS5_1CILi64EEES8_NS7_ILi256EEEEEENS_6half_tEfNS_4arch4Sm80ELb1ELb0ELb1ELb1ELb0ELb0ELb0ELb0ELi2ELi4ELi2ELi2ELb0EEENS1_24CollectiveEpilogueBwdGQAISA_fSD_Li256ELb1ELb0EEENS1_25SingleTileBwdLPTSchedulerILb1ELi64ELb0EEEEEEEEEvNT_6ParamsE:
	.zero		1008


//--------------------- .nv.constant0._ZN7cutlass13device_kernelIN5flash22FlashAttnBwdPreprocessIN4cute5tupleIJNS3_1CILi64EEENS5_ILi256EEEEEENS_6half_tEfNS_4arch4Sm80ELb1ELb1EEEEEvNT_6ParamsE --------------------------
	.section	.nv.constant0._ZN7cutlass13device_kernelIN5flash22FlashAttnBwdPreprocessIN4cute5tupleIJNS3_1CILi64EEENS5_ILi256EEEEEENS_6half_tEfNS_4arch4Sm80ELb1ELb1EEEEEvNT_6ParamsE,"a",@progbits
	.sectionflags	@""
	.align	4
.nv.constant0._ZN7cutlass13device_kernelIN5flash22FlashAttnBwdPreprocessIN4cute5tupleIJNS3_1CILi64EEENS5_ILi256EEEEEENS_6half_tEfNS_4arch4Sm80ELb1ELb1EEEEEvNT_6ParamsE:
	.zero		592


//--------------------- .text._ZN7cutlass13device_kernelIN5flash19enable_sm80_to_sm89INS1_16FlashAttnBwdSm80INS1_25CollectiveMainloopBwdSm80ILi1ELi1EN4cute5tupleIJNS5_1CILi32EEENS7_ILi64EEENS7_ILi256EEEEEENS_6half_tEfNS_4arch4Sm80ELb0ELb0ELb1ELb0ELb0ELb0ELb0ELb0ELi2ELi2ELi2ELi1ELb1EEENS1_21CollectiveEpilogueBwdISB_SC_SE_Li256ELb0ELb0ELi4EEENS1_19SingleTileSchedulerILb0ELb0ELb0ELi64EEEEEEEEEvNT_6ParamsE --------------------------
	.section	.text._ZN7cutlass13device_kernelIN5flash19enable_sm80_to_sm89INS1_16FlashAttnBwdSm80INS1_25CollectiveMainloopBwdSm80ILi1ELi1EN4cute5tupleIJNS5_1CILi32EEENS7_ILi64EEENS7_ILi256EEEEEENS_6half_tEfNS_4arch4Sm80ELb0ELb0ELb1ELb0ELb0ELb0ELb0ELb0ELi2ELi2ELi2ELi1ELb1EEENS1_21CollectiveEpilogueBwdISB_SC_SE_Li256ELb0ELb0ELi4EEENS1_19SingleTileSchedulerILb0ELb0ELb0ELi64EEEEEEEEEvNT_6ParamsE,"ax",@progbits
	.sectioninfo	@"SHI_REGISTERS=255"
	.align	128
.text._ZN7cutlass13device_kernelIN5flash19enable_sm80_to_sm89INS1_16FlashAttnBwdSm80INS1_25CollectiveMainloopBwdSm80ILi1ELi1EN4cute5tupleIJNS5_1CILi32EEENS7_ILi64EEENS7_ILi256EEEEEENS_6half_tEfNS_4arch4Sm80ELb0ELb0ELb1ELb0ELb0ELb0ELb0ELb0ELi2ELi2ELi2ELi1ELb1EEENS1_21CollectiveEpilogueBwdISB_SC_SE_Li256ELb0ELb0ELi4EEENS1_19SingleTileSchedulerILb0ELb0ELb0ELi64EEEEEEEEEvNT_6ParamsE:
        .type           _ZN7cutlass13device_kernelIN5flash19enable_sm80_to_sm89INS1_16FlashAttnBwdSm80INS1_25CollectiveMainloopBwdSm80ILi1ELi1EN4cute5tupleIJNS5_1CILi32EEENS7_ILi64EEENS7_ILi256EEEEEENS_6half_tEfNS_4arch4Sm80ELb0ELb0ELb1ELb0ELb0ELb0ELb0ELb0ELi2ELi2ELi2ELi1ELb1EEENS1_21CollectiveEpilogueBwdISB_SC_SE_Li256ELb0ELb0ELi4EEENS1_19SingleTileSchedulerILb0ELb0ELb0ELi64EEEEEEEEEvNT_6ParamsE,@function
        .size           _ZN7cutlass13device_kernelIN5flash19enable_sm80_to_sm89INS1_16FlashAttnBwdSm80INS1_25CollectiveMainloopBwdSm80ILi1ELi1EN4cute5tupleIJNS5_1CILi32EEENS7_ILi64EEENS7_ILi256EEEEEENS_6half_tEfNS_4arch4Sm80ELb0ELb0ELb1ELb0ELb0ELb0ELb0ELb0ELi2ELi2ELi2ELi1ELb1EEENS1_21CollectiveEpilogueBwdISB_SC_SE_Li256ELb0ELb0ELi4EEENS1_19SingleTileSchedulerILb0ELb0ELb0ELi64EEEEEEEEEvNT_6ParamsE,(.L_x_1146 - _ZN7cutlass13device_kernelIN5flash19enable_sm80_to_sm89INS1_16FlashAttnBwdSm80INS1_25CollectiveMainloopBwdSm80ILi1ELi1EN4cute5tupleIJNS5_1CILi32EEENS7_ILi64EEENS7_ILi256EEEEEENS_6half_tEfNS_4arch4Sm80ELb0ELb0ELb1ELb0ELb0ELb0ELb0ELb0ELi2ELi2ELi2ELi1ELb1EEENS1_21CollectiveEpilogueBwdISB_SC_SE_Li256ELb0ELb0ELi4EEENS1_19SingleTileSchedulerILb0ELb0ELb0ELi64EEEEEEEEEvNT_6ParamsE)
        .other          _ZN7cutlass13device_kernelIN5flash19enable_sm80_to_sm89INS1_16FlashAttnBwdSm80INS1_25CollectiveMainloopBwdSm80ILi1ELi1EN4cute5tupleIJNS5_1CILi32EEENS7_ILi64EEENS7_ILi256EEEEEENS_6half_tEfNS_4arch4Sm80ELb0ELb0ELb1ELb0ELb0ELb0ELb0ELb0ELi2ELi2ELi2ELi1ELb1EEENS1_21CollectiveEpilogueBwdISB_SC_SE_Li256ELb0ELb0ELi4EEENS1_19SingleTileSchedulerILb0ELb0ELb0ELi64EEEEEEEEEvNT_6ParamsE,@"STO_CUDA_ENTRY STV_DEFAULT"
_ZN7cutlass13device_kernelIN5flash19enable_sm80_to_sm89INS1_16FlashAttnBwdSm80INS1_25CollectiveMainloopBwdSm80ILi1ELi1EN4cute5tupleIJNS5_1CILi32EEENS7_ILi64EEENS7_ILi256EEEEEENS_6half_tEfNS_4arch4Sm80ELb0ELb0ELb1ELb0ELb0ELb0ELb0ELb0ELi2ELi2ELi2ELi1ELb1EEENS1_21CollectiveEpilogueBwdISB_SC_SE_Li256ELb0ELb0ELi4EEENS1_19SingleTileSchedulerILb0ELb0ELb0ELi64EEEEEEEEEvNT_6ParamsE:
[----:B------:R-:W-:-:S03]  /*0000*/  MOV R1, c[0x0][0x28] ;  /* 0x00000a0000017a02 */ /* 0x000fc60000000f00 */
[----:B------:R-:W1:Y:S01]  /*0010*/  S2UR UR12, SR_CTAID.Z ;  /* 0x00000000000c79c3 */ /* 0x000e620000002700 */
[----:B------:R-:W-:Y:S02]  /*0020*/  IADD3 R1, R1, -0xb8, RZ ;  /* 0xffffff4801017810 */ /* 0x000fe40007ffe0ff */
[----:B-1----:R-:W-:-:S13]  /*0030*/  ISETP.LE.AND P0, PT, RZ, UR12, PT ;  /* 0x0000000cff007c0c */ /* 0x002fda000bf03270 */
[----:B------:R-:W-:Y:S05]  /*0040*/  @!P0 EXIT ;  /* 0x000000000000894d */ /* 0x000fea0003800000 */
[----:B------:R-:W1:Y:S01]  /*0050*/  S2R R2, SR_TID.X ;  /* 0x0000000000027919 */ /* 0x000e620000002100 */
[----:B------:R-:W2:Y:S01]  /*0060*/  S2UR UR11, SR_CTAID.Y ;  /* 0x00000000000b79c3 */ /* 0x000ea20000002600 */
[----:B------:R-:W-:Y:S01]  /*0070*/  ULDC.64 UR6, c[0x0][0x248] ;  /* 0x0000920000067ab9 */ /* 0x000fe20000000a00 */
[----:B------:R-:W-:Y:S01]  /*0080*/  IMAD.MOV.U32 R149, RZ, RZ, R3 ;  /* 0x000000ffff957224 */ /* 0x000fe200078e0003 */
[----:B------:R-:W-:Y:S01]  /*0090*/  USHF.R.S32.HI UR10, URZ, 0x1f, UR12 ;  /* 0x0000001f3f0a7899 */ /* 0x000fe2000801140c */
[----:B------:R-:W3:Y:S01]  /*00a0*/  S2R R9, SR_CTAID.X ;  /* 0x0000000000097919 */ /* 0x000ee20000002500 */
[----:B------:R-:W-:Y:S01]  /*00b0*/  UISETP.NE.AND UP0, UPT, UR6, 0x1, UPT ;  /* 0x000000010600788c */ /* 0x000fe2000bf05270 */
[----:B------:R-:W-:Y:S01]  /*00c0*/  IMAD.U32 R8, RZ, RZ, UR12 ;  /* 0x0000000cff087e24 */ /* 0x000fe2000f8e00ff */
[----:B------:R-:W-:Y:S01]  /*00d0*/  ULDC.64 UR4, c[0x0][0x1e8] ;  /* 0x00007a0000047ab9 */ /* 0x000fe20000000a00 */
[----:B------:R-:W-:Y:S01]  /*00e0*/  IMAD.MOV.U32 R36, RZ, RZ, -0x40 ;  /* 0xffffffc0ff247424 */ /* 0x000fe200078e00ff */
[----:B------:R-:W-:Y:S01]  /*00f0*/  UIMAD UR4, UR10, UR4, URZ ;  /* 0x000000040a0472a4 */ /* 0x000fe2000f8e023f */
[----:B------:R-:W-:Y:S01]  /*0100*/  IMAD.MOV.U32 R37, RZ, RZ, 0x20 ;  /* 0x00000020ff257424 */ /* 0x000fe200078e00ff */
[----:B------:R-:W-:-:S02]  /*0110*/  ULDC.64 UR18, c[0x0][0x118] ;  /* 0x0000460000127ab9 */ /* 0x000fc40000000a00 */
[----:B------:R-:W-:-:S03]  /*0120*/  UIMAD UR13, UR12, UR5, UR4 ;  /* 0x000000050c0d72a4 */ /* 0x000fc6000f8e0204 */
[----:B------:R-:W-:Y:S02]  /*0130*/  ULDC.64 UR4, c[0x0][0x278] ;  /* 0x00009e0000047ab9 */ /* 0x000fe40000000a00 */
[----:B------:R-:W-:Y:S02]  /*0140*/  UIMAD UR8, UR10, UR4, URZ ;  /* 0x000000040a0872a4 */ /* 0x000fe4000f8e023f */
[----:B------:R-:W-:Y:S02]  /*0150*/  UIMAD.WIDE.U32 UR14, UR12, UR4, URZ ;  /* 0x000000040c0e72a5 */ /* 0x000fe4000f8e003f */
[----:B------:R-:W-:Y:S01]  /*0160*/  UIMAD UR8, UR12, UR5, UR8 ;  /* 0x000000050c0872a4 */ /* 0x000fe2000f8e0208 */
[--C-:B-1----:R-:W-:Y:S01]  /*0170*/  IMAD.MOV.U32 R148, RZ, RZ, R2.reuse ;  /* 0x000000ffff947224 */ /* 0x102fe200078e0002 */
[----:B--2---:R-:W-:Y:S01]  /*0180*/  UIMAD.WIDE.U32 UR16, UR11, UR7, URZ ;  /* 0x000000070b1072a5 */ /* 0x004fe2000f8e003f */
[----:B------:R-:W-:Y:S01]  /*0190*/  IMAD.MOV.U32 R148, RZ, RZ, R2 ;  /* 0x000000ffff947224 */ /* 0x000fe200078e0002 */
[----:B------:R-:W-:Y:S01]  /*01a0*/  UMOV UR6, UR11 ;  /* 0x0000000b00067c82 */ /* 0x000fe20008000000 */
[----:B------:R1:W-:Y:S01]  /*01b0*/  STL [R1+0x70], R2 ;  /* 0x0000700201007387 */ /* 0x0003e20000100800 */
[----:B------:R-:W-:Y:S01]  /*01c0*/  ULDC UR7, c[0x0][0x250] ;  /* 0x0000940000077ab9 */ /* 0x000fe20000000800 */
[----:B------:R-:W-:Y:S01]  /*01d0*/  IMAD.SHL.U32 R4, R148, 0x4, RZ ;  /* 0x0000000494047824 */ /* 0x000fe200078e00ff */
[----:B------:R-:W-:Y:S01]  /*01e0*/  SHF.R.S32.HI R33, RZ, 0x1f, R148 ;  /* 0x0000001fff217819 */ /* 0x000fe20000011494 */
[----:B------:R-:W-:Y:S01]  /*01f0*/  @UP0 USHF.R.U32.HI UR6, URZ, UR7, UR17 ;  /* 0x000000073f060299 */ /* 0x000fe20008011611 */
[----:B------:R-:W-:Y:S01]  /*0200*/  IMAD.U32 R3, RZ, RZ, UR11 ;  /* 0x0000000bff037e24 */ /* 0x000fe2000f8e00ff */
[----:B------:R-:W-:Y:S01]  /*0210*/  ULDC.64 UR4, c[0x0][0x1e0] ;  /* 0x0000780000047ab9 */ /* 0x000fe20000000a00 */
[----:B------:R-:W-:Y:S01]  /*0220*/  LEA.HI R30, R33, R148, RZ, 0x3 ;  /* 0x00000094211e7211 */ /* 0x000fe200078f18ff */
[----:B------:R-:W-:Y:S01]  /*0230*/  USHF.R.S32.HI UR9, URZ, 0x1f, UR6 ;  /* 0x0000001f3f097899 */ /* 0x000fe20008011406 */
[----:B------:R-:W-:Y:S01]  /*0240*/  SHF.R.S32.HI R5, RZ, 0x1f, R4 ;  /* 0x0000001fff057819 */ /* 0x000fe20000011404 */
[----:B------:R-:W-:Y:S01]  /*0250*/  UIADD3 UR8, UR15, UR8, URZ ;  /* 0x000000080f087290 */ /* 0x000fe2000fffe03f */
[----:B------:R-:W-:Y:S01]  /*0260*/  LOP3.LUT R0, R30, 0xfffffff8, RZ, 0xc0, !PT ;  /* 0xfffffff81e007812 */ /* 0x000fe200078ec0ff */
[----:B------:R-:W-:Y:S01]  /*0270*/  UIMAD UR4, UR9, UR4, URZ ;  /* 0x00000004090472a4 */ /* 0x000fe2000f8e023f */
[----:B------:R-:W-:Y:S01]  /*0280*/  SHF.R.S32.HI R42, RZ, 0x3, R30 ;  /* 0x00000003ff2a7819 */ /* 0x000fe2000001141e */
[----:B------:R2:W-:Y:S01]  /*0290*/  STL.64 [R1+0x78], R4 ;  /* 0x0000780401007387 */ /* 0x0005e20000100a00 */
[----:B------:R-:W-:Y:S01]  /*02a0*/  IMAD.WIDE.U32 R20, R3, c[0x0][0x288], R4 ;  /* 0x0000a20003147a25 */ /* 0x000fe200078e0004 */
[----:B------:R-:W-:Y:S01]  /*02b0*/  UIMAD UR7, UR6, UR5, UR4 ;  /* 0x00000005060772a4 */ /* 0x000fe2000f8e0204 */
[----:B------:R-:W-:-:S02]  /*02c0*/  SHF.R.S32.HI R43, RZ, 0x1f, R42 ;  /* 0x0000001fff2b7819 */ /* 0x000fc4000001142a */
[----:B------:R-:W-:Y:S01]  /*02d0*/  IMAD.IADD R19, R148, 0x1, -R0 ;  /* 0x0000000194137824 */ /* 0x000fe200078e0a00 */
[----:B------:R-:W-:Y:S01]  /*02e0*/  ULDC.64 UR4, c[0x0][0x1b0] ;  /* 0x00006c0000047ab9 */ /* 0x000fe20000000a00 */
[----:B------:R-:W-:Y:S01]  /*02f0*/  IMAD.U32 R0, RZ, RZ, UR6 ;  /* 0x00000006ff007e24 */ /* 0x000fe2000f8e00ff */
[----:B------:R-:W-:Y:S01]  /*0300*/  UIMAD UR4, UR9, UR4, URZ ;  /* 0x00000004090472a4 */ /* 0x000fe2000f8e023f */
[----:B------:R-:W-:Y:S01]  /*0310*/  IMAD.SHL.U32 R14, R19, 0x8, RZ ;  /* 0x00000008130e7824 */ /* 0x000fe200078e00ff */
[----:B------:R-:W-:Y:S01]  /*0320*/  USHF.R.S32.HI UR9, URZ, 0x1f, UR11 ;  /* 0x0000001f3f097899 */ /* 0x000fe2000801140b */
[----:B-1----:R-:W-:Y:S01]  /*0330*/  IMAD.U32 R2, RZ, RZ, UR11 ;  /* 0x0000000bff027e24 */ /* 0x002fe2000f8e00ff */
[----:B------:R-:W-:Y:S01]  /*0340*/  UIMAD UR16, UR6, UR5, UR4 ;  /* 0x00000005061072a4 */ /* 0x000fe2000f8e0204 */
[----:B---3--:R-:W-:Y:S01]  /*0350*/  IMAD R36, R9, R36, c[0x0][0x198] ;  /* 0x0000660009247624 */ /* 0x008fe200078e0224 */
[----:B------:R-:W-:Y:S01]  /*0360*/  SHF.R.S32.HI R15, RZ, 0x1f, R14 ;  /* 0x0000001fff0f7819 */ /* 0x000fe2000001140e */
[----:B------:R-:W-:Y:S01]  /*0370*/  IMAD.WIDE.U32 R6, R2, c[0x0][0x270], R4 ;  /* 0x00009c0002067a25 */ /* 0x000fe200078e0004 */
[----:B------:R-:W-:Y:S01]  /*0380*/  ULDC.64 UR4, c[0x0][0x1b8] ;  /* 0x00006e0000047ab9 */ /* 0x000fe20000000a00 */
[----:B------:R-:W-:Y:S01]  /*0390*/  IADD3 R29, R14, 0x40, RZ ;  /* 0x000000400e1d7810 */ /* 0x000fe20007ffe0ff */
[----:B------:R-:W-:Y:S01]  /*03a0*/  UIMAD UR4, UR10, UR4, URZ ;  /* 0x000000040a0472a4 */ /* 0x000fe2000f8e023f */
[--C-:B------:R-:W-:Y:S01]  /*03b0*/  IMAD.WIDE.U32 R2, R0, c[0x0][0x1b0], R14.reuse ;  /* 0x00006c0000027a25 */ /* 0x100fe200078e000e */
[----:B------:R-:W-:Y:S01]  /*03c0*/  IADD3 R12, P0, R6, UR14, RZ ;  /* 0x0000000e060c7c10 */ /* 0x000fe2000ff1e0ff */
[----:B------:R-:W-:Y:S01]  /*03d0*/  STL.64 [R1+0x58], R42 ;  /* 0x0000582a01007387 */ /* 0x000fe20000100a00 */
[----:B------:R-:W-:Y:S01]  /*03e0*/  UIMAD UR4, UR12, UR5, UR4 ;  /* 0x000000050c0472a4 */ /* 0x000fe2000f8e0204 */
[----:B------:R-:W-:Y:S01]  /*03f0*/  IMAD.SHL.U32 R6, R42, 0x40, RZ ;  /* 0x000000402a067824 */ /* 0x000fe200078e00ff */
[----:B------:R-:W-:Y:S01]  /*0400*/  IADD3 R3, R3, UR16, RZ ;  /* 0x0000001003037c10 */ /* 0x000fe2000fffe0ff */
[----:B------:R-:W-:Y:S01]  /*0410*/  IMAD.U32 R24, RZ, RZ, UR11 ;  /* 0x0000000bff187e24 */ /* 0x000fe2000f8e00ff */
[----:B------:R-:W-:Y:S01]  /*0420*/  LEA R26, P2, R12, c[0x0][0x258], 0x2 ;  /* 0x000096000c1a7a11 */ /* 0x000fe200078410ff */
[----:B--2---:R-:W-:Y:S01]  /*0430*/  IMAD.WIDE.U32 R4, R0, c[0x0][0x1e0], R14 ;  /* 0x0000780000047a25 */ /* 0x004fe200078e000e */
[----:B------:R-:W-:-:S02]  /*0440*/  ISETP.GE.AND P4, PT, R14, c[0x0][0x1cc], PT ;  /* 0x000073000e007a0c */ /* 0x000fc40003f86270 */
[----:B------:R-:W-:Y:S01]  /*0450*/  ISETP.GE.AND P3, PT, R29, c[0x0][0x1cc], PT ;  /* 0x000073001d007a0c */ /* 0x000fe20003f66270 */
[----:B------:R-:W-:Y:S01]  /*0460*/  IMAD.U32 R0, RZ, RZ, UR12 ;  /* 0x0000000cff007e24 */ /* 0x000fe2000f8e00ff */
[----:B------:R-:W-:Y:S01]  /*0470*/  IADD3 R5, R5, UR7, RZ ;  /* 0x0000000705057c10 */ /* 0x000fe2000fffe0ff */
[----:B------:R-:W-:Y:S01]  /*0480*/  ULDC.64 UR6, c[0x0][0x270] ;  /* 0x00009c0000067ab9 */ /* 0x000fe20000000a00 */
[----:B------:R-:W-:Y:S01]  /*0490*/  IMAD.WIDE.U32 R2, R8, c[0x0][0x1b8], R2 ;  /* 0x00006e0008027a25 */ /* 0x000fe200078e0002 */
[----:B------:R-:W-:Y:S01]  /*04a0*/  UIMAD UR6, UR9, UR6, URZ ;  /* 0x00000006090672a4 */ /* 0x000fe2000f8e023f */
[----:B------:R-:W-:Y:S02]  /*04b0*/  IADD3 R28, R14, 0x80, RZ ;  /* 0x000000800e1c7810 */ /* 0x000fe40007ffe0ff */
[----:B------:R-:W-:Y:S01]  /*04c0*/  IMAD.WIDE.U32 R4, R0, c[0x0][0x1e8], R4 ;  /* 0x00007a0000047a25 */ /* 0x000fe200078e0004 */
[----:B------:R-:W-:Y:S01]  /*04d0*/  UIMAD UR6, UR11, UR7, UR6 ;  /* 0x000000070b0672a4 */ /* 0x000fe2000f8e0206 */
[----:B------:R-:W-:Y:S01]  /*04e0*/  IADD3 R3, R3, UR4, RZ ;  /* 0x0000000403037c10 */ /* 0x000fe2000fffe0ff */
[----:B------:R-:W-:Y:S01]  /*04f0*/  ULDC.64 UR4, c[0x0][0x288] ;  /* 0x0000a20000047ab9 */ /* 0x000fe20000000a00 */
[----:B------:R-:W-:Y:S01]  /*0500*/  IMAD.WIDE R8, R9, 0x40, R42 ;  /* 0x0000004009087825 */ /* 0x000fe200078e022a */
[----:B------:R-:W-:Y:S01]  /*0510*/  IADD3 R5, R5, UR13, RZ ;  /* 0x0000000d05057c10 */ /* 0x000fe2000fffe0ff */
[----:B------:R-:W-:Y:S01]  /*0520*/  UIMAD UR4, UR9, UR4, URZ ;  /* 0x00000004090472a4 */ /* 0x000fe2000f8e023f */
[----:B------:R-:W-:Y:S01]  /*0530*/  IADD3 R31, R14, 0xc0, RZ ;  /* 0x000000c00e1f7810 */ /* 0x000fe20007ffe0ff */
[----:B------:R-:W-:Y:S01]  /*0540*/  IMAD.U32 R0, RZ, RZ, UR6 ;  /* 0x00000006ff007e24 */ /* 0x000fe2000f8e00ff */
[----:B------:R-:W-:Y:S01]  /*0550*/  ULDC.64 UR6, c[0x0][0x290] ;  /* 0x0000a40000067ab9 */ /* 0x000fe20000000a00 */
[C---:B------:R-:W-:Y:S01]  /*0560*/  IMAD R10, R9.reuse, c[0x0][0x1d8], RZ ;  /* 0x00007600090a7a24 */ /* 0x040fe200078e02ff */
[----:B------:R-:W-:Y:S01]  /*0570*/  UIMAD UR13, UR10, UR6, URZ ;  /* 0x000000060a0d72a4 */ /* 0x000fe2000f8e023f */
[----:B------:R-:W-:Y:S01]  /*0580*/  IMAD R11, R9, c[0x0][0x1a8], RZ ;  /* 0x00006a00090b7a24 */ /* 0x000fe200078e02ff */
[----:B------:R-:W-:Y:S01]  /*0590*/  IADD3.X R13, R7, UR8, R0, P0, !PT ;  /* 0x00000008070d7c10 */ /* 0x000fe200087fe400 */
[C---:B------:R-:W-:Y:S01]  /*05a0*/  IMAD R10, R8.reuse, c[0x0][0x1dc], R10 ;  /* 0x00007700080a7a24 */ /* 0x040fe200078e020a */
[----:B------:R-:W-:Y:S01]  /*05b0*/  LEA.HI R0, R33, R148, RZ, 0x6 ;  /* 0x0000009421007211 */ /* 0x000fe200078f30ff */
[----:B------:R-:W-:Y:S01]  /*05c0*/  IMAD R11, R8, c[0x0][0x1ac], R11 ;  /* 0x00006b00080b7a24 */ /* 0x000fe200078e020b */
[----:B------:R-:W-:Y:S01]  /*05d0*/  LEA.HI.X R27, R12, c[0x0][0x25c], R13, 0x2, P2 ;  /* 0x000097000c1b7a11 */ /* 0x000fe200010f140d */
[----:B------:R-:W-:Y:S01]  /*05e0*/  UIMAD.WIDE.U32 UR16, UR12, UR6, URZ ;  /* 0x000000060c1072a5 */ /* 0x000fe2000f8e003f */
[----:B------:R-:W-:Y:S01]  /*05f0*/  SHF.R.S32.HI R23, RZ, 0x6, R0 ;  /* 0x00000006ff177819 */ /* 0x000fe20000011400 */
[----:B------:R-:W-:Y:S01]  /*0600*/  UIMAD UR5, UR11, UR5, UR4 ;  /* 0x000000050b0572a4 */ /* 0x000fe2000f8e0204 */
[----:B------:R-:W-:Y:S01]  /*0610*/  LOP3.LUT R0, R6, 0x1c0, RZ, 0xc0, !PT ;  /* 0x000001c006007812 */ /* 0x000fe200078ec0ff */
[----:B------:R-:W-:Y:S01]  /*0620*/  IMAD.WIDE.U32 R6, R8, c[0x0][0x1d8], R4 ;  /* 0x0000760008067a25 */ /* 0x000fe200078e0004 */
[----:B------:R-:W-:Y:S01]  /*0630*/  ISETP.GE.AND P2, PT, R28, c[0x0][0x1cc], PT ;  /* 0x000073001c007a0c */ /* 0x000fe20003f46270 */
[----:B------:R-:W-:Y:S01]  /*0640*/  UIMAD UR6, UR12, UR7, UR13 ;  /* 0x000000070c0672a4 */ /* 0x000fe2000f8e020d */
[----:B------:R-:W-:Y:S01]  /*0650*/  LOP3.LUT R9, R0, 0x38, R14, 0xf8, !PT ;  /* 0x0000003800097812 */ /* 0x000fe200078ef80e */
[----:B------:R-:W-:Y:S01]  /*0660*/  IMAD.WIDE.U32 R4, R8, c[0x0][0x1a8], R2 ;  /* 0x00006a0008047a25 */ /* 0x000fe200078e0002 */
[----:B------:R-:W-:Y:S01]  /*0670*/  SHF.R.U32.HI R3, RZ, 0x3, R0 ;  /* 0x00000003ff037819 */ /* 0x000fe20000011600 */
[----:B------:R-:W-:Y:S01]  /*0680*/  UIADD3 UR6, UR17, UR6, URZ ;  /* 0x0000000611067290 */ /* 0x000fe2000fffe03f */
[----:B------:R-:W-:Y:S01]  /*0690*/  LEA R2, P1, R6, c[0x0][0x1c0], 0x1 ;  /* 0x0000700006027a11 */ /* 0x000fe200078208ff */
[----:B------:R-:W-:Y:S01]  /*06a0*/  IMAD.SHL.U32 R22, R23, 0x200, RZ ;  /* 0x0000020017167824 */ /* 0x000fe200078e00ff */
[----:B------:R-:W-:Y:S01]  /*06b0*/  LEA R8, P0, R4, c[0x0][0x190], 0x1 ;  /* 0x0000640004087a11 */ /* 0x000fe200078008ff */
[----:B------:R-:W-:-:S02]  /*06c0*/  IMAD.IADD R0, R7, 0x1, R10 ;  /* 0x0000000107007824 */ /* 0x000fc400078e020a */
[----:B------:R-:W-:Y:S01]  /*06d0*/  IMAD.IADD R5, R5, 0x1, R11 ;  /* 0x0000000105057824 */ /* 0x000fe200078e020b */
[----:B------:R-:W-:Y:S01]  /*06e0*/  LOP3.LUT R10, R22, R9, R3, 0xf6, !PT ;  /* 0x00000009160a7212 */ /* 0x000fe200078ef603 */
[----:B------:R-:W-:Y:S01]  /*06f0*/  IMAD.MOV.U32 R7, RZ, RZ, c[0x0][0x1dc] ;  /* 0x00007700ff077624 */ /* 0x000fe200078e00ff */
[----:B------:R-:W-:Y:S01]  /*0700*/  LEA.HI.X R3, R6, c[0x0][0x1c4], R0, 0x1, P1 ;  /* 0x0000710006037a11 */ /* 0x000fe200008f0c00 */
[----:B------:R-:W-:Y:S01]  /*0710*/  IMAD.MOV.U32 R0, RZ, RZ, c[0x0][0x1a8] ;  /* 0x00006a00ff007624 */ /* 0x000fe200078e00ff */
[----:B------:R-:W-:Y:S01]  /*0720*/  LEA.HI.X R9, R4, c[0x0][0x194], R5, 0x1, P0 ;  /* 0x0000650004097a11 */ /* 0x000fe200000f0c05 */
[----:B------:R-:W-:Y:S02]  /*0730*/  IMAD.MOV.U32 R6, RZ, RZ, c[0x0][0x1ac] ;  /* 0x00006b00ff067624 */ /* 0x000fe400078e00ff */
[----:B------:R-:W-:Y:S01]  /*0740*/  IMAD.MOV.U32 R5, RZ, RZ, c[0x0][0x1d8] ;  /* 0x00007600ff057624 */ /* 0x000fe200078e00ff */
[----:B------:R-:W-:Y:S01]  /*0750*/  LEA R12, P0, R0, R8, 0x6 ;  /* 0x00000008000c7211 */ /* 0x000fe200078030ff */
[----:B------:R-:W-:-:S02]  /*0760*/  IMAD.SHL.U32 R38, R10, 0x2, RZ ;  /* 0x000000020a267824 */ /* 0x000fc400078e00ff */
[----:B------:R-:W-:Y:S01]  /*0770*/  IMAD.U32 R18, RZ, RZ, UR5 ;  /* 0x00000005ff127e24 */ /* 0x000fe2000f8e00ff */
[----:B------:R-:W-:Y:S01]  /*0780*/  LEA.HI.X R13, R0, R9, R6, 0x6, P0 ;  /* 0x00000009000d7211 */ /* 0x000fe200000f3406 */
[----:B------:R-:W-:Y:S01]  /*0790*/  IMAD.IADD R0, R36, 0x1, -R42 ;  /* 0x0000000124007824 */ /* 0x000fe200078e0a2a */
[----:B------:R-:W-:Y:S01]  /*07a0*/  LEA R4, P1, R5, R2, 0x6 ;  /* 0x0000000205047211 */ /* 0x000fe200078230ff */
[----:B------:R-:W-:Y:S01]  /*07b0*/  ULDC.64 UR4, c[0x0][0x180] ;  /* 0x0000600000047ab9 */ /* 0x000fe20000000a00 */
[----:B------:R-:W-:Y:S01]  /*07c0*/  IADD3 R25, P0, R20, UR16, RZ ;  /* 0x0000001014197c10 */ /* 0x000fe2000ff1e0ff */
[----:B------:R-:W-:Y:S01]  /*07d0*/  IMAD R6, R43, c[0x0][0x208], RZ ;  /* 0x000082002b067a24 */ /* 0x000fe200078e02ff */
[----:B------:R-:W-:Y:S01]  /*07e0*/  LEA.HI.X R5, R5, R3, R7, 0x6, P1 ;  /* 0x0000000305057211 */ /* 0x000fe200008f3407 */
[----:B------:R-:W-:Y:S01]  /*07f0*/  IMAD R7, R43, c[0x0][0x178], RZ ;  /* 0x00005e002b077a24 */ /* 0x000fe200078e02ff */
[C---:B------:R-:W-:Y:S01]  /*0800*/  ISETP.LT.OR P1, PT, R0.reuse, 0x1, P4 ;  /* 0x000000010000780c */ /* 0x040fe20002721670 */
[----:B------:R-:W-:Y:S01]  /*0810*/  UIMAD UR4, UR9, UR4, URZ ;  /* 0x00000004090472a4 */ /* 0x000fe2000f8e023f */
[----:B------:R-:W-:Y:S01]  /*0820*/  ISETP.LT.OR P5, PT, R0, 0x1, P3 ;  /* 0x000000010000780c */ /* 0x000fe20001fa1670 */
[----:B------:R-:W-:Y:S01]  /*0830*/  IMAD R16, R42, c[0x0][0x17c], R7 ;  /* 0x00005f002a107a24 */ /* 0x000fe200078e0207 */
[----:B------:R-:W-:Y:S01]  /*0840*/  ISETP.LT.OR P6, PT, R0, 0x1, P2 ;  /* 0x000000010000780c */ /* 0x000fe200017c1670 */
[----:B------:R-:W-:Y:S01]  /*0850*/  IMAD R17, R42, c[0x0][0x20c], R6 ;  /* 0x000083002a117a24 */ /* 0x000fe200078e0206 */
[----:B------:R-:W-:Y:S01]  /*0860*/  ISETP.LT.OR P4, PT, R0, 0x21, P4 ;  /* 0x000000210000780c */ /* 0x000fe20002781670 */
[--C-:B------:R-:W-:Y:S01]  /*0870*/  IMAD.WIDE.U32 R6, R42, c[0x0][0x208], R14.reuse ;  /* 0x000082002a067a25 */ /* 0x100fe200078e000e */
[C---:B------:R-:W-:Y:S01]  /*0880*/  ISETP.LT.OR P3, PT, R0.reuse, 0x21, P3 ;  /* 0x000000210000780c */ /* 0x040fe20001f61670 */
[----:B------:R-:W-:Y:S01]  /*0890*/  UIMAD UR7, UR11, UR5, UR4 ;  /* 0x000000050b0772a4 */ /* 0x000fe2000f8e0204 */
[----:B------:R-:W-:Y:S01]  /*08a0*/  ISETP.LT.OR P2, PT, R0, 0x21, P2 ;  /* 0x000000210000780c */ /* 0x000fe20001741670 */
[----:B------:R-:W-:Y:S01]  /*08b0*/  IMAD.WIDE.U32 R10, R42, c[0x0][0x178], R14 ;  /* 0x00005e002a0a7a25 */ /* 0x000fe200078e000e */
[----:B------:R-:W-:Y:S01]  /*08c0*/  IADD3.X R32, R21, UR6, R18, P0, !PT ;  /* 0x0000000615207c10 */ /* 0x000fe200087fe412 */
[----:B------:R1:W-:Y:S01]  /*08d0*/  LDGSTS.E.BYPASS.LTC128B.128 [R38+0x8080], [R2.64], !P1 ;  /* 0x0808000002267fae */ /* 0x0003e2000c901d52 */
[----:B------:R-:W-:Y:S01]  /*08e0*/  ISETP.GE.AND P1, PT, R31, c[0x0][0x1cc], PT ;  /* 0x000073001f007a0c */ /* 0x000fe20003f26270 */
[----:B------:R-:W-:Y:S01]  /*08f0*/  ULDC.64 UR4, c[0x0][0x210] ;  /* 0x0000840000047ab9 */ /* 0x000fe20000000a00 */
[-C--:B------:R-:W-:Y:S01]  /*0900*/  LEA.HI R18, R33, R148.reuse, RZ, 0x4 ;  /* 0x0000009421127211 */ /* 0x080fe200078f20ff */
[----:B------:R1:W-:Y:S01]  /*0910*/  LDGSTS.E.BYPASS.LTC128B.128 [R38+0xa080], [R2.64+0x80], !P5 ;  /* 0x0a08008002267fae */ /* 0x0003e2000e901d52 */
[C---:B------:R-:W-:Y:S01]  /*0920*/  ISETP.LT.OR P5, PT, R0.reuse, 0x1, P1 ;  /* 0x000000010000780c */ /* 0x040fe20000fa1670 */
[----:B------:R-:W-:Y:S01]  /*0930*/  IMAD.IADD R7, R7, 0x1, R17 ;  /* 0x0000000107077824 */ /* 0x000fe200078e0211 */
[----:B------:R-:W-:Y:S01]  /*0940*/  ISETP.LT.OR P1, PT, R0, 0x21, P1 ;  /* 0x000000210000780c */ /* 0x000fe20000f21670 */
[----:B------:R1:W-:Y:S01]  /*0950*/  LDGSTS.E.BYPASS.LTC128B.128 [R38+0xc080], [R2.64+0x100], !P6 ;  /* 0x0c08010002267fae */ /* 0x0003e2000f101d52 */
[----:B------:R-:W-:Y:S01]  /*0960*/  LEA.HI R20, R33, R148, RZ, 0x2 ;  /* 0x0000009421147211 */ /* 0x000fe200078f10ff */
[----:B------:R-:W-:Y:S01]  /*0970*/  UIMAD UR4, UR9, UR4, URZ ;  /* 0x00000004090472a4 */ /* 0x000fe2000f8e023f */
[----:B------:R-:W-:Y:S01]  /*0980*/  IMAD.U32 R17, RZ, RZ, UR11 ;  /* 0x0000000bff117e24 */ /* 0x000fe2000f8e00ff */
[----:B------:R-:W-:Y:S01]  /*0990*/  STL [R1+0x50], R38 ;  /* 0x0000502601007387 */ /* 0x000fe20000100800 */
[----:B------:R-:W-:Y:S01]  /*09a0*/  IMAD.IADD R11, R11, 0x1, R16 ;  /* 0x000000010b0b7824 */ /* 0x000fe200078e0210 */
[----:B------:R-:W-:Y:S01]  /*09b0*/  UIMAD UR4, UR11, UR5, UR4 ;  /* 0x000000050b0472a4 */ /* 0x000fe2000f8e0204 */
[----:B------:R-:W-:-:S02]  /*09c0*/  ISETP.GE.AND P6, PT, R28, c[0x0][0x1fc], PT ;  /* 0x00007f001c007a0c */ /* 0x000fc40003fc6270 */
[----:B------:R-:W-:Y:S01]  /*09d0*/  IMAD.WIDE.U32 R10, R24, c[0x0][0x180], R10 ;  /* 0x00006000180a7a25 */ /* 0x000fe200078e000a */
[----:B------:R1:W-:Y:S01]  /*09e0*/  LDGSTS.E.BYPASS.LTC128B.128 [R38+0xe080], [R2.64+0x180], !P5 ;  /* 0x0e08018002267fae */ /* 0x0003e2000e901d52 */
[----:B------:R-:W-:-:S03]  /*09f0*/  ISETP.GE.AND P5, PT, R14, c[0x0][0x19c], PT ;  /* 0x000067000e007a0c */ /* 0x000fc60003fa6270 */
[----:B------:R2:W-:Y:S01]  /*0a00*/  LDGSTS.E.BYPASS.LTC128B.128 [R38+0x9080], [R4.64], !P4 ;  /* 0x0908000004267fae */ /* 0x0005e2000e101d52 */
[----:B------:R-:W-:-:S03]  /*0a10*/  ISETP.GE.AND P4, PT, R29, c[0x0][0x19c], PT ;  /* 0x000067001d007a0c */ /* 0x000fc60003f86270 */
[----:B------:R2:W-:Y:S01]  /*0a20*/  LDGSTS.E.BYPASS.LTC128B.128 [R38+0xb080], [R4.64+0x80], !P3 ;  /* 0x0b08008004267fae */ /* 0x0005e2000d901d52 */
[----:B------:R-:W-:Y:S02]  /*0a30*/  ISETP.LT.OR P0, PT, R0, 0x1, P4 ;  /* 0x000000010000780c */ /* 0x000fe40002701670 */
[----:B------:R-:W-:Y:S01]  /*0a40*/  ISETP.GE.AND P3, PT, R28, c[0x0][0x19c], PT ;  /* 0x000067001c007a0c */ /* 0x000fe20003f66270 */
[----:B------:R2:W-:Y:S01]  /*0a50*/  LDGSTS.E.BYPASS.LTC128B.128 [R38+0xd080], [R4.64+0x100], !P2 ;  /* 0x0d08010004267fae */ /* 0x0005e2000d101d52 */
[C---:B------:R-:W-:Y:S02]  /*0a60*/  ISETP.LT.OR P2, PT, R0.reuse, 0x1, P5 ;  /* 0x000000010000780c */ /* 0x040fe40002f41670 */
[C---:B------:R-:W-:Y:S01]  /*0a70*/  ISETP.LT.OR P5, PT, R0.reuse, 0x21, P5 ;  /* 0x000000210000780c */ /* 0x040fe20002fa1670 */
[----:B------:R2:W-:Y:S01]  /*0a80*/  LDGSTS.E.BYPASS.LTC128B.128 [R38+0xf080], [R4.64+0x180], !P1 ;  /* 0x0f08018004267fae */ /* 0x0005e2000c901d52 */
[----:B------:R-:W-:Y:S02]  /*0a90*/  ISETP.GE.AND P1, PT, R31, c[0x0][0x19c], PT ;  /* 0x000067001f007a0c */ /* 0x000fe40003f26270 */
[C---:B------:R-:W-:Y:S01]  /*0aa0*/  ISETP.LT.OR P4, PT, R0.reuse, 0x21, P4 ;  /* 0x000000210000780c */ /* 0x040fe20002781670 */
[----:B------:R-:W0:Y:S06]  /*0ab0*/  LDGDEPBAR ;  /* 0x00000000000079af */ /* 0x000e2c0000000000 */
[----:B------:R3:W-:Y:S01]  /*0ac0*/  LDGSTS.E.BYPASS.LTC128B.128 [R38+0x80], [R8.64], !P2 ;  /* 0x0008000008267fae */ /* 0x0007e2000d101d52 */
[----:B------:R-:W-:-:S02]  /*0ad0*/  ISETP.LT.OR P2, PT, R0, 0x1, P3 ;  /* 0x000000010000780c */ /* 0x000fc40001f41670 */
[C---:B------:R-:W-:Y:S01]  /*0ae0*/  ISETP.LT.OR P3, PT, R0.reuse, 0x21, P3 ;  /* 0x000000210000780c */ /* 0x040fe20001f61670 */
[----:B------:R3:W-:Y:S01]  /*0af0*/  LDGSTS.E.BYPASS.LTC128B.128 [R38+0x2080], [R8.64+0x80], !P0 ;  /* 0x0208008008267fae */ /* 0x0007e2000c101d52 */
[C---:B------:R-:W-:Y:S02]  /*0b00*/  ISETP.LT.OR P0, PT, R0.reuse, 0x1, P1 ;  /* 0x000000010000780c */ /* 0x040fe40000f01670 */
[----:B------:R-:W-:Y:S01]  /*0b10*/  ISETP.LT.OR P1, PT, R0, 0x21, P1 ;  /* 0x000000210000780c */ /* 0x000fe20000f21670 */
[----:B------:R-:W-:Y:S01]  /*0b20*/  IMAD.SHL.U32 R0, R19, 0x40, RZ ;  /* 0x0000004013007824 */ /* 0x000fe200078e00ff */
[----:B-1----:R-:W-:-:S05]  /*0b30*/  SHF.R.S32.HI R2, RZ, 0x1f, R20 ;  /* 0x0000001fff027819 */ /* 0x002fca0000011414 */
[----:B------:R3:W-:Y:S01]  /*0b40*/  LDGSTS.E.BYPASS.LTC128B.128 [R38+0x4080], [R8.64+0x100], !P2 ;  /* 0x0408010008267fae */ /* 0x0007e2000d101d52 */
[----:B------:R-:W-:Y:S02]  /*0b50*/  LOP3.LUT P2, RZ, R19, 0x4, RZ, 0xc0, !PT ;  /* 0x0000000413ff7812 */ /* 0x000fe4000784c0ff */
[----:B--2---:R-:W-:Y:S01]  /*0b60*/  SHF.R.S32.HI R5, RZ, 0x4, R18 ;  /* 0x00000004ff057819 */ /* 0x004fe20000011412 */
[----:B------:R3:W-:Y:S01]  /*0b70*/  LDGSTS.E.BYPASS.LTC128B.128 [R38+0x6080], [R8.64+0x180], !P0 ;  /* 0x0608018008267fae */ /* 0x0007e2000c101d52 */
[----:B------:R-:W-:Y:S02]  /*0b80*/  SHF.R.S32.HI R4, RZ, 0x2, R20 ;  /* 0x00000002ff047819 */ /* 0x000fe40000011414 */
[----:B------:R-:W-:Y:S01]  /*0b90*/  LEA.HI R3, R18, R5, RZ, 0x1 ;  /* 0x0000000512037211 */ /* 0x000fe200078f08ff */
[----:B------:R1:W-:Y:S01]  /*0ba0*/  LDGSTS.E.BYPASS.LTC128B.128 [R38+0x1080], [R12.64], !P5 ;  /* 0x010800000c267fae */ /* 0x0003e2000e901d52 */
[----:B------:R-:W-:Y:S02]  /*0bb0*/  LEA.HI R2, R2, R4, RZ, 0x3 ;  /* 0x0000000402027211 */ /* 0x000fe400078f18ff */
[----:B------:R-:W-:Y:S01]  /*0bc0*/  LOP3.LUT R16, R3, 0xfffffffe, RZ, 0xc0, !PT ;  /* 0xfffffffe03107812 */ /* 0x000fe200078ec0ff */
[----:B------:R1:W-:Y:S01]  /*0bd0*/  LDGSTS.E.BYPASS.LTC128B.128 [R38+0x3080], [R12.64+0x80], !P4 ;  /* 0x030800800c267fae */ /* 0x0003e2000e101d52 */
[----:B------:R-:W-:Y:S01]  /*0be0*/  LOP3.LUT R15, R2, 0xfffffff8, RZ, 0xc0, !PT ;  /* 0xfffffff8020f7812 */ /* 0x000fe200078ec0ff */
[----:B------:R-:W-:Y:S01]  /*0bf0*/  IMAD.WIDE.U32 R2, R17, c[0x0][0x210], R6 ;  /* 0x0000840011027a25 */ /* 0x000fe200078e0006 */
[----:B------:R-:W-:Y:S01]  /*0c00*/  LOP3.LUT P0, RZ, R19, 0x2, RZ, 0xc0, !PT ;  /* 0x0000000213ff7812 */ /* 0x000fe2000780c0ff */
[----:B------:R1:W-:Y:S01]  /*0c10*/  LDGSTS.E.BYPASS.LTC128B.128 [R38+0x5080], [R12.64+0x100], !P3 ;  /* 0x050801000c267fae */ /* 0x0003e2000d901d52 */
[----:B------:R-:W-:Y:S01]  /*0c20*/  ISETP.GE.AND P4, PT, R14, c[0x0][0x16c], PT ;  /* 0x00005b000e007a0c */ /* 0x000fe20003f86270 */
[----:B------:R-:W-:Y:S01]  /*0c30*/  IMAD.IADD R16, R5, 0x1, -R16 ;  /* 0x0000000105107824 */ /* 0x000fe200078e0a10 */
[----:B------:R-:W-:Y:S01]  /*0c40*/  IADD3 R3, R3, UR4, RZ ;  /* 0x0000000403037c10 */ /* 0x000fe2000fffe0ff */
[----:B------:R1:W-:Y:S01]  /*0c50*/  LDGSTS.E.BYPASS.LTC128B.128 [R38+0x7080], [R12.64+0x180], !P1 ;  /* 0x070801800c267fae */ /* 0x0003e2000c901d52 */
[----:B------:R-:W-:Y:S01]  /*0c60*/  ULDC.64 UR4, c[0x0][0x188] ;  /* 0x0000620000047ab9 */ /* 0x000fe20000000a00 */
[----:B------:R-:W-:Y:S01]  /*0c70*/  IMAD.IADD R21, R4, 0x1, -R15 ;  /* 0x0000000104157824 */ /* 0x000fe200078e0a0f */
[----:B------:R-:W-:Y:S01]  /*0c80*/  UIMAD UR4, UR10, UR4, URZ ;  /* 0x000000040a0472a4 */ /* 0x000fe2000f8e023f */
[----:B------:R-:W0:Y:S01]  /*0c90*/  LDGDEPBAR ;  /* 0x00000000000079af */ /* 0x000e220000000000 */
[----:B------:R-:W-:Y:S01]  /*0ca0*/  IADD3 R5, R11, UR7, RZ ;  /* 0x000000070b057c10 */ /* 0x000fe2000fffe0ff */
[----:B------:R-:W-:Y:S01]  /*0cb0*/  IMAD.MOV.U32 R4, RZ, RZ, R10 ;  /* 0x000000ffff047224 */ /* 0x000fe200078e000a */
[----:B------:R-:W-:Y:S01]  /*0cc0*/  UIMAD UR7, UR12, UR5, UR4 ;  /* 0x000000050c0772a4 */ /* 0x000fe2000f8e0204 */
[----:B------:R-:W-:-:S02]  /*0cd0*/  IMAD.U32 R6, RZ, RZ, UR12 ;  /* 0x0000000cff067e24 */ /* 0x000fc4000f8e00ff */
[----:B------:R-:W-:Y:S01]  /*0ce0*/  ULDC.64 UR4, c[0x0][0x218] ;  /* 0x0000860000047ab9 */ /* 0x000fe20000000a00 */
[----:B---3--:R-:W-:Y:S01]  /*0cf0*/  IMAD.U32 R8, RZ, RZ, UR12 ;  /* 0x0000000cff087e24 */ /* 0x008fe2000f8e00ff */
[----:B------:R-:W-:Y:S01]  /*0d00*/  LOP3.LUT R9, R0, 0x1c0, RZ, 0xc0, !PT ;  /* 0x000001c000097812 */ /* 0x000fe200078ec0ff */
[----:B------:R-:W-:Y:S01]  /*0d10*/  IMAD.WIDE.U32 R6, R6, c[0x0][0x188], R4 ;  /* 0x0000620006067a25 */ /* 0x000fe200078e0004 */
[----:B------:R-:W-:Y:S02]  /*0d20*/  UIMAD UR4, UR10, UR4, URZ ;  /* 0x000000040a0472a4 */ /* 0x000fe4000f8e023f */
[----:B------:R-:W-:Y:S01]  /*0d30*/  SHF.R.U32.HI R15, RZ, 0x3, R9 ;  /* 0x00000003ff0f7819 */ /* 0x000fe20000011609 */
[----:B------:R-:W-:Y:S01]  /*0d40*/  IMAD.WIDE.U32 R4, R8, c[0x0][0x218], R2 ;  /* 0x0000860008047a25 */ /* 0x000fe200078e0002 */
[----:B------:R-:W-:Y:S01]  /*0d50*/  LOP3.LUT R2, R9, 0x8, R30, 0xf8, !PT ;  /* 0x0000000809027812 */ /* 0x000fe200078ef81e */
[----:B------:R-:W-:Y:S01]  /*0d60*/  UIMAD UR4, UR12, UR5, UR4 ;  /* 0x000000050c0472a4 */ /* 0x000fe2000f8e0204 */
[----:B------:R-:W-:Y:S01]  /*0d70*/  IADD3 R3, R7, UR7, RZ ;  /* 0x0000000707037c10 */ /* 0x000fe2000fffe0ff */
[----:B------:R-:W-:Y:S01]  /*0d80*/  IMAD R0, R16, 0x800, R22 ;  /* 0x0000080010007824 */ /* 0x000fe200078e0216 */
[----:B------:R-:W-:-:S02]  /*0d90*/  LOP3.LUT R2, R2, R15, RZ, 0x3c, !PT ;  /* 0x0000000f02027212 */ /* 0x000fc400078e3cff */
[----:B------:R-:W-:Y:S02]  /*0da0*/  LEA R34, P3, R6, c[0x0][0x160], 0x1 ;  /* 0x0000580006227a11 */ /* 0x000fe400078608ff */
[----:B------:R-:W-:Y:S01]  /*0db0*/  LEA R40, P1, R4, c[0x0][0x1f0], 0x1 ;  /* 0x00007c0004287a11 */ /* 0x000fe200078208ff */
[----:B------:R-:W-:Y:S01]  /*0dc0*/  IMAD.IADD R2, R0, 0x1, R2 ;  /* 0x0000000100027824 */ /* 0x000fe200078e0202 */
[----:B------:R-:W-:-:S04]  /*0dd0*/  DEPBAR.LE SB0, 0x1 ;  /* 0x000080400000791a */ /* 0x000fc80000000000 */
[----:B------:R-:W-:Y:S01]  /*0de0*/  IADD3 R0, R5, UR4, RZ ;  /* 0x0000000405007c10 */ /* 0x000fe2000fffe0ff */
[----:B------:R-:W-:Y:S01]  /*0df0*/  IMAD.SHL.U32 R2, R2, 0x2, RZ ;  /* 0x0000000202027824 */ /* 0x000fe200078e00ff */
[----:B------:R-:W-:Y:S01]  /*0e00*/  BAR.SYNC.DEFER_BLOCKING 0x0 ;  /* 0x0000000000007b1d */ /* 0x000fe20000010000 */
[----:B------:R-:W-:Y:S01]  /*0e10*/  LEA.HI.X R35, R6, c[0x0][0x164], R3, 0x1, P3 ;  /* 0x0000590006237a11 */ /* 0x000fe200018f0c03 */
[----:B------:R-:W-:Y:S01]  /*0e20*/  IMAD.MOV.U32 R3, RZ, RZ, 0x40 ;  /* 0x00000040ff037424 */ /* 0x000fe200078e00ff */
[----:B------:R-:W-:Y:S02]  /*0e30*/  LEA.HI.X R41, R4, c[0x0][0x1f4], R0, 0x1, P1 ;  /* 0x00007d0004297a11 */ /* 0x000fe400008f0c00 */
[----:B------:R-:W-:Y:S01]  /*0e40*/  SEL R0, R37, 0xffffffe0, !P0 ;  /* 0xffffffe025007807 */ /* 0x000fe20004000000 */
[----:B------:R-:W-:Y:S01]  /*0e50*/  STL.64 [R1+0x88], R34 ;  /* 0x0000882201007387 */ /* 0x000fe20000100a00 */
[----:B------:R-:W-:Y:S02]  /*0e60*/  SEL R3, R3, 0xffffffc0, !P2 ;  /* 0xffffffc003037807 */ /* 0x000fe40005000000 */
[----:B------:R-:W-:Y:S01]  /*0e70*/  ISETP.GE.AND P1, PT, R42, c[0x0][0x168], PT ;  /* 0x00005a002a007a0c */ /* 0x000fe20003f26270 */
[C---:B------:R-:W-:Y:S01]  /*0e80*/  IMAD.IADD R6, R2.reuse, 0x1, R0 ;  /* 0x0000000102067824 */ /* 0x040fe200078e0200 */
[----:B------:R-:W-:Y:S01]  /*0e90*/  STL.64 [R1+0x80], R40 ;  /* 0x0000802801007387 */ /* 0x000fe20000100a00 */
[----:B------:R-:W-:Y:S01]  /*0ea0*/  IMAD.IADD R5, R2, 0x1, R3 ;  /* 0x0000000102057824 */ /* 0x000fe200078e0203 */
[----:B------:R-:W-:Y:S01]  /*0eb0*/  ISETP.GE.OR P3, PT, R14, c[0x0][0x16c], P1 ;  /* 0x00005b000e007a0c */ /* 0x000fe20000f66670 */
[----:B------:R-:W-:Y:S01]  /*0ec0*/  IMAD.IADD R4, R3, 0x1, R6 ;  /* 0x0000000103047824 */ /* 0x000fe200078e0206 */
[----:B------:R-:W-:Y:S01]  /*0ed0*/  ISETP.GE.OR P5, PT, R29, c[0x0][0x16c], P1 ;  /* 0x00005b001d007a0c */ /* 0x000fe20000fa6670 */
[----:B------:R-:W-:Y:S01]  /*0ee0*/  STL [R1+0x28], R2 ;  /* 0x0000280201007387 */ /* 0x000fe20000100800 */
[----:B------:R-:W-:-:S02]  /*0ef0*/  ISETP.GE.OR P2, PT, R28, c[0x0][0x16c], P1 ;  /* 0x00005b001c007a0c */ /* 0x000fc40000f46670 */
[----:B------:R-:W-:Y:S01]  /*0f00*/  LOP3.LUT R0, R18, 0xfffffff0, RZ, 0xc0, !PT ;  /* 0xfffffff012007812 */ /* 0x000fe200078ec0ff */
[----:B------:R-:W-:Y:S01]  /*0f10*/  STL [R1+0x2c], R6 ;  /* 0x00002c0601007387 */ /* 0x000fe20000100800 */
[----:B------:R-:W-:Y:S02]  /*0f20*/  ISETP.GE.OR P0, PT, R31, c[0x0][0x16c], P1 ;  /* 0x00005b001f007a0c */ /* 0x000fe40000f06670 */
[----:B------:R-:W-:Y:S01]  /*0f30*/  SEL R22, RZ, 0x4, P6 ;  /* 0x00000004ff167807 */ /* 0x000fe20003000000 */
[----:B------:R-:W2:Y:S01]  /*0f40*/  LDSM.16.M88.4 R164, [R2+0x8080] ;  /* 0x0080800002a4783b */ /* 0x000ea20000000200 */
[----:B------:R-:W-:-:S03]  /*0f50*/  IMAD.IADD R0, R148, 0x1, -R0 ;  /* 0x0000000194007824 */ /* 0x000fc600078e0a00 */
[----:B------:R-:W3:Y:S02]  /*0f60*/  LDSM.16.M88.4 R168, [R6+0x8080] ;  /* 0x0080800006a8783b */ /* 0x000ee40000000200 */
[----:B------:R-:W-:Y:S02]  /*0f70*/  SHF.R.S32.HI R8, RZ, 0x1f, R0 ;  /* 0x0000001fff087819 */ /* 0x000fe40000011400 */
[----:B------:R-:W4:Y:S02]  /*0f80*/  LDSM.16.M88.4 R172, [R5+0x8080] ;  /* 0x0080800005ac783b */ /* 0x000f240000000200 */
[----:B------:R-:W-:Y:S02]  /*0f90*/  LEA.HI R8, R8, R0, RZ, 0x3 ;  /* 0x0000000008087211 */ /* 0x000fe400078f18ff */
[----:B------:R-:W2:Y:S02]  /*0fa0*/  LDSM.16.M88.4 R176, [R4+0x8080] ;  /* 0x0080800004b0783b */ /* 0x000ea40000000200 */
[----:B-1----:R-:W-:-:S02]  /*0fb0*/  LOP3.LUT R13, R8, 0xfffffff8, RZ, 0xc0, !PT ;  /* 0xfffffff8080d7812 */ /* 0x002fc400078ec0ff */
[----:B------:R-:W1:Y:S03]  /*0fc0*/  LDSM.16.M88.4 R180, [R2+0xa080] ;  /* 0x00a0800002b4783b */ /* 0x000e660000000200 */
[----:B------:R-:W-:Y:S01]  /*0fd0*/  IMAD.IADD R0, R0, 0x1, -R13 ;  /* 0x0000000100007824 */ /* 0x000fe200078e0a0d */
[----:B------:R-:W1:Y:S04]  /*0fe0*/  LDSM.16.M88.4 R184, [R6+0xa080] ;  /* 0x00a0800006b8783b */ /* 0x000e680000000200 */
[----:B------:R-:W1:Y:S04]  /*0ff0*/  LDSM.16.M88.4 R188, [R5+0xa080] ;  /* 0x00a0800005bc783b */ /* 0x000e680000000200 */
[----:B------:R-:W1:Y:S04]  /*1000*/  LDSM.16.M88.4 R192, [R4+0xa080] ;  /* 0x00a0800004c0783b */ /* 0x000e680000000200 */
[----:B------:R-:W1:Y:S04]  /*1010*/  LDSM.16.M88.4 R196, [R2+0xc080] ;  /* 0x00c0800002c4783b */ /* 0x000e680000000200 */
[----:B------:R-:W1:Y:S04]  /*1020*/  LDSM.16.M88.4 R200, [R6+0xc080] ;  /* 0x00c0800006c8783b */ /* 0x000e680000000200 */
[----:B------:R-:W1:Y:S04]  /*1030*/  LDSM.16.M88.4 R204, [R5+0xc080] ;  /* 0x00c0800005cc783b */ /* 0x000e680000000200 */
[----:B------:R-:W1:Y:S04]  /*1040*/  LDSM.16.M88.4 R208, [R4+0xc080] ;  /* 0x00c0800004d0783b */ /* 0x000e680000000200 */
[----:B------:R-:W1:Y:S04]  /*1050*/  LDSM.16.M88.4 R212, [R2+0xe080] ;  /* 0x00e0800002d4783b */ /* 0x000e680000000200 */
[----:B------:R5:W1:Y:S04]  /*1060*/  LDSM.16.M88.4 R216, [R6+0xe080] ;  /* 0x00e0800006d8783b */ /* 0x000a680000000200 */
[----:B------:R-:W1:Y:S04]  /*1070*/  LDSM.16.M88.4 R220, [R5+0xe080] ;  /* 0x00e0800005dc783b */ /* 0x000e680000000200 */
[----:B------:R-:W1:Y:S04]  /*1080*/  LDSM.16.M88.4 R224, [R4+0xe080] ;  /* 0x00e0800004e0783b */ /* 0x000e680000000200 */
[----:B------:R-:W-:Y:S06]  /*1090*/  BAR.SYNC.DEFER_BLOCKING 0x0 ;  /* 0x0000000000007b1d */ /* 0x000fec0000010000 */
[----:B------:R2:W-:Y:S04]  /*10a0*/  STL [R1+0x34], R5 ;  /* 0x0000340501007387 */ /* 0x0005e80000100800 */
[----:B------:R3:W-:Y:S01]  /*10b0*/  STL [R1+0x30], R4 ;  /* 0x0000300401007387 */ /* 0x0007e20000100800 */
[----:B-----5:R-:W-:-:S05]  /*10c0*/  IMAD.SHL.U32 R6, R21, 0x40, RZ ;  /* 0x0000004015067824 */ /* 0x020fca00078e00ff */
[----:B------:R-:W-:-:S04]  /*10d0*/  LOP3.LUT R6, R6, 0x1c0, RZ, 0xc0, !PT ;  /* 0x000001c006067812 */ /* 0x000fc800078ec0ff */
[----:B------:R-:W-:Y:S01]  /*10e0*/  SHF.R.U32.HI R17, RZ, 0x3, R6 ;  /* 0x00000003ff117819 */ /* 0x000fe20000011606 */
[----:B------:R-:W-:Y:S01]  /*10f0*/  @!PT LDS RZ, [RZ] ;  /* 0x00000000fffff984 */ /* 0x000fe20000000800 */
[----:B------:R-:W-:Y:S01]  /*1100*/  @!PT LDS RZ, [RZ] ;  /* 0x00000000fffff984 */ /* 0x000fe20000000800 */
[----:B------:R-:W-:Y:S01]  /*1110*/  @!PT LDS RZ, [RZ] ;  /* 0x00000000fffff984 */ /* 0x000fe20000000800 */
[----:B------:R5:W-:Y:S01]  /*1120*/  LDGSTS.E.BYPASS.LTC128B.128 [R38+0x8080], [R34.64], !P3 ;  /* 0x0808000022267fae */ /* 0x000be2000d901d52 */
[----:B------:R-:W-:-:S03]  /*1130*/  ISETP.GE.AND P3, PT, R14, c[0x0][0x1fc], PT ;  /* 0x00007f000e007a0c */ /* 0x000fc60003f66270 */
[----:B------:R5:W-:Y:S01]  /*1140*/  LDGSTS.E.BYPASS.LTC128B.128 [R38+0x9080], [R34.64+0x80], !P5 ;  /* 0x0908008022267fae */ /* 0x000be2000e901d52 */
[----:B------:R-:W-:Y:S01]  /*1150*/  ISETP.GE.OR P5, PT, R14, c[0x0][0x1fc], P1 ;  /* 0x00007f000e007a0c */ /* 0x000fe20000fa6670 */
[----:B------:R-:W-:Y:S02]  /*1160*/  IMAD.SHL.U32 R14, R16, 0x20, RZ ;  /* 0x00000020100e7824 */ /* 0x000fe400078e00ff */
[----:B------:R5:W-:Y:S01]  /*1170*/  LDGSTS.E.BYPASS.LTC128B.128 [R38+0xa080], [R34.64+0x100], !P2 ;  /* 0x0a08010022267fae */ /* 0x000be2000d101d52 */
[----:B------:R-:W-:Y:S01]  /*1180*/  ISETP.GE.AND P2, PT, R29, c[0x0][0x16c], PT ;  /* 0x00005b001d007a0c */ /* 0x000fe20003f46270 */
[----:B--2---:R-:W-:Y:S01]  /*1190*/  IMAD.SHL.U32 R5, R23, 0x8, RZ ;  /* 0x0000000817057824 */ /* 0x004fe200078e00ff */
[----:B---3--:R-:W-:Y:S01]  /*11a0*/  LEA.HI R4, R33, R148, RZ, 0x5 ;  /* 0x0000009421047211 */ /* 0x008fe200078f28ff */
[----:B------:R5:W-:Y:S01]  /*11b0*/  LDGSTS.E.BYPASS.LTC128B.128 [R38+0xb080], [R34.64+0x180], !P0 ;  /* 0x0b08018022267fae */ /* 0x000be2000c101d52 */
[----:B------:R-:W-:Y:S02]  /*11c0*/  SEL R19, RZ, 0xffffffff, P2 ;  /* 0xffffffffff137807 */ /* 0x000fe40001000000 */
[----:B------:R-:W-:-:S02]  /*11d0*/  SHF.R.S32.HI R2, RZ, 0x5, R4 ;  /* 0x00000005ff027819 */ /* 0x000fc40000011404 */
[----:B------:R-:W-:Y:S01]  /*11e0*/  ISETP.GE.AND P2, PT, R31, c[0x0][0x16c], PT ;  /* 0x00005b001f007a0c */ /* 0x000fe20003f46270 */
[----:B------:R-:W-:Y:S01]  /*11f0*/  IMAD.SHL.U32 R13, R19, 0x2, RZ ;  /* 0x00000002130d7824 */ /* 0x000fe200078e00ff */
[----:B------:R-:W-:Y:S02]  /*1200*/  LEA.HI R7, R4, R2, RZ, 0x1 ;  /* 0x0000000204077211 */ /* 0x000fe400078f08ff */
[----:B------:R-:W-:Y:S02]  /*1210*/  SEL R24, RZ, 0x8, P2 ;  /* 0x00000008ff187807 */ /* 0x000fe40001000000 */
[----:B------:R-:W-:Y:S02]  /*1220*/  LOP3.LUT R7, R7, 0xfffffffe, RZ, 0xc0, !PT ;  /* 0xfffffffe07077812 */ /* 0x000fe400078ec0ff */
[----:B------:R-:W-:Y:S02]  /*1230*/  LEA R10, P2, R25, c[0x0][0x280], 0x2 ;  /* 0x0000a000190a7a11 */ /* 0x000fe400078410ff */
[----:B------:R-:W-:Y:S01]  /*1240*/  ISETP.GE.AND P0, PT, R29, c[0x0][0x1fc], PT ;  /* 0x00007f001d007a0c */ /* 0x000fe20003f06270 */
[----:B------:R-:W-:Y:S01]  /*1250*/  IMAD.IADD R7, R2, 0x1, -R7 ;  /* 0x0000000102077824 */ /* 0x000fe200078e0a07 */
[----:B------:R-:W-:-:S02]  /*1260*/  LEA.HI.X R11, R25, c[0x0][0x284], R32, 0x2, P2 ;  /* 0x0000a100190b7a11 */ /* 0x000fc400010f1420 */
[----:B------:R-:W-:Y:S01]  /*1270*/  ISETP.GT.AND P2, PT, R148, 0x7, PT ;  /* 0x000000079400780c */ /* 0x000fe20003f44270 */
[----:B------:R-:W-:Y:S01]  /*1280*/  IMAD.SHL.U32 R12, R7, 0x10, RZ ;  /* 0x00000010070c7824 */ /* 0x000fe200078e00ff */
[----:B------:R-:W-:Y:S01]  /*1290*/  LOP3.LUT R5, R5, 0x18, RZ, 0xc0, !PT ;  /* 0x0000001805057812 */ /* 0x000fe200078ec0ff */
[----:B------:R-:W-:Y:S01]  /*12a0*/  IMAD.SHL.U32 R7, R7, 0x400, RZ ;  /* 0x0000040007077824 */ /* 0x000fe200078e00ff */
[----:B------:R-:W-:Y:S02]  /*12b0*/  SEL R18, RZ, 0xffffffff, P0 ;  /* 0xffffffffff127807 */ /* 0x000fe40000000000 */
[----:B------:R-:W-:Y:S02]  /*12c0*/  LOP3.LUT R9, R9, 0x10, R12, 0xf8, !PT ;  /* 0x0000001009097812 */ /* 0x000fe400078ef80c */
[----:B------:R-:W-:Y:S02]  /*12d0*/  LOP3.LUT R14, R5, 0x20, R14, 0xf8, !PT ;  /* 0x00000020050e7812 */ /* 0x000fe400078ef80e */
[----:B------:R-:W-:-:S02]  /*12e0*/  LOP3.LUT R9, R9, 0x8, R30, 0xf8, !PT ;  /* 0x0000000809097812 */ /* 0x000fc400078ef81e */
[----:B------:R-:W-:Y:S01]  /*12f0*/  LOP3.LUT R17, R17, R6, R5, 0x1e, !PT ;  /* 0x0000000611117212 */ /* 0x000fe200078e1e05 */
[----:B------:R-:W-:Y:S01]  /*1300*/  @!P2 IMAD.SHL.U32 R5, R148, 0x10, RZ ;  /* 0x000000109405a824 */ /* 0x000fe200078e00ff */
[----:B-----5:R-:W-:Y:S02]  /*1310*/  SEL R35, RZ, 0x1, P3 ;  /* 0x00000001ff237807 */ /* 0x020fe40001800000 */
[----:B------:R-:W-:Y:S01]  /*1320*/  LOP3.LUT R15, R9, R15, RZ, 0x3c, !PT ;  /* 0x0000000f090f7212 */ /* 0x000fe200078e3cff */
[----:B------:R-:W-:Y:S01]  /*1330*/  IMAD.SHL.U32 R9, R18, 0x2, RZ ;  /* 0x0000000212097824 */ /* 0x000fe200078e00ff */
[----:B------:R-:W-:Y:S01]  /*1340*/  SEL R34, RZ, 0x1, P4 ;  /* 0x00000001ff227807 */ /* 0x000fe20002000000 */
[----:B------:R2:W-:Y:S01]  /*1350*/  @!P2 LDGSTS.E.BYPASS.LTC128B.128 [R5+0x14080], [R26.64] ;  /* 0x140800001a05afae */ /* 0x0005e2000b901d52 */
[----:B------:R-:W-:Y:S02]  /*1360*/  ISETP.GE.AND P3, PT, R28, c[0x0][0x16c], PT ;  /* 0x00005b001c007a0c */ /* 0x000fe40003f66270 */
[----:B------:R-:W-:Y:S01]  /*1370*/  ISETP.GE.AND P0, PT, R31, c[0x0][0x1fc], PT ;  /* 0x00007f001f007a0c */ /* 0x000fe20003f06270 */
[----:B------:R-:W0:Y:S01]  /*1380*/  LDGDEPBAR ;  /* 0x00000000000079af */ /* 0x000e220000000000 */
[----:B------:R-:W-:-:S02]  /*1390*/  ISETP.GE.OR P4, PT, R29, c[0x0][0x1fc], P1 ;  /* 0x00007f001d007a0c */ /* 0x000fc40000f86670 */
[----:B------:R-:W-:Y:S01]  /*13a0*/  SEL R29, RZ, 0x4, P3 ;  /* 0x00000004ff1d7807 */ /* 0x000fe20001800000 */
[----:B------:R3:W-:Y:S01]  /*13b0*/  LDGSTS.E.BYPASS.LTC128B.128 [R38+0x10080], [R40.64], !P5 ;  /* 0x1008000028267fae */ /* 0x0007e2000e901d52 */
[----:B------:R-:W-:Y:S02]  /*13c0*/  LOP3.LUT R13, R13, 0x2, R34, 0xe2, !PT ;  /* 0x000000020d0d7812 */ /* 0x000fe400078ee222 */
[----:B------:R-:W-:Y:S02]  /*13d0*/  LOP3.LUT R9, R9, 0x2, R35, 0xe2, !PT ;  /* 0x0000000209097812 */ /* 0x000fe400078ee223 */
[----:B------:R-:W-:Y:S02]  /*13e0*/  LOP3.LUT P5, RZ, R0, 0x2, RZ, 0xc0, !PT ;  /* 0x0000000200ff7812 */ /* 0x000fe400078ac0ff */
[----:B------:R-:W-:Y:S02]  /*13f0*/  LOP3.LUT R13, R24, R13, R29, 0xfe, !PT ;  /* 0x0000000d180d7212 */ /* 0x000fe400078efe1d */
[----:B------:R-:W-:Y:S01]  /*1400*/  ISETP.GE.OR P3, PT, R28, c[0x0][0x1fc], P1 ;  /* 0x00007f001c007a0c */ /* 0x000fe20000f66670 */
[----:B------:R3:W-:Y:S01]  /*1410*/  LDGSTS.E.BYPASS.LTC128B.128 [R38+0x11080], [R40.64+0x80], !P4 ;  /* 0x1108008028267fae */ /* 0x0007e2000e101d52 */
[----:B------:R-:W-:-:S02]  /*1420*/  ISETP.GE.OR P1, PT, R31, c[0x0][0x1fc], P1 ;  /* 0x00007f001f007a0c */ /* 0x000fc40000f26670 */
[----:B------:R-:W-:Y:S01]  /*1430*/  LOP3.LUT R6, R20, 0x7ffffffc, RZ, 0xc0, !PT ;  /* 0x7ffffffc14067812 */ /* 0x000fe200078ec0ff */
[----:B------:R5:W-:Y:S01]  /*1440*/  STL [R1+0x64], R13 ;  /* 0x0000640d01007387 */ /* 0x000be20000100800 */
[----:B------:R-:W-:-:S03]  /*1450*/  LOP3.LUT R18, R21, 0x4, RZ, 0xc0, !PT ;  /* 0x0000000415127812 */ /* 0x000fc600078ec0ff */
[----:B------:R-:W-:Y:S01]  /*1460*/  IMAD.IADD R6, R148, 0x1, -R6 ;  /* 0x0000000194067824 */ /* 0x000fe200078e0a06 */
[----:B--2---:R-:W-:Y:S02]  /*1470*/  SEL R5, RZ, 0x8, P0 ;  /* 0x00000008ff057807 */ /* 0x004fe40000000000 */
[C---:B------:R-:W-:Y:S01]  /*1480*/  LOP3.LUT P0, RZ, R0.reuse, 0x4, RZ, 0xc0, !PT ;  /* 0x0000000400ff7812 */ /* 0x040fe2000780c0ff */
[----:B------:R-:W-:Y:S01]  /*1490*/  IMAD.SHL.U32 R0, R0, 0x40, RZ ;  /* 0x0000004000007824 */ /* 0x000fe200078e00ff */
[----:B------:R-:W-:Y:S01]  /*14a0*/  LOP3.LUT R5, R5, R9, R22, 0xfe, !PT ;  /* 0x0000000905057212 */ /* 0x000fe200078efe16 */
[----:B------:R-:W-:Y:S01]  /*14b0*/  IMAD.SHL.U32 R9, R2, 0x8, RZ ;  /* 0x0000000802097824 */ /* 0x000fe200078e00ff */
[----:B------:R3:W-:Y:S01]  /*14c0*/  LDGSTS.E.BYPASS.LTC128B.128 [R38+0x12080], [R40.64+0x100], !P3 ;  /* 0x1208010028267fae */ /* 0x0007e2000d901d52 */
[----:B------:R-:W-:Y:S01]  /*14d0*/  IMAD R6, R6, 0x2, R7 ;  /* 0x0000000206067824 */ /* 0x000fe200078e0207 */
[----:B------:R-:W-:Y:S02]  /*14e0*/  LOP3.LUT R0, R0, 0x1c0, RZ, 0xc0, !PT ;  /* 0x000001c000007812 */ /* 0x000fe400078ec0ff */
[----:B------:R2:W-:Y:S01]  /*14f0*/  STL [R1+0x60], R5 ;  /* 0x0000600501007387 */ /* 0x0005e20000100800 */
[----:B------:R-:W-:Y:S01]  /*1500*/  IMAD.IADD R17, R6, 0x1, R17 ;  /* 0x0000000106117824 */ /* 0x000fe200078e0211 */
[--C-:B------:R-:W-:Y:S01]  /*1510*/  SHF.R.U32.HI R2, RZ, 0x3, R0.reuse ;  /* 0x00000003ff027819 */ /* 0x100fe20000011600 */
[----:B------:R-:W-:Y:S01]  /*1520*/  IMAD.SHL.U32 R6, R8, 0x40, RZ ;  /* 0x0000004008067824 */ /* 0x000fe200078e00ff */
[----:B------:R3:W-:Y:S01]  /*1530*/  LDGSTS.E.BYPASS.LTC128B.128 [R38+0x13080], [R40.64+0x180], !P1 ;  /* 0x1308018028267fae */ /* 0x0007e2000c901d52 */
[----:B------:R-:W-:Y:S01]  /*1540*/  IMAD.SHL.U32 R17, R17, 0x2, RZ ;  /* 0x0000000211117824 */ /* 0x000fe200078e00ff */
[----:B------:R-:W-:-:S02]  /*1550*/  LOP3.LUT R14, R2, R14, R0, 0x1e, !PT ;  /* 0x0000000e020e7212 */ /* 0x000fc400078e1e00 */
[----:B------:R3:W-:Y:S01]  /*1560*/  STL [R1+0x9c], R18 ;  /* 0x00009c1201007387 */ /* 0x0007e20000100800 */
[----:B------:R-:W-:Y:S02]  /*1570*/  LOP3.LUT R6, R6, 0xfffffe00, RZ, 0xc0, !PT ;  /* 0xfffffe0006067812 */ /* 0x000fe400078ec0ff */
[----:B-----5:R-:W-:Y:S02]  /*1580*/  LOP3.LUT R13, R0, 0x38, R9, 0xf8, !PT ;  /* 0x00000038000d7812 */ /* 0x020fe400078ef809 */
[----:B------:R-:W-:Y:S01]  /*1590*/  LOP3.LUT R9, R4, 0xffffffe0, RZ, 0xc0, !PT ;  /* 0xffffffe004097812 */ /* 0x000fe200078ec0ff */
[----:B------:R-:W-:Y:S01]  /*15a0*/  IMAD R4, R16, 0x200, R15 ;  /* 0x0000020010047824 */ /* 0x000fe200078e020f */
[----:B------:R-:W-:Y:S02]  /*15b0*/  ISETP.LT.AND P1, PT, RZ, c[0x0][0x168], PT ;  /* 0x00005a00ff007a0c */ /* 0x000fe40003f21270 */
[----:B------:R-:W-:Y:S01]  /*15c0*/  LOP3.LUT R8, R13, R2, RZ, 0x3c, !PT ;  /* 0x000000020d087212 */ /* 0x000fe200078e3cff */
[----:B------:R-:W-:Y:S01]  /*15d0*/  IMAD.IADD R9, R148, 0x1, -R9 ;  /* 0x0000000194097824 */ /* 0x000fe200078e0a09 */
[----:B------:R-:W-:Y:S01]  /*15e0*/  IADD3 R13, R17, 0x14180, RZ ;  /* 0x00014180110d7810 */ /* 0x000fe20007ffe0ff */
[----:B--2---:R-:W-:-:S02]  /*15f0*/  IMAD.SHL.U32 R5, R16, 0x8, RZ ;  /* 0x0000000810057824 */ /* 0x004fc400078e00ff */
[----:B------:R-:W-:-:S03]  /*1600*/  IMAD R16, R16, 0x1000, R6 ;  /* 0x0000100010107824 */ /* 0x000fc600078e0206 */
[----:B------:R-:W-:Y:S01]  /*1610*/  LOP3.LUT R5, R0, 0x8, R5, 0xf8, !PT ;  /* 0x0000000800057812 */ /* 0x000fe200078ef805 */
[----:B------:R-:W-:-:S03]  /*1620*/  @!P2 IMAD.SHL.U32 R0, R148, 0x10, RZ ;  /* 0x000000109400a824 */ /* 0x000fc600078e00ff */
[----:B------:R-:W-:Y:S02]  /*1630*/  LOP3.LUT R5, R5, R2, RZ, 0x3c, !PT ;  /* 0x0000000205057212 */ /* 0x000fe400078e3cff */
[----:B------:R2:W-:Y:S02]  /*1640*/  @!P2 LDGSTS.E.BYPASS.LTC128B.128 [R0+0x14100], [R10.64] ;  /* 0x141000000a00afae */ /* 0x0005e4000b901d52 */
[-C--:B------:R-:W-:Y:S02]  /*1650*/  IADD3 R2, R5, R6.reuse, R7 ;  /* 0x0000000605027210 */ /* 0x080fe40007ffe007 */
[----:B------:R-:W0:Y:S01]  /*1660*/  LDGDEPBAR ;  /* 0x00000000000079af */ /* 0x000e220000000000 */
[----:B------:R-:W-:Y:S02]  /*1670*/  SEL R7, R37, 0xffffffe0, !P0 ;  /* 0xffffffe025077807 */ /* 0x000fe40004000000 */
[----:B--2---:R-:W-:Y:S02]  /*1680*/  SHF.R.S32.HI R10, RZ, 0x1f, R9 ;  /* 0x0000001fff0a7819 */ /* 0x004fe40000011409 */
[----:B------:R-:W-:-:S02]  /*1690*/  LOP3.LUT R0, R14, R6, RZ, 0xfc, !PT ;  /* 0x000000060e007212 */ /* 0x000fc400078efcff */
[----:B------:R-:W-:Y:S02]  /*16a0*/  LEA.HI R10, R10, R9, RZ, 0x2 ;  /* 0x000000090a0a7211 */ /* 0x000fe400078f10ff */
[----:B------:R-:W-:Y:S01]  /*16b0*/  LOP3.LUT R6, R5, R6, RZ, 0xfc, !PT ;  /* 0x0000000605067212 */ /* 0x000fe200078efcff */
[----:B------:R-:W-:Y:S01]  /*16c0*/  IMAD.IADD R5, R16, 0x1, R8 ;  /* 0x0000000110057824 */ /* 0x000fe200078e0208 */
[----:B------:R-:W-:Y:S01]  /*16d0*/  LEA.HI R11, R10, R12, RZ, 0x1e ;  /* 0x0000000c0a0b7211 */ /* 0x000fe200078ff0ff */
[----:B------:R-:W-:-:S04]  /*16e0*/  IMAD.MOV.U32 R8, RZ, RZ, 0x10 ;  /* 0x00000010ff087424 */ /* 0x000fc800078e00ff */
[----:B------:R3:W-:Y:S01]  /*16f0*/  STL [R1+0x6c], R11 ;  /* 0x00006c0b01007387 */ /* 0x0007e20000100800 */
[----:B------:R-:W-:-:S03]  /*1700*/  SEL R8, R8, 0xfffffff0, !P5 ;  /* 0xfffffff008087807 */ /* 0x000fc60006800000 */
[----:B------:R3:W-:Y:S01]  /*1710*/  STL [R1+0x54], R17 ;  /* 0x0000541101007387 */ /* 0x0007e20000100800 */
[----:B------:R-:W-:Y:S05]  /*1720*/  @P1 BRA `(.L_x_0) ;  /* 0x0000041000001947 */ /* 0x000fea0003800000 */
[----:B-1--4-:R-:W-:Y:S01]  /*1730*/  CS2R R142, SRZ ;  /* 0x00000000008e7805 */ /* 0x012fe2000001ff00 */
[----:B------:R-:W-:Y:S01]  /*1740*/  CS2R R140, SRZ ;  /* 0x00000000008c7805 */ /* 0x000fe2000001ff00 */
        /* <DEDUP_REMOVED lines=51> */
[----:B---3--:R-:W-:Y:S01]  /*1a80*/  CS2R R40, SRZ ;  /* 0x0000000000287805 */ /* 0x008fe2000001ff00 */
        /* <DEDUP_REMOVED lines=10> */
[----:B------:R-:W-:Y:S05]  /*1b30*/  BRA `(.L_x_1) ;  /* 0x0000294000007947 */ /* 0x000fea0003800000 */
.L_x_0:
[----:B-1-34-:R-:W-:Y:S01]  /*1b40*/  SHF.R.S32.HI R11, RZ, 0x1f, R23 ;  /* 0x0000001fff0b7819 */ /* 0x01afe20000011417 */
[----:B------:R-:W-:Y:S01]  /*1b50*/  ULDC.64 UR4, c[0x0][0x238] ;  /* 0x00008e0000047ab9 */ /* 0x000fe20000000a00 */
[----:B------:R-:W-:Y:S01]  /*1b60*/  ISETP.NE.AND P0, PT, R18, RZ, PT ;  /* 0x000000ff1200720c */ /* 0x000fe20003f05270 */
[----:B------:R-:W-:Y:S01]  /*1b70*/  UIMAD UR4, UR9, UR4, URZ ;  /* 0x00000004090472a4 */ /* 0x000fe2000f8e023f */
[----:B------:R-:W-:Y:S01]  /*1b80*/  LEA.HI R11, R11, R23, RZ, 0x2 ;  /* 0x000000170b0b7211 */ /* 0x000fe200078f10ff */
[----:B------:R-:W-:Y:S01]  /*1b90*/  IMAD.SHL.U32 R2, R2, 0x2, RZ ;  /* 0x0000000202027824 */ /* 0x000fe200078e00ff */
[----:B------:R-:W-:Y:S01]  /*1ba0*/  SHF.R.S32.HI R149, RZ, 0x1f, R148 ;  /* 0x0000001fff957819 */ /* 0x000fe20000011494 */
[----:B------:R-:W-:Y:S01]  /*1bb0*/  UIMAD UR4, UR11, UR5, UR4 ;  /* 0x000000050b0472a4 */ /* 0x000fe2000f8e0204 */
[----:B------:R-:W-:Y:S01]  /*1bc0*/  LOP3.LUT R11, R11, 0xfffffffc, RZ, 0xc0, !PT ;  /* 0xfffffffc0b0b7812 */ /* 0x000fe200078ec0ff */
[----:B------:R-:W-:Y:S01]  /*1bd0*/  UMOV UR7, 0x1f ;  /* 0x0000001f00077882 */ /* 0x000fe20000000000 */
[----:B------:R-:W-:Y:S01]  /*1be0*/  LOP3.LUT R12, R10, 0xfffffffc, RZ, 0xc0, !PT ;  /* 0xfffffffc0a0c7812 */ /* 0x000fe200078ec0ff */
[----:B------:R-:W-:Y:S01]  /*1bf0*/  STL [R1+0x74], R149 ;  /* 0x0000749501007387 */ /* 0x000fe20000100800 */
[----:B------:R-:W-:Y:S01]  /*1c00*/  IADD3 R14, R17, 0x141c0, RZ ;  /* 0x000141c0110e7810 */ /* 0x000fe20007ffe0ff */
[----:B------:R-:W-:Y:S01]  /*1c10*/  IMAD.IADD R23, R23, 0x1, -R11 ;  /* 0x0000000117177824 */ /* 0x000fe200078e0a0b */
[----:B------:R-:W-:Y:S01]  /*1c20*/  LEA R5, R5, 0x80, 0x1 ;  /* 0x0000008005057811 */ /* 0x000fe200078e08ff */
[----:B------:R-:W-:Y:S01]  /*1c30*/  IMAD.U32 R11, RZ, RZ, UR11 ;  /* 0x0000000bff0b7e24 */ /* 0x000fe2000f8e00ff */
[----:B------:R-:W-:Y:S01]  /*1c40*/  @P0 IADD3 R14, R13, -0x40, RZ ;  /* 0xffffffc00d0e0810 */ /* 0x000fe20007ffe0ff */
[----:B------:R-:W-:Y:S01]  /*1c50*/  IMAD.IADD R12, R9, 0x1, -R12 ;  /* 0x00000001090c7824 */ /* 0x000fe200078e0a0c */
[----:B------:R-:W-:Y:S01]  /*1c60*/  LEA R6, R6, 0x15180, 0x1 ;  /* 0x0001518006067811 */ /* 0x000fe200078e08ff */
[----:B------:R-:W-:Y:S01]  /*1c70*/  IMAD.WIDE.U32 R10, R11, c[0x0][0x238], R148 ;  /* 0x00008e000b0a7a25 */ /* 0x000fe200078e0094 */
[----:B------:R-:W-:Y:S01]  /*1c80*/  CS2R R146, SRZ ;  /* 0x0000000000927805 */ /* 0x000fe2000001ff00 */
[----:B------:R1:W-:Y:S01]  /*1c90*/  STL [R1+0x68], R14 ;  /* 0x0000680e01007387 */ /* 0x0003e20000100800 */
[----:B------:R-:W-:Y:S01]  /*1ca0*/  CS2R R144, SRZ ;  /* 0x0000000000907805 */ /* 0x000fe2000001ff00 */
[----:B------:R-:W-:Y:S01]  /*1cb0*/  IMAD.U32 R9, RZ, RZ, UR12 ;  /* 0x0000000cff097e24 */ /* 0x000fe2000f8e00ff */
[----:B------:R-:W-:Y:S01]  /*1cc0*/  IADD3 R11, R11, UR4, RZ ;  /* 0x000000040b0b7c10 */ /* 0x000fe2000fffe0ff */
[----:B------:R-:W-:Y:S01]  /*1cd0*/  ULDC.64 UR4, c[0x0][0x240] ;  /* 0x0000900000047ab9 */ /* 0x000fe20000000a00 */
[----:B------:R-:W-:Y:S01]  /*1ce0*/  IMAD R23, R23, -0x8, R36 ;  /* 0xfffffff817177824 */ /* 0x000fe200078e0224 */
[----:B------:R-:W-:Y:S01]  /*1cf0*/  UIMAD UR4, UR10, UR4, URZ ;  /* 0x000000040a0472a4 */ /* 0x000fe2000f8e023f */
[----:B------:R-:W-:Y:S01]  /*1d00*/  IMAD.SHL.U32 R0, R0, 0x2, RZ ;  /* 0x0000000200007824 */ /* 0x000fe200078e00ff */
[----:B------:R-:W-:Y:S01]  /*1d10*/  CS2R R142, SRZ ;  /* 0x00000000008e7805 */ /* 0x000fe2000001ff00 */
[----:B------:R-:W-:Y:S01]  /*1d20*/  IMAD R12, R12, -0x2, R23 ;  /* 0xfffffffe0c0c7824 */ /* 0x000fe200078e0217 */
[----:B------:R-:W-:Y:S01]  /*1d30*/  UIMAD UR5, UR12, UR5, UR4 ;  /* 0x000000050c0572a4 */ /* 0x000fe2000f8e0204 */
[----:B------:R-:W-:Y:S01]  /*1d40*/  CS2R R140, SRZ ;  /* 0x00000000008c7805 */ /* 0x000fe2000001ff00 */
[----:B------:R-:W-:Y:S01]  /*1d50*/  CS2R R138, SRZ ;  /* 0x00000000008a7805 */ /* 0x000fe2000001ff00 */
[----:B------:R-:W-:Y:S01]  /*1d60*/  ULDC UR4, c[0x0][0x168] ;  /* 0x00005a0000047ab9 */ /* 0x000fe20000000800 */
[----:B------:R-:W-:Y:S01]  /*1d70*/  CS2R R136, SRZ ;  /* 0x0000000000887805 */ /* 0x000fe2000001ff00 */
[----:B------:R-:W-:Y:S01]  /*1d80*/  UIADD3 UR7, UR7, UR4, URZ ;  /* 0x0000000407077290 */ /* 0x000fe2000fffe03f */
[----:B------:R-:W-:Y:S01]  /*1d90*/  CS2R R134, SRZ ;  /* 0x0000000000867805 */ /* 0x000fe2000001ff00 */
[----:B------:R-:W-:Y:S01]  /*1da0*/  CS2R R132, SRZ ;  /* 0x0000000000847805 */ /* 0x000fe2000001ff00 */
[----:B------:R-:W-:Y:S01]  /*1db0*/  CS2R R130, SRZ ;  /* 0x0000000000827805 */ /* 0x000fe2000001ff00 */
[----:B------:R-:W-:Y:S01]  /*1dc0*/  USHF.R.S32.HI UR4, URZ, 0x1f, UR7 ;  /* 0x0000001f3f047899 */ /* 0x000fe20008011407 */
[----:B------:R-:W-:Y:S01]  /*1dd0*/  CS2R R128, SRZ ;  /* 0x0000000000807805 */ /* 0x000fe2000001ff00 */
[----:B------:R-:W-:Y:S01]  /*1de0*/  CS2R R126, SRZ ;  /* 0x00000000007e7805 */ /* 0x000fe2000001ff00 */
[----:B------:R-:W-:Y:S01]  /*1df0*/  CS2R R124, SRZ ;  /* 0x00000000007c7805 */ /* 0x000fe2000001ff00 */
[----:B------:R-:W-:Y:S01]  /*1e00*/  ULEA.HI UR4, UR4, UR7, URZ, 0x5 ;  /* 0x0000000704047291 */ /* 0x000fe2000f8f283f */
[----:B------:R-:W-:Y:S01]  /*1e10*/  CS2R R122, SRZ ;  /* 0x00000000007a7805 */ /* 0x000fe2000001ff00 */
[----:B-1----:R-:W-:Y:S01]  /*1e20*/  IMAD.WIDE.U32 R14, R9, c[0x0][0x240], R10 ;  /* 0x00009000090e7a25 */ /* 0x002fe200078e000a */
[----:B------:R-:W-:Y:S01]  /*1e30*/  CS2R R120, SRZ ;  /* 0x0000000000787805 */ /* 0x000fe2000001ff00 */
[----:B------:R-:W-:Y:S01]  /*1e40*/  CS2R R118, SRZ ;  /* 0x0000000000767805 */ /* 0x000fe2000001ff00 */
[----:B------:R-:W-:Y:S01]  /*1e50*/  CS2R R116, SRZ ;  /* 0x0000000000747805 */ /* 0x000fe2000001ff00 */
[----:B------:R-:W-:Y:S01]  /*1e60*/  CS2R R114, SRZ ;  /* 0x0000000000727805 */ /* 0x000fe2000001ff00 */
[----:B------:R-:W-:Y:S01]  /*1e70*/  STL.64 [R1+0x90], R14 ;  /* 0x0000900e01007387 */ /* 0x000fe20000100a00 */
[----:B------:R-:W-:Y:S01]  /*1e80*/  CS2R R112, SRZ ;  /* 0x0000000000707805 */ /* 0x000fe2000001ff00 */
[----:B------:R-:W-:Y:S01]  /*1e90*/  CS2R R110, SRZ ;  /* 0x00000000006e7805 */ /* 0x000fe2000001ff00 */
[----:B------:R-:W-:Y:S01]  /*1ea0*/  CS2R R108, SRZ ;  /* 0x00000000006c7805 */ /* 0x000fe2000001ff00 */
[----:B------:R1:W-:Y:S01]  /*1eb0*/  STL [R1+0x24], R5 ;  /* 0x0000240501007387 */ /* 0x0003e20000100800 */
[----:B------:R-:W-:Y:S01]  /*1ec0*/  CS2R R106, SRZ ;  /* 0x00000000006a7805 */ /* 0x000fe2000001ff00 */
[----:B------:R-:W-:Y:S01]  /*1ed0*/  CS2R R104, SRZ ;  /* 0x0000000000687805 */ /* 0x000fe2000001ff00 */
[----:B------:R-:W-:Y:S01]  /*1ee0*/  CS2R R102, SRZ ;  /* 0x0000000000667805 */ /* 0x000fe2000001ff00 */
[----:B------:R-:W-:Y:S01]  /*1ef0*/  STL [R1+0x40], R6 ;  /* 0x0000400601007387 */ /* 0x000fe20000100800 */
        /* <DEDUP_REMOVED lines=20> */
[C---:B-1----:R-:W-:Y:S01]  /*2040*/  IMAD R5, R4.reuse, 0x2, R3 ;  /* 0x0000000204057824 */ /* 0x042fe200078e0203 */
[----:B------:R-:W-:Y:S01]  /*2050*/  SHF.L.U32 R3, R4, 0x1, RZ ;  /* 0x0000000104037819 */ /* 0x000fe200000006ff */
[----:B------:R-:W-:Y:S01]  /*2060*/  CS2R R60, SRZ ;  /* 0x00000000003c7805 */ /* 0x000fe2000001ff00 */
[C---:B------:R-:W-:Y:S01]  /*2070*/  LEA R4, R7.reuse, R6, 0x1 ;  /* 0x0000000607047211 */ /* 0x040fe200078e08ff */
[----:B------:R-:W-:Y:S01]  /*2080*/  CS2R R58, SRZ ;  /* 0x00000000003a7805 */ /* 0x000fe2000001ff00 */
[----:B------:R1:W-:Y:S01]  /*2090*/  STL [R1+0x38], R5 ;  /* 0x0000380501007387 */ /* 0x0003e20000100800 */
[----:B------:R-:W-:Y:S01]  /*20a0*/  CS2R R56, SRZ ;  /* 0x0000000000387805 */ /* 0x000fe2000001ff00 */
[----:B------:R-:W-:Y:S01]  /*20b0*/  CS2R R54, SRZ ;  /* 0x0000000000367805 */ /* 0x000fe2000001ff00 */
[----:B------:R-:W-:Y:S01]  /*20c0*/  CS2R R52, SRZ ;  /* 0x0000000000347805 */ /* 0x000fe2000001ff00 */
[----:B------:R2:W-:Y:S01]  /*20d0*/  STL [R1+0x3c], R3 ;  /* 0x00003c0301007387 */ /* 0x0005e20000100800 */
        /* <DEDUP_REMOVED lines=16> */
[C---:B------:R-:W-:Y:S01]  /*21e0*/  ISETP.GT.AND P6, PT, R12.reuse, RZ, PT ;  /* 0x000000ff0c00720c */ /* 0x040fe20003fc4270 */
[----:B------:R-:W-:Y:S01]  /*21f0*/  UMOV UR10, URZ ;  /* 0x0000003f000a7c82 */ /* 0x000fe20008000000 */
[----:B------:R-:W-:Y:S01]  /*2200*/  ISETP.GT.AND P5, PT, R12, 0x1, PT ;  /* 0x000000010c00780c */ /* 0x000fe20003fa4270 */
[----:B------:R-:W-:Y:S01]  /*2210*/  UMOV UR11, 0xffffffe0 ;  /* 0xffffffe0000b7882 */ /* 0x000fe20000000000 */
[----:B-1----:R-:W-:Y:S01]  /*2220*/  IMAD R5, R8, 0x2, R6 ;  /* 0x0000000208057824 */ /* 0x002fe200078e0206 */
[C---:B------:R-:W-:Y:S01]  /*2230*/  ISETP.GT.AND P4, PT, R12.reuse, 0x20, PT ;  /* 0x000000200c00780c */ /* 0x040fe20003f84270 */
[----:B------:R-:W-:Y:S01]  /*2240*/  ULDC UR9, c[0x0][0x168] ;  /* 0x00005a0000097ab9 */ /* 0x000fe20000000800 */
[----:B------:R-:W-:Y:S01]  /*2250*/  ISETP.GT.AND P3, PT, R12, 0x21, PT ;  /* 0x000000210c00780c */ /* 0x000fe20003f64270 */
[--C-:B--2---:R-:W-:Y:S01]  /*2260*/  IMAD R3, R8, 0x2, R2.reuse ;  /* 0x0000000208037824 */ /* 0x104fe200078e0202 */
[----:B------:R1:W-:Y:S01]  /*2270*/  STL [R1+0x44], R5 ;  /* 0x0000440501007387 */ /* 0x0003e20000100800 */
[C---:B------:R-:W-:Y:S01]  /*2280*/  IMAD R8, R7.reuse, 0x2, R2 ;  /* 0x0000000207087824 */ /* 0x040fe200078e0202 */
[----:B------:R-:W-:Y:S01]  /*2290*/  USHF.R.S32.HI UR13, URZ, 0x5, UR4 ;  /* 0x000000053f0d7899 */ /* 0x000fe20008011404 */
[----:B------:R-:W-:Y:S01]  /*22a0*/  IMAD R252, R7, 0x2, R3 ;  /* 0x0000000207fc7824 */ /* 0x000fe200078e0203 */
[----:B------:R-:W-:-:S02]  /*22b0*/  ULDC UR7, c[0x0][0x168] ;  /* 0x00005a0000077ab9 */ /* 0x000fc40000000800 */
[----:B------:R-:W-:Y:S04]  /*22c0*/  STL [R1+0x20], R8 ;  /* 0x0000200801007387 */ /* 0x000fe80000100800 */
[----:B------:R2:W-:Y:S01]  /*22d0*/  STL [R1+0x4c], R4 ;  /* 0x00004c0401007387 */ /* 0x0005e20000100800 */
[----:B-1----:R-:W-:-:S05]  /*22e0*/  IMAD R5, R7, 0x2, R5 ;  /* 0x0000000207057824 */ /* 0x002fca00078e0205 */
[----:B------:R1:W-:Y:S01]  /*22f0*/  STL [R1+0x48], R5 ;  /* 0x0000480501007387 */ /* 0x0003e20000100800 */
[----:B--2---:R-:W-:-:S05]  /*2300*/  IADD3 R4, R15, UR5, RZ ;  /* 0x000000050f047c10 */ /* 0x004fca000fffe0ff */
[----:B------:R1:W-:Y:S02]  /*2310*/  STL [R1+0x98], R4 ;  /* 0x0000980401007387 */ /* 0x0003e40000100800 */
.L_x_4:
[----:B-1----:R-:W2:Y:S01]  /*2320*/  LDL R159, [R1+0x28] ;  /* 0x00002800019f7983 */ /* 0x002ea20000100800 */
[----:B------:R-:W-:Y:S04]  /*2330*/  DEPBAR.LE SB0, 0x0 ;  /* 0x000080000000791a */ /* 0x000fe80000000000 */
[----:B------:R-:W3:Y:S01]  /*2340*/  LDL R158, [R1+0x2c] ;  /* 0x00002c00019e7983 */ /* 0x000ee20000100800 */
[----:B------:R-:W-:Y:S03]  /*2350*/  UIADD3 UR20, UR10, 0x1, URZ ;  /* 0x000000010a147890 */ /* 0x000fe6000fffe03f */
[----:B------:R-:W4:Y:S01]  /*2360*/  LDL R157, [R1+0x34] ;  /* 0x00003400019d7983 */ /* 0x000f220000100800 */
[----:B------:R-:W-:Y:S03]  /*2370*/  UISETP.GE.AND UP0, UPT, UR20, UR13, UPT ;  /* 0x0000000d1400728c */ /* 0x000fe6000bf06270 */
[----:B-----5:R-:W5:Y:S04]  /*2380*/  LDL R162, [R1+0x20] ;  /* 0x0000200001a27983 */ /* 0x020f680000100800 */
[----:B------:R-:W-:Y:S01]  /*2390*/  BAR.SYNC.DEFER_BLOCKING 0x0 ;  /* 0x0000000000007b1d */ /* 0x000fe20000010000 */
[----:B------:R-:W-:Y:S05]  /*23a0*/  PLOP3.LUT P0, PT, PT, PT, UP0, 0x80, 0x0 ;  /* 0x000000000000781c */ /* 0x000fea0003f0f008 */
[----:B------:R-:W-:Y:S04]  /*23b0*/  LDSM.16.M88.4 R8, [R2+0x8080] ;  /* 0x008080000208783b */ /* 0x000fe80000000200 */
[----:B------:R-:W5:Y:S04]  /*23c0*/  LDL R156, [R1+0x30] ;  /* 0x00003000019c7983 */ /* 0x000f680000100800 */
[----:B------:R-:W-:Y:S04]  /*23d0*/  LDSM.16.M88.4 R16, [R3+0x8080] ;  /* 0x008080000310783b */ /* 0x000fe80000000200 */
[----:B------:R-:W5:Y:S04]  /*23e0*/  LDL R229, [R1+0x6c] ;  /* 0x00006c0001e57983 */ /* 0x000f680000100800 */
[----:B------:R-:W5:Y:S04]  /*23f0*/  LDL R241, [R1+0x3c] ;  /* 0x00003c0001f17983 */ /* 0x000f680000100800 */
[----:B------:R-:W5:Y:S04]  /*2400*/  LDL R240, [R1+0x38] ;  /* 0x0000380001f07983 */ /* 0x000f680000100800 */
[----:B--2---:R-:W2:Y:S04]  /*2410*/  LDSM.16.M88.4 R12, [R159+0x80] ;  /* 0x000080009f0c783b */ /* 0x004ea80000000200 */
[----:B---3--:R-:W3:Y:S04]  /*2420*/  LDSM.16.M88.4 R148, [R158+0x80] ;  /* 0x000080009e94783b */ /* 0x008ee80000000200 */
[----:B----4-:R-:W-:Y:S01]  /*2430*/  LDSM.16.M88.4 R152, [R157+0x80] ;  /* 0x000080009d98783b */ /* 0x010fe20000000200 */
[C---:B-12---:R-:W-:Y:S08]  /*2440*/  HMMA.16816.F32 R4, R8.reuse, R12, RZ ;  /* 0x0000000c0804723c */ /* 0x046ff000000018ff */
[----:B------:R-:W-:Y:S01]  /*2450*/  HMMA.16816.F32 R8, R8, R14, RZ ;  /* 0x0000000e0808723c */ /* 0x000fe200000018ff */
[----:B-----5:R-:W1:Y:S04]  /*2460*/  LDSM.16.M88.4 R12, [R162+0x8080] ;  /* 0x00808000a20c783b */ /* 0x020e680000000200 */
[----:B------:R-:W-:Y:S04]  /*2470*/  LDS R160, [R229.X4+0x14080] ;  /* 0x01408000e5a07984 */ /* 0x000fe80000004800 */
[----:B------:R-:W-:Y:S07]  /*2480*/  LDS R161, [R229.X4+0x140a0] ;  /* 0x0140a000e5a17984 */ /* 0x000fee0000004800 */
[C---:B---3--:R-:W-:Y:S08]  /*2490*/  HMMA.16816.F32 R4, R16.reuse, R148, R4 ;  /* 0x000000941004723c */ /* 0x048ff00000001804 */
[----:B------:R-:W-:Y:S01]  /*24a0*/  HMMA.16816.F32 R8, R16, R150, R8 ;  /* 0x000000961008723c */ /* 0x000fe20000001808 */
[----:B------:R-:W-:Y:S04]  /*24b0*/  LDSM.16.M88.4 R16, [R252+0x8080] ;  /* 0x00808000fc10783b */ /* 0x000fe80000000200 */
[----:B------:R-:W2:Y:S11]  /*24c0*/  LDSM.16.M88.4 R148, [R156+0x80] ;  /* 0x000080009c94783b */ /* 0x000eb60000000200 */
[C---:B-1----:R-:W-:Y:S08]  /*24d0*/  HMMA.16816.F32 R4, R12.reuse, R152, R4 ;  /* 0x000000980c04723c */ /* 0x042ff00000001804 */
[----:B------:R-:W-:Y:S01]  /*24e0*/  HMMA.16816.F32 R8, R12, R154, R8 ;  /* 0x0000009a0c08723c */ /* 0x000fe20000001808 */
[----:B------:R-:W-:Y:S04]  /*24f0*/  LDSM.16.M88.4 R12, [R2+0x9080] ;  /* 0x00908000020c783b */ /* 0x000fe80000000200 */
[----:B------:R-:W1:Y:S11]  /*2500*/  LDSM.16.M88.4 R152, [R159+0x2080] ;  /* 0x002080009f98783b */ /* 0x000e760000000200 */
[C---:B--2---:R-:W-:Y:S08]  /*2510*/  HMMA.16816.F32 R4, R16.reuse, R148, R4 ;  /* 0x000000941004723c */ /* 0x044ff00000001804 */
        /* <DEDUP_REMOVED lines=42> */
[----:B------:R-:W2:Y:S03]  /*27c0*/  LDSM.16.M88.4 R148, [R156+0x6080] ;  /* 0x006080009c94783b */ /* 0x000ea60000000200 */
[----:B------:R-:W-:Y:S04]  /*27d0*/  DEPBAR.LE SB0, 0x0 ;  /* 0x000080000000791a */ /* 0x000fe80000000000 */
[----:B------:R-:W-:Y:S04]  /*27e0*/  BAR.SYNC.DEFER_BLOCKING 0x0 ;  /* 0x0000000000007b1d */ /* 0x000fe80000010000 */
[C---:B-1----:R-:W-:Y:S08]  /*27f0*/  HMMA.16816.F32 R4, R12.reuse, R152, R4 ;  /* 0x000000980c04723c */ /* 0x042ff00000001804 */
[----:B------:R-:W-:Y:S01]  /*2800*/  HMMA.16816.F32 R8, R12, R154, R8 ;  /* 0x0000009a0c08723c */ /* 0x000fe20000001808 */
[----:B------:R-:W1:Y:S04]  /*2810*/  LDSM.16.M88.4 R156, [R2+0x10080] ;  /* 0x01008000029c783b */ /* 0x000e680000000200 */
[----:B------:R-:W3:Y:S11]  /*2820*/  LDSM.16.M88.4 R152, [R3+0x10080] ;  /* 0x010080000398783b */ /* 0x000ef60000000200 */
[C---:B--2---:R-:W-:Y:S08]  /*2830*/  HMMA.16816.F32 R4, R16.reuse, R148, R4 ;  /* 0x000000941004723c */ /* 0x044ff00000001804 */
[----:B------:R-:W-:Y:S01]  /*2840*/  HMMA.16816.F32 R8, R16, R150, R8 ;  /* 0x000000961008723c */ /* 0x000fe20000001808 */
[----:B------:R-:W2:-:S15]  /*2850*/  LDSM.16.M88.4 R148, [R162+0x10080] ;  /* 0x01008000a294783b */ /* 0x000e9e0000000200 */
[----:B------:R-:W-:Y:S02]  /*2860*/  FMUL.FTZ R4, R4, c[0x0][0x2b4] ;  /* 0x0000ad0004047a20 */ /* 0x000fe40000410000 */
[----:B------:R-:W-:Y:S02]  /*2870*/  FMUL.FTZ R5, R5, c[0x0][0x2b4] ;  /* 0x0000ad0005057a20 */ /* 0x000fe40000410000 */
[----:B------:R-:W-:Y:S02]  /*2880*/  FMUL.FTZ R6, R6, c[0x0][0x2b4] ;  /* 0x0000ad0006067a20 */ /* 0x000fe40000410000 */
[----:B------:R-:W-:Y:S01]  /*2890*/  FMUL.FTZ R7, R7, c[0x0][0x2b4] ;  /* 0x0000ad0007077a20 */ /* 0x000fe20000410000 */
[C---:B-1----:R-:W-:Y:S01]  /*28a0*/  HMMA.16816.F32 R12, R156.reuse, R164, RZ ;  /* 0x000000a49c0c723c */ /* 0x042fe200000018ff */
[----:B------:R-:W-:Y:S02]  /*28b0*/  MUFU.TANH R228, R6 ;  /* 0x0000000600e47308 */ /* 0x000fe40000002400 */
[----:B------:R-:W-:Y:S02]  /*28c0*/  FMUL.FTZ R8, R8, c[0x0][0x2b4] ;  /* 0x0000ad0008087a20 */ /* 0x000fe40000410000 */
[----:B------:R-:W-:Y:S02]  /*28d0*/  FMUL.FTZ R9, R9, c[0x0][0x2b4] ;  /* 0x0000ad0009097a20 */ /* 0x000fe40000410000 */
[----:B------:R-:W-:Y:S01]  /*28e0*/  FMUL.FTZ R10, R10, c[0x0][0x2b4] ;  /* 0x0000ad000a0a7a20 */ /* 0x000fe20000410000 */
[----:B------:R-:W-:Y:S01]  /*28f0*/  HMMA.16816.F32 R16, R156, R166, RZ ;  /* 0x000000a69c10723c */ /* 0x000fe200000018ff */
[----:B------:R-:W-:Y:S02]  /*2900*/  FMUL.FTZ R11, R11, c[0x0][0x2b4] ;  /* 0x0000ad000b0b7a20 */ /* 0x000fe40000410000 */
[----:B------:R-:W1:Y:S10]  /*2910*/  MUFU.TANH R159, R4 ;  /* 0x00000004009f7308 */ /* 0x000e740000002400 */
[----:B------:R-:W4:Y:S03]  /*2920*/  MUFU.TANH R158, R5 ;  /* 0x00000005009e7308 */ /* 0x000f260000002400 */
[C---:B---3--:R-:W-:Y:S07]  /*2930*/  HMMA.16816.F32 R12, R152.reuse, R168, R12 ;  /* 0x000000a8980c723c */ /* 0x048fee000000180c */
[----:B------:R3:W5:Y:S01]  /*2940*/  MUFU.TANH R163, R7 ;  /* 0x0000000700a37308 */ /* 0x0007620000002400 */
[----:B------:R-:W-:Y:S01]  /*2950*/  HMMA.16816.F32 R16, R152, R170, R16 ;  /* 0x000000aa9810723c */ /* 0x000fe20000001810 */
[----:B------:R-:W1:Y:S08]  /*2960*/  LDSM.16.M88.4 R152, [R252+0x10080] ;  /* 0x01008000fc98783b */ /* 0x000e700000000200 */
[----:B------:R-:W1:Y:S07]  /*2970*/  MUFU.TANH R157, R8 ;  /* 0x00000008009d7308 */ /* 0x000e6e0000002400 */
[C---:B--2---:R-:W-:Y:S03]  /*2980*/  HMMA.16816.F32 R12, R148.reuse, R172, R12 ;  /* 0x000000ac940c723c */ /* 0x044fe6000000180c */
[----:B------:R-:W2:Y:S01]  /*2990*/  MUFU.TANH R156, R9 ;  /* 0x00000009009c7308 */ /* 0x000ea20000002400 */
[----:B---3--:R-:W-:Y:S04]  /*29a0*/  LDSM.16.M88.4 R4, [R162+0x13080] ;  /* 0x01308000a204783b */ /* 0x008fe80000000200 */
[----:B------:R-:W-:Y:S01]  /*29b0*/  HMMA.16816.F32 R16, R148, R174, R16 ;  /* 0x000000ae9410723c */ /* 0x000fe20000001810 */
[----:B------:R-:W3:-:S15]  /*29c0*/  LDSM.16.M88.4 R148, [R2+0x11080] ;  /* 0x011080000294783b */ /* 0x000ede0000000200 */
[C---:B-1----:R-:W-:Y:S08]  /*29d0*/  HMMA.16816.F32 R12, R152.reuse, R176, R12 ;  /* 0x000000b0980c723c */ /* 0x042ff0000000180c */
[----:B------:R-:W-:Y:S01]  /*29e0*/  HMMA.16816.F32 R16, R152, R178, R16 ;  /* 0x000000b29810723c */ /* 0x000fe20000001810 */
[----:B------:R-:W1:-:S15]  /*29f0*/  LDSM.16.M88.4 R152, [R3+0x11080] ;  /* 0x011080000398783b */ /* 0x000e5e0000000200 */
[C---:B---3--:R-:W-:Y:S08]  /*2a00*/  HMMA.16816.F32 R12, R148.reuse, R180, R12 ;  /* 0x000000b4940c723c */ /* 0x048ff0000000180c */
        /* <DEDUP_REMOVED lines=13> */
[----:B------:R3:W2:-:S15]  /*2ae0*/  LDSM.16.M88.4 R148, [R162+0x12080] ;  /* 0x01208000a294783b */ /* 0x00069e0000000200 */
[C---:B-1----:R-:W-:Y:S08]  /*2af0*/  HMMA.16816.F32 R12, R152.reuse, R200, R12 ;  /* 0x000000c8980c723c */ /* 0x042ff0000000180c */
[----:B------:R-:W-:Y:S01]  /*2b00*/  HMMA.16816.F32 R16, R152, R202, R16 ;  /* 0x000000ca9810723c */ /* 0x000fe20000001810 */
[----:B------:R-:W1:Y:S01]  /*2b10*/  LDSM.16.M88.4 R152, [R252+0x12080] ;  /* 0x01208000fc98783b */ /* 0x000e620000000200 */
[----:B---3--:R-:W3:-:S14]  /*2b20*/  MUFU.TANH R162, R10 ;  /* 0x0000000a00a27308 */ /* 0x008edc0000002400 */
[C---:B--2---:R-:W-:Y:S08]  /*2b30*/  HMMA.16816.F32 R12, R148.reuse, R204, R12 ;  /* 0x000000cc940c723c */ /* 0x044ff0000000180c */
[----:B------:R-:W-:Y:S01]  /*2b40*/  HMMA.16816.F32 R16, R148, R206, R16 ;  /* 0x000000ce9410723c */ /* 0x000fe20000001810 */
[----:B------:R-:W2:-:S15]  /*2b50*/  LDSM.16.M88.4 R148, [R2+0x13080] ;  /* 0x013080000294783b */ /* 0x000e9e0000000200 */
[C---:B-1----:R-:W-:Y:S08]  /*2b60*/  HMMA.16816.F32 R12, R152.reuse, R208, R12 ;  /* 0x000000d0980c723c */ /* 0x042ff0000000180c */
[----:B------:R-:W-:Y:S01]  /*2b70*/  HMMA.16816.F32 R16, R152, R210, R16 ;  /* 0x000000d29810723c */ /* 0x000fe20000001810 */
[----:B------:R-:W1:-:S15]  /*2b80*/  LDSM.16.M88.4 R152, [R3+0x13080] ;  /* 0x013080000398783b */ /* 0x000e5e0000000200 */
[C---:B--2---:R-:W-:Y:S08]  /*2b90*/  HMMA.16816.F32 R12, R148.reuse, R212, R12 ;  /* 0x000000d4940c723c */ /* 0x044ff0000000180c */
[----:B------:R-:W-:Y:S07]  /*2ba0*/  HMMA.16816.F32 R16, R148, R214, R16 ;  /* 0x000000d69410723c */ /* 0x000fee0000001810 */
[----:B------:R-:W-:Y:S02]  /*2bb0*/  FSEL R151, R159, -INF , P6 ;  /* 0xff8000009f977808 */ /* 0x000fe40003000000 */
[----:B----4-:R-:W-:Y:S03]  /*2bc0*/  FSEL R148, R158, -INF , P5 ;  /* 0xff8000009e947808 */ /* 0x010fe60002800000 */
[----:B-----5:R-:W-:Y:S01]  /*2bd0*/  FSEL R149, R163, -INF , P5 ;  /* 0xff800000a3957808 */ /* 0x020fe20002800000 */
[--C-:B------:R-:W-:Y:S02]  /*2be0*/  FFMA.FTZ R151, R151, c[0x0][0x29c], -R160.reuse ;  /* 0x0000a70097977a23 */ /* 0x100fe400000108a0 */
[--C-:B------:R-:W-:Y:S01]  /*2bf0*/  FFMA.FTZ R148, R148, c[0x0][0x29c], -R160.reuse ;  /* 0x0000a70094947a23 */ /* 0x100fe200000108a0 */
[C---:B-1----:R-:W-:Y:S03]  /*2c00*/  HMMA.16816.F32 R12, R152.reuse, R216, R12 ;  /* 0x000000d8980c723c */ /* 0x042fe6000000180c */
[----:B------:R1:W-:Y:S02]  /*2c10*/  MUFU.EX2 R150, R148 ;  /* 0x0000009400967308 */ /* 0x0003e40000000800 */
[--C-:B------:R-:W-:Y:S03]  /*2c20*/  FFMA.FTZ R149, R149, c[0x0][0x29c], -R161.reuse ;  /* 0x0000a70095957a23 */ /* 0x100fe600000108a1 */
[----:B------:R-:W-:Y:S01]  /*2c30*/  HMMA.16816.F32 R16, R152, R218, R16 ;  /* 0x000000da9810723c */ /* 0x000fe20000001810 */
[----:B------:R-:W2:Y:S04]  /*2c40*/  LDL R155, [R1+0x54] ;  /* 0x00005400019b7983 */ /* 0x000ea80000100800 */
[----:B------:R-:W4:Y:S01]  /*2c50*/  LDL R154, [R1+0x68] ;  /* 0x00006800019a7983 */ /* 0x000f220000100800 */
[----:B------:R5:W3:Y:S01]  /*2c60*/  MUFU.TANH R153, R11 ;  /* 0x0000000b00997308 */ /* 0x000ae20000002400 */
[C---:B------:R-:W-:Y:S09]  /*2c70*/  FFMA.FTZ R152, -R157.reuse, R157, 1 ;  /* 0x3f8000009d987423 */ /* 0x040ff2000001019d */
[C---:B------:R-:W-:Y:S01]  /*2c80*/  HMMA.16816.F32 R12, R4.reuse, R220, R12 ;  /* 0x000000dc040c723c */ /* 0x040fe2000000180c */
[----:B------:R-:W3:Y:S04]  /*2c90*/  MUFU.EX2 R151, R151 ;  /* 0x0000009700977308 */ /* 0x000ee80000000800 */
[----:B-1----:R-:W-:Y:S03]  /*2ca0*/  FSEL R148, R228, -INF , P6 ;  /* 0xff800000e4947808 */ /* 0x002fe60003000000 */
[----:B------:R-:W-:Y:S01]  /*2cb0*/  HMMA.16816.F32 R16, R4, R222, R16 ;  /* 0x000000de0410723c */ /* 0x000fe20000001810 */
[----:B------:R-:W-:Y:S02]  /*2cc0*/  LDS R5, [R229.X4+0x14100] ;  /* 0x01410000e5057984 */ /* 0x000fe40000004800 */
[----:B------:R-:W-:Y:S01]  /*2cd0*/  MUFU.EX2 R149, R149 ;  /* 0x0000009500957308 */ /* 0x000fe20000000800 */
[--C-:B------:R-:W-:Y:S01]  /*2ce0*/  FFMA.FTZ R148, R148, c[0x0][0x29c], -R161.reuse ;  /* 0x0000a70094947a23 */ /* 0x100fe200000108a1 */
[----:B------:R-:W-:Y:S02]  /*2cf0*/  LDS R4, [R229.X4+0x14120] ;  /* 0x01412000e5047984 */ /* 0x000fe40000004800 */
[----:B------:R-:W-:Y:S02]  /*2d00*/  FSEL R6, R157, -INF , P4 ;  /* 0xff8000009d067808 */ /* 0x000fe40002000000 */
[----:B-----5:R-:W1:Y:S03]  /*2d10*/  LDSM.16.M88.4 R8, [R252+0x13080] ;  /* 0x01308000fc08783b */ /* 0x020e660000000200 */
[----:B------:R-:W-:Y:S01]  /*2d20*/  FSEL R7, R156, -INF , P3 ;  /* 0xff8000009c077808 */ /* 0x000fe20001800000 */
[----:B------:R-:W-:Y:S01]  /*2d30*/  MUFU.EX2 R148, R148 ;  /* 0x0000009400947308 */ /* 0x000fe20000000800 */
[--C-:B------:R-:W-:Y:S03]  /*2d40*/  FFMA.FTZ R6, R6, c[0x0][0x29c], -R160.reuse ;  /* 0x0000a70006067a23 */ /* 0x100fe600000108a0 */
[----:B------:R-:W-:Y:S06]  /*2d50*/  FFMA.FTZ R160, R7, c[0x0][0x29c], -R160 ;  /* 0x0000a70007a07a23 */ /* 0x000fec00000108a0 */
[----:B------:R-:W-:Y:S10]  /*2d60*/  MUFU.EX2 R7, R160 ;  /* 0x000000a000077308 */ /* 0x000ff40000000800 */
[----:B------:R-:W5:Y:S01]  /*2d70*/  MUFU.EX2 R6, R6 ;  /* 0x0000000600067308 */ /* 0x000f620000000800 */
[C---:B-1----:R-:W-:Y:S08]  /*2d80*/  HMMA.16816.F32 R12, R8.reuse, R224, R12 ;  /* 0x000000e0080c723c */ /* 0x042ff0000000180c */
[----:B------:R-:W-:Y:S07]  /*2d90*/  HMMA.16816.F32 R16, R8, R226, R16 ;  /* 0x000000e20810723c */ /* 0x000fee0000001810 */
[----:B---3--:R-:W-:Y:S02]  /*2da0*/  FSEL R11, R162, -INF , P4 ;  /* 0xff800000a20b7808 */ /* 0x008fe40002000000 */
[----:B------:R-:W-:Y:S03]  /*2db0*/  FSEL R8, R153, -INF , P3 ;  /* 0xff80000099087808 */ /* 0x000fe60001800000 */
[--C-:B------:R-:W-:Y:S02]  /*2dc0*/  FFMA.FTZ R11, R11, c[0x0][0x29c], -R161.reuse ;  /* 0x0000a7000b0b7a23 */ /* 0x100fe400000108a1 */
[----:B------:R-:W-:Y:S02]  /*2dd0*/  FFMA.FTZ R161, R8, c[0x0][0x29c], -R161 ;  /* 0x0000a70008a17a23 */ /* 0x000fe400000108a1 */
[--C-:B------:R-:W-:Y:S02]  /*2de0*/  FADD.FTZ R12, R12, -R5.reuse ;  /* 0x800000050c0c7221 */ /* 0x100fe40000010000 */
[--C-:B------:R-:W-:Y:S01]  /*2df0*/  FADD.FTZ R10, R13, -R5.reuse ;  /* 0x800000050d0a7221 */ /* 0x100fe20000010000 */
[----:B------:R-:W-:Y:S01]  /*2e00*/  MUFU.EX2 R8, R161 ;  /* 0x000000a100087308 */ /* 0x000fe20000000800 */
[----:B------:R-:W-:Y:S02]  /*2e10*/  FFMA.FTZ R13, -R159, R159, 1 ;  /* 0x3f8000009f0d7423 */ /* 0x000fe4000001019f */
[----:B------:R-:W-:Y:S02]  /*2e20*/  FMUL.FTZ R12, R151, R12 ;  /* 0x0000000c970c7220 */ /* 0x000fe40000410000 */
[--C-:B------:R-:W-:Y:S02]  /*2e30*/  FADD.FTZ R9, R16, -R5.reuse ;  /* 0x8000000510097221 */ /* 0x100fe40000010000 */
[----:B------:R-:W-:Y:S02]  /*2e40*/  FADD.FTZ R5, R17, -R5 ;  /* 0x8000000511057221 */ /* 0x000fe40000010000 */
[----:B------:R-:W-:Y:S01]  /*2e50*/  FFMA.FTZ R17, -R156, R156, 1 ;  /* 0x3f8000009c117423 */ /* 0x000fe2000001019c */
[----:B------:R-:W1:Y:S01]  /*2e60*/  MUFU.EX2 R11, R11 ;  /* 0x0000000b000b7308 */ /* 0x000e620000000800 */
[----:B-----5:R-:W-:Y:S02]  /*2e70*/  FMUL.FTZ R9, R6, R9 ;  /* 0x0000000906097220 */ /* 0x020fe40000410000 */
[C---:B------:R-:W-:Y:S01]  /*2e80*/  FMUL.FTZ R5, R7.reuse, R5 ;  /* 0x0000000507057220 */ /* 0x040fe20000410000 */
[----:B------:R-:W-:Y:S01]  /*2e90*/  F2FP.PACK_AB R7, R7, R6 ;  /* 0x000000060707723e */ /* 0x000fe200000000ff */
[----:B------:R-:W-:Y:S02]  /*2ea0*/  FMUL.FTZ R13, R13, R12 ;  /* 0x0000000c0d0d7220 */ /* 0x000fe40000410000 */
[----:B------:R-:W-:Y:S02]  /*2eb0*/  FMUL.FTZ R12, R152, R9 ;  /* 0x00000009980c7220 */ /* 0x000fe40000410000 */
[----:B------:R-:W-:Y:S01]  /*2ec0*/  FMUL.FTZ R9, R17, R5 ;  /* 0x0000000511097220 */ /* 0x000fe20000410000 */
[----:B------:R-:W-:Y:S01]  /*2ed0*/  F2FP.PACK_AB R5, R150, R151 ;  /* 0x000000979605723e */ /* 0x000fe200000000ff */
[--C-:B------:R-:W-:Y:S02]  /*2ee0*/  FADD.FTZ R19, R19, -R4.reuse ;  /* 0x8000000413137221 */ /* 0x100fe40000010000 */
[--C-:B------:R-:W-:Y:S01]  /*2ef0*/  FADD.FTZ R14, R14, -R4.reuse ;  /* 0x800000040e0e7221 */ /* 0x100fe20000010000 */
[----:B------:R-:W-:Y:S01]  /*2f00*/  F2FP.PACK_AB R9, R9, R12 ;  /* 0x0000000c0909723e */ /* 0x000fe200000000ff */
[--C-:B------:R-:W-:Y:S02]  /*2f10*/  FADD.FTZ R12, R18, -R4.reuse ;  /* 0x80000004120c7221 */ /* 0x100fe40000010000 */
[----:B------:R-:W-:Y:S02]  /*2f20*/  FFMA.FTZ R16, -R158, R158, 1 ;  /* 0x3f8000009e107423 */ /* 0x000fe4000001019e */
[----:B------:R-:W-:Y:S02]  /*2f30*/  FMUL.FTZ R10, R150, R10 ;  /* 0x0000000a960a7220 */ /* 0x000fe40000410000 */
[----:B------:R-:W-:Y:S02]  /*2f40*/  FMUL.FTZ R14, R148, R14 ;  /* 0x0000000e940e7220 */ /* 0x000fe40000410000 */
[----:B------:R-:W-:Y:S01]  /*2f50*/  FMUL.FTZ R10, R16, R10 ;  /* 0x0000000a100a7220 */ /* 0x000fe20000410000 */
[----:B-1----:R-:W-:Y:S01]  /*2f60*/  F2FP.PACK_AB R6, R8, R11 ;  /* 0x0000000b0806723e */ /* 0x002fe200000000ff */
[----:B------:R-:W-:Y:S02]  /*2f70*/  FMUL.FTZ R12, R11, R12 ;  /* 0x0000000c0b0c7220 */ /* 0x000fe40000410000 */
[----:B------:R-:W-:Y:S01]  /*2f80*/  FFMA.FTZ R11, -R228, R228, 1 ;  /* 0x3f800000e40b7423 */ /* 0x000fe200000101e4 */
[----:B------:R-:W-:Y:S01]  /*2f90*/  F2FP.PACK_AB R10, R10, R13 ;  /* 0x0000000d0a0a723e */ /* 0x000fe200000000ff */
[----:B------:R-:W-:Y:S02]  /*2fa0*/  FFMA.FTZ R13, -R163, R163, 1 ;  /* 0x3f800000a30d7423 */ /* 0x000fe400000101a3 */
[----:B------:R-:W-:Y:S02]  /*2fb0*/  FMUL.FTZ R11, R11, R14 ;  /* 0x0000000e0b0b7220 */ /* 0x000fe40000410000 */
[----:B------:R-:W-:Y:S02]  /*2fc0*/  FMUL.FTZ R8, R8, R19 ;  /* 0x0000001308087220 */ /* 0x000fe40000410000 */
[----:B------:R-:W-:Y:S04]  /*2fd0*/  FFMA.FTZ R16, -R153, R153, 1 ;  /* 0x3f80000099107423 */ /* 0x000fe80000010199 */
[----:B------:R-:W-:Y:S01]  /*2fe0*/  FMUL.FTZ R8, R16, R8 ;  /* 0x0000000810087220 */ /* 0x000fe20000410000 */
[----:B--2---:R1:W-:Y:S02]  /*2ff0*/  STS [R155+0x14180], R5 ;  /* 0x014180059b007388 */ /* 0x0043e40000000800 */
[----:B-1----:R-:W-:Y:S01]  /*3000*/  FADD.FTZ R5, R15, -R4 ;  /* 0x800000040f057221 */ /* 0x002fe20000010000 */
[C---:B------:R-:W-:Y:S01]  /*3010*/  F2FP.PACK_AB R4, R149.reuse, R148 ;  /* 0x000000949504723e */ /* 0x040fe200000000ff */
[----:B------:R-:W-:Y:S02]  /*3020*/  FFMA.FTZ R15, -R162, R162, 1 ;  /* 0x3f800000a20f7423 */ /* 0x000fe400000101a2 */
[----:B------:R-:W-:Y:S02]  /*3030*/  FMUL.FTZ R5, R149, R5 ;  /* 0x0000000595057220 */ /* 0x000fe40000410000 */
[----:B------:R1:W-:Y:S01]  /*3040*/  STS [R155+0x14580], R4 ;  /* 0x014580049b007388 */ /* 0x0003e20000000800 */
[----:B------:R-:W-:Y:S02]  /*3050*/  FMUL.FTZ R12, R15, R12 ;  /* 0x0000000c0f0c7220 */ /* 0x000fe40000410000 */
[----:B------:R-:W-:Y:S01]  /*3060*/  FMUL.FTZ R5, R13, R5 ;  /* 0x000000050d057220 */ /* 0x000fe20000410000 */
[----:B----4-:R-:W-:Y:S04]  /*3070*/  STS [R154], R7 ;  /* 0x000000079a007388 */ /* 0x010fe80000000800 */
[----:B------:R-:W-:Y:S01]  /*3080*/  STS [R154+0x400], R6 ;  /* 0x000400069a007388 */ /* 0x000fe20000000800 */
[----:B------:R-:W-:Y:S03]  /*3090*/  F2FP.PACK_AB R5, R5, R11 ;  /* 0x0000000b0505723e */ /* 0x000fe600000000ff */
[----:B------:R-:W-:Y:S01]  /*30a0*/  BAR.SYNC.DEFER_BLOCKING 0x0 ;  /* 0x0000000000007b1d */ /* 0x000fe20000010000 */
[----:B-1----:R-:W-:Y:S05]  /*30b0*/  F2FP.PACK_AB R4, R8, R12 ;  /* 0x0000000c0804723e */ /* 0x002fea00000000ff */
[----:B------:R-:W-:Y:S04]  /*30c0*/  STS [R155+0x15180], R10 ;  /* 0x0151800a9b007388 */ /* 0x000fe80000000800 */
[----:B------:R-:W-:Y:S04]  /*30d0*/  STS [R155+0x15580], R5 ;  /* 0x015580059b007388 */ /* 0x000fe80000000800 */
[----:B------:R-:W-:Y:S04]  /*30e0*/  STS [R154+0x1000], R9 ;  /* 0x001000099a007388 */ /* 0x000fe80000000800 */
[----:B------:R-:W-:Y:S04]  /*30f0*/  STS [R154+0x1400], R4 ;  /* 0x001400049a007388 */ /* 0x000fe80000000800 */
[----:B------:R-:W-:Y:S04]  /*3100*/  LDSM.16.MT88.4 R4, [R241+0x14180] ;  /* 0x01418000f104783b */ /* 0x000fe80000004200 */
[----:B------:R-:W1:Y:S04]  /*3110*/  LDSM.16.MT88.4 R8, [R0+0x10080] ;  /* 0x010080000008783b */ /* 0x000e680000004200 */
[----:B------:R-:W2:Y:S04]  /*3120*/  LDSM.16.MT88.4 R12, [R240+0x14180] ;  /* 0x01418000f00c783b */ /* 0x000ea80000004200 */
[----:B------:R-:W3:Y:S04]  /*3130*/  LDSM.16.MT88.4 R16, [R0+0x11080] ;  /* 0x011080000010783b */ /* 0x000ee80000004200 */
[----:B------:R-:W4:Y:S04]  /*3140*/  LDSM.16.MT88.4 R148, [R0+0x12080] ;  /* 0x012080000094783b */ /* 0x000f280000004200 */
[----:B------:R-:W5:Y:S04]  /*3150*/  LDSM.16.MT88.4 R152, [R0+0x13080] ;  /* 0x013080000098783b */ /* 0x000f680000004200 */
[----:B------:R-:W-:Y:S04]  /*3160*/  LDSM.16.MT88.4 R156, [R241+0x14980] ;  /* 0x01498000f19c783b */ /* 0x000fe80000004200 */
[----:B------:R-:W3:Y:S04]  /*3170*/  LDSM.16.MT88.4 R160, [R0+0x10880] ;  /* 0x0108800000a0783b */ /* 0x000ee80000004200 */
[----:B------:R-:W3:Y:S04]  /*3180*/  LDSM.16.MT88.4 R228, [R240+0x14980] ;  /* 0x01498000f0e4783b */ /* 0x000ee80000004200 */
[----:B------:R-:W3:Y:S04]  /*3190*/  LDSM.16.MT88.4 R232, [R0+0x11880] ;  /* 0x0118800000e8783b */ /* 0x000ee80000004200 */
[----:B------:R-:W4:Y:S01]  /*31a0*/  LDSM.16.MT88.4 R236, [R0+0x12880] ;  /* 0x0128800000ec783b */ /* 0x000f220000004200 */
[-C--:B-1----:R-:W-:Y:S08]  /*31b0*/  HMMA.16816.F32 R20, R4, R8.reuse, R20 ;  /* 0x000000080414723c */ /* 0x082ff00000001814 */
[C---:B--2---:R-:W-:Y:S08]  /*31c0*/  HMMA.16816.F32 R24, R12.reuse, R8, R24 ;  /* 0x000000080c18723c */ /* 0x044ff00000001818 */
[-C--:B------:R-:W-:Y:S08]  /*31d0*/  HMMA.16816.F32 R28, R12, R10.reuse, R28 ;  /* 0x0000000a0c1c723c */ /* 0x080ff0000000181c */
[C---:B------:R-:W-:Y:S01]  /*31e0*/  HMMA.16816.F32 R32, R4.reuse, R10, R32 ;  /* 0x0000000a0420723c */ /* 0x040fe20000001820 */
[----:B------:R-:W1:Y:S04]  /*31f0*/  LDSM.16.MT88.4 R8, [R0+0x13880] ;  /* 0x013880000008783b */ /* 0x000e680000004200 */
[----:B------:R-:W-:Y:S03]  /*3200*/  BAR.SYNC.DEFER_BLOCKING 0x0 ;  /* 0x0000000000007b1d */ /* 0x000fe60000010000 */
[-C--:B---3--:R-:W-:Y:S08]  /*3210*/  HMMA.16816.F32 R36, R4, R16.reuse, R36 ;  /* 0x000000100424723c */ /* 0x088ff00000001824 */
[C---:B------:R-:W-:Y:S08]  /*3220*/  HMMA.16816.F32 R40, R12.reuse, R16, R40 ;  /* 0x000000100c28723c */ /* 0x040ff00000001828 */
[-C--:B------:R-:W-:Y:S08]  /*3230*/  HMMA.16816.F32 R44, R12, R18.reuse, R44 ;  /* 0x000000120c2c723c */ /* 0x080ff0000000182c */
[C---:B------:R-:W-:Y:S08]  /*3240*/  HMMA.16816.F32 R48, R4.reuse, R18, R48 ;  /* 0x000000120430723c */ /* 0x040ff00000001830 */
[-C--:B----4-:R-:W-:Y:S08]  /*3250*/  HMMA.16816.F32 R52, R4, R148.reuse, R52 ;  /* 0x000000940434723c */ /* 0x090ff00000001834 */
[C---:B------:R-:W-:Y:S08]  /*3260*/  HMMA.16816.F32 R56, R12.reuse, R148, R56 ;  /* 0x000000940c38723c */ /* 0x040ff00000001838 */
[-C--:B------:R-:W-:Y:S08]  /*3270*/  HMMA.16816.F32 R60, R12, R150.reuse, R60 ;  /* 0x000000960c3c723c */ /* 0x080ff0000000183c */
[C---:B------:R-:W-:Y:S08]  /*3280*/  HMMA.16816.F32 R64, R4.reuse, R150, R64 ;  /* 0x000000960440723c */ /* 0x040ff00000001840 */
[-C--:B-----5:R-:W-:Y:S08]  /*3290*/  HMMA.16816.F32 R68, R4, R152.reuse, R68 ;  /* 0x000000980444723c */ /* 0x0a0ff00000001844 */
[C---:B------:R-:W-:Y:S08]  /*32a0*/  HMMA.16816.F32 R72, R12.reuse, R152, R72 ;  /* 0x000000980c48723c */ /* 0x040ff00000001848 */
[-C--:B------:R-:W-:Y:S08]  /*32b0*/  HMMA.16816.F32 R76, R12, R154.reuse, R76 ;  /* 0x0000009a0c4c723c */ /* 0x080ff0000000184c */
[----:B------:R-:W-:Y:S08]  /*32c0*/  HMMA.16816.F32 R80, R4, R154, R80 ;  /* 0x0000009a0450723c */ /* 0x000ff00000001850 */
[-C--:B------:R-:W-:Y:S08]  /*32d0*/  HMMA.16816.F32 R20, R156, R160.reuse, R20 ;  /* 0x000000a09c14723c */ /* 0x080ff00000001814 */
[C---:B------:R-:W-:Y:S08]  /*32e0*/  HMMA.16816.F32 R24, R228.reuse, R160, R24 ;  /* 0x000000a0e418723c */ /* 0x040ff00000001818 */
[-C--:B------:R-:W-:Y:S08]  /*32f0*/  HMMA.16816.F32 R28, R228, R162.reuse, R28 ;  /* 0x000000a2e41c723c */ /* 0x080ff0000000181c */
[C---:B------:R-:W-:Y:S01]  /*3300*/  HMMA.16816.F32 R32, R156.reuse, R162, R32 ;  /* 0x000000a29c20723c */ /* 0x040fe20000001820 */
[----:B------:R2:W3:Y:S04]  /*3310*/  LDSM.16.MT88.4 R4, [R241+0x15180] ;  /* 0x01518000f104783b */ /* 0x0004e80000004200 */
[----:B------:R2:W4:Y:S03]  /*3320*/  LDSM.16.MT88.4 R12, [R240+0x15180] ;  /* 0x01518000f00c783b */ /* 0x0005260000004200 */
[-C--:B------:R-:W-:Y:S01]  /*3330*/  HMMA.16816.F32 R36, R156, R232.reuse, R36 ;  /* 0x000000e89c24723c */ /* 0x080fe20000001824 */
[----:B------:R2:W1:Y:S04]  /*3340*/  LDSM.16.MT88.4 R16, [R0+0x9080] ;  /* 0x009080000010783b */ /* 0x0004680000004200 */
[----:B------:R2:W1:Y:S03]  /*3350*/  LDSM.16.MT88.4 R148, [R0+0xa080] ;  /* 0x00a080000094783b */ /* 0x0004660000004200 */
[C---:B------:R-:W-:Y:S01]  /*3360*/  HMMA.16816.F32 R40, R228.reuse, R232, R40 ;  /* 0x000000e8e428723c */ /* 0x040fe20000001828 */
[----:B------:R2:W1:Y:S04]  /*3370*/  LDSM.16.MT88.4 R152, [R0+0xb080] ;  /* 0x00b080000098783b */ /* 0x0004680000004200 */
[----:B------:R2:W1:Y:S03]  /*3380*/  LDSM.16.MT88.4 R160, [R0+0x8880] ;  /* 0x0088800000a0783b */ /* 0x0004660000004200 */
[-C--:B------:R-:W-:Y:S08]  /*3390*/  HMMA.16816.F32 R44, R228, R234.reuse, R44 ;  /* 0x000000eae42c723c */ /* 0x080ff0000000182c */
[C---:B------:R-:W-:Y:S01]  /*33a0*/  HMMA.16816.F32 R48, R156.reuse, R234, R48 ;  /* 0x000000ea9c30723c */ /* 0x040fe20000001830 */
[----:B------:R2:W2:Y:S07]  /*33b0*/  LDSM.16.MT88.4 R232, [R0+0x9880] ;  /* 0x0098800000e8783b */ /* 0x0004ae0000004200 */
[-C--:B------:R-:W-:Y:S08]  /*33c0*/  HMMA.16816.F32 R52, R156, R236.reuse, R52 ;  /* 0x000000ec9c34723c */ /* 0x080ff00000001834 */
[C---:B------:R-:W-:Y:S08]  /*33d0*/  HMMA.16816.F32 R56, R228.reuse, R236, R56 ;  /* 0x000000ece438723c */ /* 0x040ff00000001838 */
[-C--:B------:R-:W-:Y:S08]  /*33e0*/  HMMA.16816.F32 R60, R228, R238.reuse, R60 ;  /* 0x000000eee43c723c */ /* 0x080ff0000000183c */
[C---:B------:R-:W-:Y:S01]  /*33f0*/  HMMA.16816.F32 R64, R156.reuse, R238, R64 ;  /* 0x000000ee9c40723c */ /* 0x040fe20000001840 */
[----:B------:R2:W2:Y:S07]  /*3400*/  LDSM.16.MT88.4 R236, [R0+0xa880] ;  /* 0x00a8800000ec783b */ /* 0x0004ae0000004200 */
[-C--:B-1----:R-:W-:Y:S08]  /*3410*/  HMMA.16816.F32 R68, R156, R8.reuse, R68 ;  /* 0x000000089c44723c */ /* 0x082ff00000001844 */
[C---:B------:R-:W-:Y:S08]  /*3420*/  HMMA.16816.F32 R72, R228.reuse, R8, R72 ;  /* 0x00000008e448723c */ /* 0x040ff00000001848 */
[-C--:B------:R-:W-:Y:S01]  /*3430*/  HMMA.16816.F32 R76, R228, R10.reuse, R76 ;  /* 0x0000000ae44c723c */ /* 0x080fe2000000184c */
[----:B------:R1:W1:Y:S07]  /*3440*/  LDSM.16.MT88.4 R228, [R240+0x15980] ;  /* 0x01598000f0e4783b */ /* 0x00026e0000004200 */
[----:B------:R-:W-:Y:S01]  /*3450*/  HMMA.16816.F32 R80, R156, R10, R80 ;  /* 0x0000000a9c50723c */ /* 0x000fe20000001850 */
[----:B------:R1:W1:Y:S04]  /*3460*/  LDSM.16.MT88.4 R8, [R0+0x8080] ;  /* 0x008080000008783b */ /* 0x0002680000004200 */
[----:B------:R1:W1:Y:S04]  /*3470*/  LDSM.16.MT88.4 R156, [R241+0x15980] ;  /* 0x01598000f19c783b */ /* 0x0002680000004200 */
[----:B------:R1:W1:Y:S01]  /*3480*/  LDSM.16.MT88.4 R240, [R0+0xb880] ;  /* 0x00b8800000f0783b */ /* 0x0002620000004200 */
[----:B------:R-:W-:-:S05]  /*3490*/  @P0 BRA `(.L_x_2) ;  /* 0x0000033000000947 */ /* 0x000fca0003800000 */
[----:B--234-:R-:W2:Y:S01]  /*34a0*/  LDL.64 R248, [R1+0x78] ;  /* 0x0000780001f87983 */ /* 0x01cea20000100a00 */
[----:B------:R-:W-:Y:S02]  /*34b0*/  ULDC.64 UR4, c[0x0][0x208] ;  /* 0x0000820000047ab9 */ /* 0x000fe40000000a00 */
[----:B------:R-:W-:Y:S01]  /*34c0*/  UIMAD.WIDE.U32 UR22, UR20, UR4, URZ ;  /* 0x00000004141672a5 */ /* 0x000fe2000f8e003f */
[----:B------:R-:W3:Y:S01]  /*34d0*/  LDL.64 R250, [R1+0x80] ;  /* 0x0000800001fa7983 */ /* 0x000ee20000100a00 */
[----:B------:R-:W-:Y:S03]  /*34e0*/  USHF.R.S32.HI UR21, URZ, 0x1f, UR20 ;  /* 0x0000001f3f157899 */ /* 0x000fe60008011414 */
[----:B------:R-:W4:Y:S01]  /*34f0*/  @!P2 S2R R246, SR_CTAID.Y ;  /* 0x0000000000f6a919 */ /* 0x000f220000002600 */
[----:B------:R-:W-:Y:S02]  /*3500*/  UIMAD UR21, UR21, UR4, URZ ;  /* 0x00000004151572a4 */ /* 0x000fe4000f8e023f */
[----:B------:R-:W-:Y:S01]  /*3510*/  UIMAD UR4, UR20, UR11, UR9 ;  /* 0x0000000b140472a4 */ /* 0x000fe2000f8e0209 */
[----:B------:R1:W-:Y:S01]  /*3520*/  STL.64 [R1+0xa0], R2 ;  /* 0x0000a00201007387 */ /* 0x0003e20000100a00 */
[----:B------:R-:W-:Y:S04]  /*3530*/  UIMAD UR21, UR20, UR5, UR21 ;  /* 0x00000005141572a4 */ /* 0x000fe8000f8e0215 */
[----:B------:R-:W-:Y:S01]  /*3540*/  UIADD3 UR21, UR23, UR21, URZ ;  /* 0x0000001517157290 */ /* 0x000fe2000fffe03f */
[----:B-1----:R-:W3:Y:S01]  /*3550*/  LDL.64 R2, [R1+0x58] ;  /* 0x0000580001027983 */ /* 0x002ee20000100a00 */
[----:B----4-:R-:W-:Y:S05]  /*3560*/  @!P2 SHF.R.S32.HI R244, RZ, 0x1f, R246 ;  /* 0x0000001ffff4a819 */ /* 0x010fea00000114f6 */
[----:B------:R-:W-:Y:S04]  /*3570*/  @!P2 IMAD R247, R244, c[0x0][0x288], RZ ;  /* 0x0000a200f4f7aa24 */ /* 0x000fe800078e02ff */
[C---:B------:R-:W-:Y:S02]  /*3580*/  @!P2 IMAD R247, R246.reuse, c[0x0][0x28c], R247 ;  /* 0x0000a300f6f7aa24 */ /* 0x040fe400078e02f7 */
[----:B--2---:R-:W-:Y:S02]  /*3590*/  @!P2 IMAD.MOV.U32 R245, RZ, RZ, R249 ;  /* 0x000000fffff5a224 */ /* 0x004fe400078e00f9 */
[----:B------:R-:W2:Y:S01]  /*35a0*/  LDL R249, [R1+0x50] ;  /* 0x0000500001f97983 */ /* 0x000ea20000100800 */
[----:B------:R-:W-:Y:S02]  /*35b0*/  @!P2 IMAD.MOV.U32 R244, RZ, RZ, R248 ;  /* 0x000000fffff4a224 */ /* 0x000fe400078e00f8 */
[----:B------:R-:W-:Y:S02]  /*35c0*/  IMAD.U32 R248, RZ, RZ, UR22 ;  /* 0x00000016fff87e24 */ /* 0x000fe4000f8e00ff */
[----:B------:R-:W-:Y:S05]  /*35d0*/  @!P2 IMAD.WIDE.U32 R244, R246, c[0x0][0x288], R244 ;  /* 0x0000a200f6f4aa25 */ /* 0x000fea00078e00f4 */
[----:B------:R-:W-:Y:S01]  /*35e0*/  @!P2 IADD3 R246, P1, R244, UR16, RZ ;  /* 0x00000010f4f6ac10 */ /* 0x000fe2000ff3e0ff */
[----:B------:R-:W-:Y:S03]  /*35f0*/  IMAD.U32 R244, RZ, RZ, UR22 ;  /* 0x00000016fff47e24 */ /* 0x000fe6000f8e00ff */
[----:B------:R-:W-:Y:S01]  /*3600*/  @!P2 IADD3.X R247, R245, UR6, R247, P1, !PT ;  /* 0x00000006f5f7ac10 */ /* 0x000fe20008ffe4f7 */
[----:B------:R-:W-:Y:S01]  /*3610*/  IMAD.U32 R245, RZ, RZ, UR21 ;  /* 0x00000015fff57e24 */ /* 0x000fe2000f8e00ff */
[----:B---3--:R-:W-:Y:S04]  /*3620*/  LEA R244, P1, R244, R250, 0x6 ;  /* 0x000000faf4f47211 */ /* 0x008fe800078230ff */
[----:B------:R-:W-:Y:S02]  /*3630*/  LEA.HI.X R245, R248, R251, R245, 0x6, P1 ;  /* 0x000000fbf8f57211 */ /* 0x000fe400008f34f5 */
[----:B------:R-:W3:Y:S04]  /*3640*/  LDL R248, [R1+0x60] ;  /* 0x0000600001f87983 */ /* 0x000ee80000100800 */
[----:B------:R-:W4:Y:S01]  /*3650*/  LDL.64 R250, [R1+0x70] ;  /* 0x0000700001fa7983 */ /* 0x000f220000100a00 */
[----:B---3--:R-:W-:Y:S04]  /*3660*/  LOP3.LUT P1, RZ, R248, 0x1, RZ, 0xc0, !PT ;  /* 0x00000001f8ff7812 */ /* 0x008fe8000782c0ff */
[----:B------:R-:W-:-:S13]  /*3670*/  ISETP.GE.OR P1, PT, R2, UR4, !P1 ;  /* 0x0000000402007c0c */ /* 0x000fda000cf26670 */
[----:B------:R-:W-:Y:S01]  /*3680*/  @!PT LDS RZ, [RZ] ;  /* 0x00000000fffff984 */ /* 0x000fe20000000800 */
[----:B------:R-:W-:Y:S01]  /*3690*/  @!PT LDS RZ, [RZ] ;  /* 0x00000000fffff984 */ /* 0x000fe20000000800 */
[----:B------:R-:W-:Y:S01]  /*36a0*/  @!PT LDS RZ, [RZ] ;  /* 0x00000000fffff984 */ /* 0x000fe20000000800 */
[----:B--2---:R1:W-:Y:S01]  /*36b0*/  LDGSTS.E.BYPASS.LTC128B.128 [R249+0x10080], [R244.64], !P1 ;  /* 0x10080000f4f97fae */ /* 0x0043e2000c901d52 */
[----:B------:R-:W-:Y:S04]  /*36c0*/  LOP3.LUT P1, RZ, R248, 0x2, RZ, 0xc0, !PT ;  /* 0x00000002f8ff7812 */ /* 0x000fe8000782c0ff */
[----:B------:R-:W-:-:S13]  /*36d0*/  ISETP.GE.OR P1, PT, R2, UR4, !P1 ;  /* 0x0000000402007c0c */ /* 0x000fda000cf26670 */
[----:B------:R1:W-:Y:S01]  /*36e0*/  LDGSTS.E.BYPASS.LTC128B.128 [R249+0x11080], [R244.64+0x80], !P1 ;  /* 0x11080080f4f97fae */ /* 0x0003e2000c901d52 */
[----:B------:R-:W-:Y:S04]  /*36f0*/  LOP3.LUT P1, RZ, R248, 0x4, RZ, 0xc0, !PT ;  /* 0x00000004f8ff7812 */ /* 0x000fe8000782c0ff */
[----:B------:R-:W-:-:S13]  /*3700*/  ISETP.GE.OR P1, PT, R2, UR4, !P1 ;  /* 0x0000000402007c0c */ /* 0x000fda000cf26670 */
[----:B------:R1:W-:Y:S01]  /*3710*/  LDGSTS.E.BYPASS.LTC128B.128 [R249+0x12080], [R244.64+0x100], !P1 ;  /* 0x12080100f4f97fae */ /* 0x0003e2000c901d52 */
[----:B------:R-:W-:Y:S04]  /*3720*/  LOP3.LUT P1, RZ, R248, 0x8, RZ, 0xc0, !PT ;  /* 0x00000008f8ff7812 */ /* 0x000fe8000782c0ff */
[----:B------:R-:W-:Y:S02]  /*3730*/  ISETP.GE.OR P1, PT, R2, UR4, !P1 ;  /* 0x0000000402007c0c */ /* 0x000fe4000cf26670 */
[----:B------:R2:W5:Y:S11]  /*3740*/  LDL.LU.64 R2, [R1+0xa0] ;  /* 0x0000a00001027983 */ /* 0x0005760000300a00 */
[----:B------:R1:W-:Y:S02]  /*3750*/  LDGSTS.E.BYPASS.LTC128B.128 [R249+0x13080], [R244.64+0x180], !P1 ;  /* 0x13080180f4f97fae */ /* 0x0003e4000c901d52 */
[C---:B-1----:R-:W-:Y:S04]  /*3760*/  @!P2 LEA R244, P1, R246.reuse, c[0x0][0x280], 0x2 ;  /* 0x0000a000f6f4aa11 */ /* 0x042fe800078210ff */
[----:B------:R-:W-:Y:S01]  /*3770*/  @!P2 LEA.HI.X R245, R246, c[0x0][0x284], R247, 0x2, P1 ;  /* 0x0000a100f6f5aa11 */ /* 0x000fe200008f14f7 */
[----:B------:R-:W-:Y:S05]  /*3780*/  IMAD.U32 R246, RZ, RZ, UR10 ;  /* 0x0000000afff67e24 */ /* 0x000fea000f8e00ff */
[----:B------:R-:W-:Y:S05]  /*3790*/  @!P2 LEA R246, R246, 0x20, 0x5 ;  /* 0x00000020f6f6a811 */ /* 0x000fea00078e28ff */
[----:B------:R-:W-:Y:S04]  /*37a0*/  @!P2 IMAD.WIDE R244, R246, 0x4, R244 ;  /* 0x00000004f6f4a825 */ /* 0x000fe800078e02f4 */
[----:B----4-:R-:W-:Y:S05]  /*37b0*/  @!P2 IMAD.SHL.U32 R246, R250, 0x10, RZ ;  /* 0x00000010faf6a824 */ /* 0x010fea00078e00ff */
[----:B------:R2:W-:Y:S02]  /*37c0*/  @!P2 LDGSTS.E.BYPASS.LTC128B.128 [R246+0x14100], [R244.64] ;  /* 0x14100000f4f6afae */ /* 0x0005e4000b901d52 */
.L_x_2:
[-C--:B-1234-:R-:W-:Y:S01]  /*37d0*/  HMMA.16816.F32 R84, R4, R8.reuse, R84 ;  /* 0x000000080454723c */ /* 0x09efe20000001854 */
[----:B------:R-:W2:Y:S05]  /*37e0*/  LDL R248, [R1+0x44] ;  /* 0x0000440001f87983 */ /* 0x000eaa0000100800 */
[----:B------:R-:W3:Y:S02]  /*37f0*/  LDL R244, [R1+0x40] ;  /* 0x0000400001f47983 */ /* 0x000ee40000100800 */
[C---:B------:R-:W-:Y:S03]  /*3800*/  HMMA.16816.F32 R88, R12.reuse, R8, R88 ;  /* 0x000000080c58723c */ /* 0x040fe60000001858 */
[----:B------:R-:W4:Y:S05]  /*3810*/  LDL R9, [R1+0x24] ;  /* 0x0000240001097983 */ /* 0x000f2a0000100800 */
[-C--:B------:R-:W-:Y:S01]  /*3820*/  HMMA.16816.F32 R92, R12, R10.reuse, R92 ;  /* 0x0000000a0c5c723c */ /* 0x080fe2000000185c */
[----:B------:R-:W0:Y:S05]  /*3830*/  LDGDEPBAR ;  /* 0x00000000000079af */ /* 0x000e2a0000000000 */
[----:B------:R-:W-:Y:S02]  /*3840*/  BAR.SYNC.DEFER_BLOCKING 0x0 ;  /* 0x0000000000007b1d */ /* 0x000fe40000010000 */
[C---:B------:R-:W-:Y:S08]  /*3850*/  HMMA.16816.F32 R96, R4.reuse, R10, R96 ;  /* 0x0000000a0460723c */ /* 0x040ff00000001860 */
[-C--:B------:R-:W-:Y:S08]  /*3860*/  HMMA.16816.F32 R100, R4, R16.reuse, R100 ;  /* 0x000000100464723c */ /* 0x080ff00000001864 */
        /* <DEDUP_REMOVED lines=10> */
[----:B------:R-:W-:Y:S08]  /*3910*/  HMMA.16816.F32 R144, R4, R154, R144 ;  /* 0x0000009a0490723c */ /* 0x000ff00000001890 */
        /* <DEDUP_REMOVED lines=15> */
[----:B------:R-:W-:Y:S01]  /*3a10*/  HMMA.16816.F32 R144, R156, R242, R144 ;  /* 0x000000f29c90723c */ /* 0x000fe20000001890 */
[----:B--2---:R-:W1:Y:S05]  /*3a20*/  LDSM.16.M88.4 R12, [R248+0x800] ;  /* 0x00080000f80c783b */ /* 0x004e6a0000000200 */
[----:B---3--:R-:W-:Y:S05]  /*3a30*/  LDSM.16.M88.4 R160, [R244] ;  /* 0x00000000f4a0783b */ /* 0x008fea0000000200 */
[----:B----4-:R-:W2:Y:S05]  /*3a40*/  LDSM.16.MT88.4 R4, [R9+0x4800] ;  /* 0x004800000904783b */ /* 0x010eaa0000004200 */
[----:B------:R3:W4:Y:S05]  /*3a50*/  LDSM.16.M88.4 R232, [R244+0x800] ;  /* 0x00080000f4e8783b */ /* 0x00072a0000000200 */
[----:B------:R3:W3:Y:S05]  /*3a60*/  LDSM.16.MT88.4 R16, [R9] ;  /* 0x000000000910783b */ /* 0x0006ea0000004200 */
[----:B------:R2:W3:Y:S05]  /*3a70*/  LDSM.16.MT88.4 R236, [R9+0x4000] ;  /* 0x0040000009ec783b */ /* 0x0004ea0000004200 */
[----:B------:R3:W3:Y:S05]  /*3a80*/  LDSM.16.M88.4 R244, [R248] ;  /* 0x00000000f8f4783b */ /* 0x0006ea0000000200 */
[----:B------:R3:W3:Y:S05]  /*3a90*/  LDSM.16.MT88.4 R248, [R9+0x800] ;  /* 0x0008000009f8783b */ /* 0x0006ea0000004200 */
[----:B-1----:R1:W-:Y:S05]  /*3aa0*/  STL.64 [R1], R12 ;  /* 0x0000000c01007387 */ /* 0x0023ea0000100a00 */
[----:B------:R1:W-:Y:S05]  /*3ab0*/  STL.64 [R1+0x8], R14 ;  /* 0x0000080e01007387 */ /* 0x0003ea0000100a00 */
[----:B--2---:R1:W-:Y:S05]  /*3ac0*/  STL.64 [R1+0x10], R4 ;  /* 0x0000100401007387 */ /* 0x0043ea0000100a00 */
[----:B------:R1:W-:Y:S01]  /*3ad0*/  STL.64 [R1+0x18], R6 ;  /* 0x0000180601007387 */ /* 0x0003e20000100a00 */
[----:B------:R-:W-:-:S05]  /*3ae0*/  @P0 BRA `(.L_x_3) ;  /* 0x0000033000000947 */ /* 0x000fca0003800000 */
[----:B----4-:R-:W2:Y:S01]  /*3af0*/  LDL.64 R10, [R1+0x78] ;  /* 0x00007800010a7983 */ /* 0x010ea20000100a00 */
[----:B------:R-:W-:Y:S02]  /*3b00*/  ULDC.64 UR4, c[0x0][0x178] ;  /* 0x00005e0000047ab9 */ /* 0x000fe40000000a00 */
[----:B------:R-:W-:Y:S01]  /*3b10*/  UIMAD.WIDE.U32 UR22, UR20, UR4, URZ ;  /* 0x00000004141672a5 */ /* 0x000fe2000f8e003f */
[----:B-1----:R-:W4:Y:S01]  /*3b20*/  LDL.64 R14, [R1+0x88] ;  /* 0x00008800010e7983 */ /* 0x002f220000100a00 */
[----:B------:R-:W-:Y:S03]  /*3b30*/  USHF.R.S32.HI UR21, URZ, 0x1f, UR20 ;  /* 0x0000001f3f157899 */ /* 0x000fe60008011414 */
[----:B---3--:R-:W3:Y:S01]  /*3b40*/  LDL R12, [R1+0x64] ;  /* 0x00006400010c7983 */ /* 0x008ee20000100800 */
[----:B------:R-:W-:Y:S01]  /*3b50*/  IMAD.U32 R8, RZ, RZ, UR22 ;  /* 0x00000016ff087e24 */ /* 0x000fe2000f8e00ff */
[----:B------:R-:W-:Y:S02]  /*3b60*/  UIMAD UR21, UR21, UR4, URZ ;  /* 0x00000004151572a4 */ /* 0x000fe4000f8e023f */
[----:B------:R-:W4:Y:S01]  /*3b70*/  LDL.64 R148, [R1+0x58] ;  /* 0x0000580001947983 */ /* 0x000f220000100a00 */
[----:B------:R-:W-:Y:S02]  /*3b80*/  USHF.L.U32 UR4, UR20, 0x5, URZ ;  /* 0x0000000514047899 */ /* 0x000fe4000800063f */
[----:B------:R-:W-:Y:S01]  /*3b90*/  UIMAD UR21, UR20, UR5, UR21 ;  /* 0x00000005141572a4 */ /* 0x000fe2000f8e0215 */
[----:B------:R-:W4:Y:S01]  /*3ba0*/  LDL R9, [R1+0x50] ;  /* 0x0000500001097983 */ /* 0x000f220000100800 */
[----:B------:R-:W-:Y:S02]  /*3bb0*/  UIADD3 UR5, -UR4, UR7, URZ ;  /* 0x0000000704057290 */ /* 0x000fe4000fffe13f */
[----:B------:R-:W-:Y:S01]  /*3bc0*/  UIADD3 UR21, UR23, UR21, URZ ;  /* 0x0000001517157290 */ /* 0x000fe2000fffe03f */
[----:B------:R-:W1:Y:S02]  /*3bd0*/  S2R R6, SR_CTAID.Y ;  /* 0x0000000000067919 */ /* 0x000e640000002600 */
[----:B-1----:R-:W-:Y:S05]  /*3be0*/  SHF.R.S32.HI R7, RZ, 0x1f, R6 ;  /* 0x0000001fff077819 */ /* 0x002fea0000011406 */
[----:B------:R-:W-:Y:S04]  /*3bf0*/  IMAD R7, R7, c[0x0][0x270], RZ ;  /* 0x00009c0007077a24 */ /* 0x000fe800078e02ff */
[C---:B------:R-:W-:Y:S02]  /*3c00*/  IMAD R7, R6.reuse, c[0x0][0x274], R7 ;  /* 0x00009d0006077a24 */ /* 0x040fe400078e0207 */
[----:B--2---:R-:W-:Y:S02]  /*3c10*/  IMAD.MOV.U32 R4, RZ, RZ, R10 ;  /* 0x000000ffff047224 */ /* 0x004fe400078e000a */
[----:B------:R-:W-:Y:S02]  /*3c20*/  IMAD.MOV.U32 R5, RZ, RZ, R11 ;  /* 0x000000ffff057224 */ /* 0x000fe400078e000b */
[----:B------:R-:W2:Y:S02]  /*3c30*/  LDL.64 R10, [R1+0x70] ;  /* 0x00007000010a7983 */ /* 0x000ea40000100a00 */
[----:B------:R-:W-:Y:S01]  /*3c40*/  IMAD.WIDE.U32 R4, R6, c[0x0][0x270], R4 ;  /* 0x00009c0006047a25 */ /* 0x000fe200078e0004 */
[----:B---3--:R-:W-:Y:S04]  /*3c50*/  LOP3.LUT P1, RZ, R12, 0x2, RZ, 0xc0, !PT ;  /* 0x000000020cff7812 */ /* 0x008fe8000782c0ff */
[----:B------:R-:W-:Y:S01]  /*3c60*/  IADD3 R6, P0, R4, UR14, RZ ;  /* 0x0000000e04067c10 */ /* 0x000fe2000ff1e0ff */
[----:B------:R-:W-:Y:S01]  /*3c70*/  IMAD.U32 R4, RZ, RZ, UR22 ;  /* 0x00000016ff047e24 */ /* 0x000fe2000f8e00ff */
[----:B----4-:R-:W-:Y:S02]  /*3c80*/  ISETP.GE.OR P1, PT, R148, UR5, !P1 ;  /* 0x0000000594007c0c */ /* 0x010fe4000cf26670 */
[----:B------:R-:W-:Y:S01]  /*3c90*/  IADD3.X R7, R5, UR8, R7, P0, !PT ;  /* 0x0000000805077c10 */ /* 0x000fe200087fe407 */
[----:B------:R-:W-:Y:S01]  /*3ca0*/  IMAD.U32 R5, RZ, RZ, UR21 ;  /* 0x00000015ff057e24 */ /* 0x000fe2000f8e00ff */
[----:B------:R-:W-:Y:S04]  /*3cb0*/  LEA R4, P0, R4, R14, 0x6 ;  /* 0x0000000e04047211 */ /* 0x000fe800078030ff */
[----:B------:R-:W-:Y:S02]  /*3cc0*/  LEA.HI.X R5, R8, R15, R5, 0x6, P0 ;  /* 0x0000000f08057211 */ /* 0x000fe400000f3405 */
[----:B------:R-:W-:Y:S04]  /*3cd0*/  LOP3.LUT P0, RZ, R12, 0x1, RZ, 0xc0, !PT ;  /* 0x000000010cff7812 */ /* 0x000fe8000780c0ff */
[----:B------:R-:W-:-:S13]  /*3ce0*/  ISETP.GE.OR P0, PT, R148, UR5, !P0 ;  /* 0x0000000594007c0c */ /* 0x000fda000c706670 */
[----:B------:R-:W-:Y:S01]  /*3cf0*/  @!PT LDS RZ, [RZ] ;  /* 0x00000000fffff984 */ /* 0x000fe20000000800 */
[----:B------:R-:W-:Y:S01]  /*3d00*/  @!PT LDS RZ, [RZ] ;  /* 0x00000000fffff984 */ /* 0x000fe20000000800 */
[----:B------:R-:W-:Y:S01]  /*3d10*/  @!PT LDS RZ, [RZ] ;  /* 0x00000000fffff984 */ /* 0x000fe20000000800 */
[----:B------:R1:W-:Y:S01]  /*3d20*/  LDGSTS.E.BYPASS.LTC128B.128 [R9+0x8080], [R4.64], !P0 ;  /* 0x0808000004097fae */ /* 0x0003e2000c101d52 */
[C---:B------:R-:W-:Y:S03]  /*3d30*/  LOP3.LUT P0, RZ, R12.reuse, 0x4, RZ, 0xc0, !PT ;  /* 0x000000040cff7812 */ /* 0x040fe6000780c0ff */
[----:B------:R1:W-:Y:S01]  /*3d40*/  LDGSTS.E.BYPASS.LTC128B.128 [R9+0x9080], [R4.64+0x80], !P1 ;  /* 0x0908008004097fae */ /* 0x0003e2000c901d52 */
[----:B------:R-:W-:Y:S02]  /*3d50*/  LOP3.LUT P1, RZ, R12, 0x8, RZ, 0xc0, !PT ;  /* 0x000000080cff7812 */ /* 0x000fe4000782c0ff */
[C---:B------:R-:W-:Y:S02]  /*3d60*/  ISETP.GE.OR P0, PT, R148.reuse, UR5, !P0 ;  /* 0x0000000594007c0c */ /* 0x040fe4000c706670 */
[----:B------:R-:W-:Y:S11]  /*3d70*/  ISETP.GE.OR P1, PT, R148, UR5, !P1 ;  /* 0x0000000594007c0c */ /* 0x000ff6000cf26670 */
[----:B------:R1:W-:Y:S04]  /*3d80*/  LDGSTS.E.BYPASS.LTC128B.128 [R9+0xa080], [R4.64+0x100], !P0 ;  /* 0x0a08010004097fae */ /* 0x0003e8000c101d52 */
[----:B------:R1:W-:Y:S02]  /*3d90*/  LDGSTS.E.BYPASS.LTC128B.128 [R9+0xb080], [R4.64+0x180], !P1 ;  /* 0x0b08018004097fae */ /* 0x0003e4000c901d52 */
[C---:B-1----:R-:W-:Y:S04]  /*3da0*/  LEA R4, P0, R6.reuse, c[0x0][0x258], 0x2 ;  /* 0x0000960006047a11 */ /* 0x042fe800078010ff */
[----:B------:R-:W-:Y:S01]  /*3db0*/  LEA.HI.X R5, R6, c[0x0][0x25c], R7, 0x2, P0 ;  /* 0x0000970006057a11 */ /* 0x000fe200000f1407 */
[----:B------:R-:W-:Y:S02]  /*3dc0*/  IMAD.U32 R6, RZ, RZ, UR4 ;  /* 0x00000004ff067e24 */ /* 0x000fe4000f8e00ff */
[----:B------:R-:W-:Y:S03]  /*3dd0*/  IMAD.U32 R7, RZ, RZ, UR4 ;  /* 0x00000004ff077e24 */ /* 0x000fe6000f8e00ff */
[----:B------:R-:W-:Y:S04]  /*3de0*/  LEA R4, P0, R6, R4, 0x2 ;  /* 0x0000000406047211 */ /* 0x000fe800078010ff */
[----:B------:R-:W-:Y:S01]  /*3df0*/  LEA.HI.X.SX32 R5, R7, R5, 0x2, P0 ;  /* 0x0000000507057211 */ /* 0x000fe200000f16ff */
[----:B--2---:R-:W-:Y:S05]  /*3e00*/  @!P2 IMAD.SHL.U32 R6, R10, 0x10, RZ ;  /* 0x000000100a06a824 */ /* 0x004fea00078e00ff */
[----:B------:R1:W-:Y:S03]  /*3e10*/  @!P2 LDGSTS.E.BYPASS.LTC128B.128 [R6+0x14080], [R4.64] ;  /* 0x140800000406afae */ /* 0x0003e6000b901d52 */
.L_x_3:
[-C--:B-1-34-:R-:W-:Y:S01]  /*3e20*/  HMMA.16816.F32 R4, R160, R16.reuse, RZ ;  /* 0x00000010a004723c */ /* 0x09afe200000018ff */
[----:B------:R-:W2:Y:S01]  /*3e30*/  LDL.LU R240, [R1] ;  /* 0x0000000001f07983 */ /* 0x000ea20000300800 */
[----:B------:R-:W-:Y:S02]  /*3e40*/  USHF.L.U32 UR10, UR10, 0xd, URZ ;  /* 0x0000000d0a0a7899 */ /* 0x000fe4000800063f */
[----:B------:R-:W-:Y:S01]  /*3e50*/  UISETP.GE.AND UP0, UPT, UR20, UR13, UPT ;  /* 0x0000000d1400728c */ /* 0x000fe2000bf06270 */
[----:B------:R-:W2:Y:S03]  /*3e60*/  LDL.LU R241, [R1+0x4] ;  /* 0x0000040001f17983 */ /* 0x000ea60000300800 */
[C---:B------:R-:W-:Y:S01]  /*3e70*/  HMMA.16816.F32 R8, R232.reuse, R16, RZ ;  /* 0x00000010e808723c */ /* 0x040fe200000018ff */
[----:B------:R-:W2:Y:S04]  /*3e80*/  LDL.LU R242, [R1+0x8] ;  /* 0x0000080001f27983 */ /* 0x000ea80000300800 */
[----:B------:R-:W2:Y:S03]  /*3e90*/  LDL.LU R243, [R1+0xc] ;  /* 0x00000c0001f37983 */ /* 0x000ea60000300800 */
[-C--:B------:R-:W-:Y:S01]  /*3ea0*/  HMMA.16816.F32 R12, R232, R18.reuse, RZ ;  /* 0x00000012e80c723c */ /* 0x080fe200000018ff */
[----:B------:R-:W-:Y:S04]  /*3eb0*/  STL.64 [R1+0xb0], R22 ;  /* 0x0000b01601007387 */ /* 0x000fe80000100a00 */
[----:B------:R1:W-:Y:S03]  /*3ec0*/  STL.64 [R1+0xa8], R20 ;  /* 0x0000a81401007387 */ /* 0x0003e60000100a00 */
[C---:B------:R-:W-:Y:S01]  /*3ed0*/  HMMA.16816.F32 R16, R160.reuse, R18, RZ ;  /* 0x00000012a010723c */ /* 0x040fe200000018ff */
[----:B------:R-:W0:Y:S07]  /*3ee0*/  LDGDEPBAR ;  /* 0x00000000000079af */ /* 0x000e2e0000000000 */
[-C--:B------:R-:W-:Y:S08]  /*3ef0*/  HMMA.16816.F32 R148, R160, R236.reuse, RZ ;  /* 0x000000eca094723c */ /* 0x080ff000000018ff */
[C---:B------:R-:W-:Y:S01]  /*3f00*/  HMMA.16816.F32 R152, R232.reuse, R236, RZ ;  /* 0x000000ece898723c */ /* 0x040fe200000018ff */
[----:B-1----:R-:W3:Y:S07]  /*3f10*/  LDL.LU R20, [R1+0x10] ;  /* 0x0000100001147983 */ /* 0x002eee0000300800 */
[-C--:B------:R-:W-:Y:S01]  /*3f20*/  HMMA.16816.F32 R156, R232, R238.reuse, RZ ;  /* 0x000000eee89c723c */ /* 0x080fe200000018ff */
[----:B------:R-:W3:Y:S04]  /*3f30*/  LDL.LU R21, [R1+0x14] ;  /* 0x0000140001157983 */ /* 0x000ee80000300800 */
[----:B------:R-:W4:Y:S03]  /*3f40*/  LDL.LU R22, [R1+0x18] ;  /* 0x0000180001167983 */ /* 0x000f260000300800 */
[----:B------:R-:W-:Y:S01]  /*3f50*/  HMMA.16816.F32 R160, R160, R238, RZ ;  /* 0x000000eea0a0723c */ /* 0x000fe200000018ff */
[----:B------:R-:W4:Y:S04]  /*3f60*/  LDL.LU R23, [R1+0x1c] ;  /* 0x00001c0001177983 */ /* 0x000f280000300800 */
[----:B------:R1:W-:Y:S03]  /*3f70*/  STL [R1+0xa0], R0 ;  /* 0x0000a00001007387 */ /* 0x0003e60000100800 */
[-C--:B------:R-:W-:Y:S01]  /*3f80*/  HMMA.16816.F32 R4, R244, R248.reuse, R4 ;  /* 0x000000f8f404723c */ /* 0x080fe20000001804 */
[----:B------:R-:W4:Y:S04]  /*3f90*/  LDL R237, [R1+0x4c] ;  /* 0x00004c0001ed7983 */ /* 0x000f280000100800 */
[----:B-1----:R-:W4:Y:S03]  /*3fa0*/  LDL R0, [R1+0x24] ;  /* 0x0000240001007983 */ /* 0x002f260000100800 */
[C---:B--2---:R-:W-:Y:S01]  /*3fb0*/  HMMA.16816.F32 R8, R240.reuse, R248, R8 ;  /* 0x000000f8f008723c */ /* 0x044fe20000001808 */
[----:B------:R-:W2:Y:S07]  /*3fc0*/  LDL R249, [R1+0x48] ;  /* 0x0000480001f97983 */ /* 0x000eae0000100800 */
[-C--:B------:R-:W-:Y:S08]  /*3fd0*/  HMMA.16816.F32 R12, R240, R250.reuse, R12 ;  /* 0x000000faf00c723c */ /* 0x080ff0000000180c */
[C---:B------:R-:W-:Y:S08]  /*3fe0*/  HMMA.16816.F32 R16, R244.reuse, R250, R16 ;  /* 0x000000faf410723c */ /* 0x040ff00000001810 */
[-C--:B---3--:R-:W-:Y:S08]  /*3ff0*/  HMMA.16816.F32 R148, R244, R20.reuse, R148 ;  /* 0x00000014f494723c */ /* 0x088ff00000001894 */
[C---:B------:R-:W-:Y:S01]  /*4000*/  HMMA.16816.F32 R152, R240.reuse, R20, R152 ;  /* 0x00000014f098723c */ /* 0x040fe20000001898 */
[----:B----4-:R-:W-:Y:S07]  /*4010*/  LDSM.16.M88.4 R228, [R237] ;  /* 0x00000000ede4783b */ /* 0x010fee0000000200 */
[-C--:B------:R-:W-:Y:S01]  /*4020*/  HMMA.16816.F32 R156, R240, R22.reuse, R156 ;  /* 0x00000016f09c723c */ /* 0x080fe2000000189c */
[----:B------:R-:W-:Y:S07]  /*4030*/  LDSM.16.M88.4 R236, [R237+0x800] ;  /* 0x00080000edec783b */ /* 0x000fee0000000200 */
[----:B------:R-:W-:Y:S01]  /*4040*/  HMMA.16816.F32 R160, R244, R22, R160 ;  /* 0x00000016f4a0723c */ /* 0x000fe200000018a0 */
[----:B------:R1:W5:Y:S04]  /*4050*/  LDL.LU.64 R22, [R1+0xb0] ;  /* 0x0000b00001167983 */ /* 0x0003680000300a00 */
[----:B------:R1:W5:Y:S04]  /*4060*/  LDL.LU.64 R20, [R1+0xa8] ;  /* 0x0000a80001147983 */ /* 0x0003680000300a00 */
[----:B------:R-:W3:Y:S04]  /*4070*/  LDSM.16.MT88.4 R232, [R0+0x1000] ;  /* 0x0010000000e8783b */ /* 0x000ee80000004200 */
[----:B------:R-:W4:Y:S01]  /*4080*/  LDSM.16.MT88.4 R240, [R0+0x5000] ;  /* 0x0050000000f0783b */ /* 0x000f220000004200 */
[-C--:B---3--:R-:W-:Y:S08]  /*4090*/  HMMA.16816.F32 R4, R228, R232.reuse, R4 ;  /* 0x000000e8e404723c */ /* 0x088ff00000001804 */
[C---:B------:R-:W-:Y:S08]  /*40a0*/  HMMA.16816.F32 R8, R236.reuse, R232, R8 ;  /* 0x000000e8ec08723c */ /* 0x040ff00000001808 */
[-C--:B------:R-:W-:Y:S08]  /*40b0*/  HMMA.16816.F32 R12, R236, R234.reuse, R12 ;  /* 0x000000eaec0c723c */ /* 0x080ff0000000180c */
[C---:B------:R-:W-:Y:S01]  /*40c0*/  HMMA.16816.F32 R16, R228.reuse, R234, R16 ;  /* 0x000000eae410723c */ /* 0x040fe20000001810 */
[----:B------:R-:W-:Y:S07]  /*40d0*/  LDSM.16.MT88.4 R232, [R0+0x1800] ;  /* 0x0018000000e8783b */ /* 0x000fee0000004200 */
[-C--:B----4-:R-:W-:Y:S08]  /*40e0*/  HMMA.16816.F32 R148, R228, R240.reuse, R148 ;  /* 0x000000f0e494723c */ /* 0x090ff00000001894 */
[C---:B------:R-:W-:Y:S01]  /*40f0*/  HMMA.16816.F32 R152, R236.reuse, R240, R152 ;  /* 0x000000f0ec98723c */ /* 0x040fe20000001898 */
[----:B------:R-:W3:Y:S07]  /*4100*/  LDL R241, [R1+0x98] ;  /* 0x0000980001f17983 */ /* 0x000eee0000100800 */
[-C--:B------:R-:W-:Y:S01]  /*4110*/  HMMA.16816.F32 R156, R236, R242.reuse, R156 ;  /* 0x000000f2ec9c723c */ /* 0x080fe2000000189c */
[----:B------:R4:W-:Y:S07]  /*4120*/  LDSM.16.MT88.4 R236, [R0+0x5800] ;  /* 0x0058000000ec783b */ /* 0x0009ee0000004200 */
[----:B------:R-:W-:Y:S07]  /*4130*/  HMMA.16816.F32 R160, R228, R242, R160 ;  /* 0x000000f2e4a0723c */ /* 0x000fee00000018a0 */
[----:B------:R-:W-:Y:S01]  /*4140*/  IMAD.U32 R230, RZ, RZ, UR10 ;  /* 0x0000000affe67e24 */ /* 0x000fe2000f8e00ff */
[----:B----4-:R1:W5:Y:S04]  /*4150*/  LDL.LU R0, [R1+0xa0] ;  /* 0x0000a00001007983 */ /* 0x0103680000300800 */
[----:B------:R-:W4:Y:S04]  /*4160*/  LDL.64 R242, [R1+0x90] ;  /* 0x0000900001f27983 */ /* 0x000f280000100a00 */
[----:B--2---:R-:W2:Y:S04]  /*4170*/  LDSM.16.M88.4 R244, [R249] ;  /* 0x00000000f9f4783b */ /* 0x004ea80000000200 */
[----:B------:R-:W1:Y:S01]  /*4180*/  LDSM.16.M88.4 R248, [R249+0x800] ;  /* 0x00080000f9f8783b */ /* 0x000e620000000200 */
[-C--:B--2---:R-:W-:Y:S08]  /*4190*/  HMMA.16816.F32 R4, R244, R232.reuse, R4 ;  /* 0x000000e8f404723c */ /* 0x084ff00000001804 */
[C---:B-1----:R-:W-:Y:S08]  /*41a0*/  HMMA.16816.F32 R8, R248.reuse, R232, R8 ;  /* 0x000000e8f808723c */ /* 0x042ff00000001808 */
[-C--:B------:R-:W-:Y:S08]  /*41b0*/  HMMA.16816.F32 R12, R248, R234.reuse, R12 ;  /* 0x000000eaf80c723c */ /* 0x080ff0000000180c */
[C---:B------:R-:W-:Y:S08]  /*41c0*/  HMMA.16816.F32 R16, R244.reuse, R234, R16 ;  /* 0x000000eaf410723c */ /* 0x040ff00000001810 */
[-C--:B------:R-:W-:Y:S08]  /*41d0*/  HMMA.16816.F32 R148, R244, R236.reuse, R148 ;  /* 0x000000ecf494723c */ /* 0x080ff00000001894 */
[C---:B------:R-:W-:Y:S08]  /*41e0*/  HMMA.16816.F32 R152, R248.reuse, R236, R152 ;  /* 0x000000ecf898723c */ /* 0x040ff00000001898 */
[-C--:B------:R-:W-:Y:S08]  /*41f0*/  HMMA.16816.F32 R156, R248, R238.reuse, R156 ;  /* 0x000000eef89c723c */ /* 0x080ff0000000189c */
[----:B------:R-:W-:Y:S04]  /*4200*/  HMMA.16816.F32 R160, R244, R238, R160 ;  /* 0x000000eef4a0723c */ /* 0x000fe800000018a0 */
[----:B----4-:R-:W-:Y:S01]  /*4210*/  IADD3 R229, P0, R242, UR10, RZ ;  /* 0x0000000af2e57c10 */ /* 0x010fe2000ff1e0ff */
[----:B------:R-:W-:Y:S03]  /*4220*/  UMOV UR10, UR20 ;  /* 0x00000014000a7c82 */ /* 0x000fe60008000000 */
[----:B---3--:R-:W-:Y:S04]  /*4230*/  LEA.HI.X.SX32 R230, R230, R241, 0x1, P0 ;  /* 0x000000f1e6e67211 */ /* 0x008fe800000f0eff */
[C---:B------:R-:W-:Y:S04]  /*4240*/  LEA R228, P0, R229.reuse, c[0x0][0x220], 0x2 ;  /* 0x00008800e5e47a11 */ /* 0x040fe800078010ff */
[----:B------:R-:W-:Y:S02]  /*4250*/  LEA.HI.X R229, R229, c[0x0][0x224], R230, 0x2, P0 ;  /* 0x00008900e5e57a11 */ /* 0x000fe400000f14e6 */
[----:B------:R-:W-:Y:S03]  /*4260*/  PLOP3.LUT P0, PT, PT, PT, UP0, 0x80, 0x0 ;  /* 0x000000000000781c */ /* 0x000fe60003f0f008 */
[----:B------:R1:W-:Y:S04]  /*4270*/  RED.E.ADD.F32.FTZ.RN.STRONG.GPU [R228.64], R4 ;  /* 0x00000004e400798e */ /* 0x0003e8000c10e792 */
[----:B------:R1:W-:Y:S04]  /*4280*/  RED.E.ADD.F32.FTZ.RN.STRONG.GPU [R228.64+0x400], R5 ;  /* 0x00040005e400798e */ /* 0x0003e8000c10e792 */
        /* <DEDUP_REMOVED lines=29> */
[----:B------:R1:W-:Y:S01]  /*4460*/  RED.E.ADD.F32.FTZ.RN.STRONG.GPU [R228.64+0x7c00], R159 ;  /* 0x007c009fe400798e */ /* 0x0003e2000c10e792 */
[----:B------:R-:W-:-:S05]  /*4470*/  @!P0 BRA `(.L_x_4) ;  /* 0xffffdea000008947 */ /* 0x000fca000383ffff */
.L_x_1:
[----:B-1----:R-:W2:Y:S01]  /*4480*/  LDL.LU R6, [R1+0x54] ;  /* 0x0000540001067983 */ /* 0x002ea20000300800 */
[----:B-----5:R-:W-:-:S02]  /*4490*/  F2FP.PACK_AB R0, R21, R20 ;  /* 0x000000141500723e */ /* 0x020fc400000000ff */
[----:B------:R-:W-:Y:S01]  /*44a0*/  F2FP.PACK_AB R153, R23, R22 ;  /* 0x000000161799723e */ /* 0x000fe200000000ff */
[----:B------:R-:W3:Y:S01]  /*44b0*/  LDL.LU.64 R4, [R1+0x70] ;  /* 0x0000700001047983 */ /* 0x000ee20000300a00 */
[----:B------:R-:W-:Y:S02]  /*44c0*/  F2FP.PACK_AB R148, R33, R32 ;  /* 0x000000202194723e */ /* 0x000fe400000000ff */
[----:B------:R-:W-:Y:S01]  /*44d0*/  F2FP.PACK_AB R155, R25, R24 ;  /* 0x00000018199b723e */ /* 0x000fe200000000ff */
[----:B------:R-:W4:Y:S01]  /*44e0*/  LDL.LU R7, [R1+0x9c] ;  /* 0x00009c0001077983 */ /* 0x000f220000300800 */
[----:B------:R-:W-:Y:S01]  /*44f0*/  F2FP.PACK_AB R154, R27, R26 ;  /* 0x0000001a1b9a723e */ /* 0x000fe200000000ff */
[----:B------:R-:W-:Y:S01]  /*4500*/  FMUL.FTZ R84, R84, c[0x0][0x298] ;  /* 0x0000a60054547a20 */ /* 0x000fe20000410000 */
        /* <DEDUP_REMOVED lines=9> */
[----:B------:R-:W1:Y:S01]  /*45a0*/  S2R R38, SR_TID.X ;  /* 0x0000000000267919 */ /* 0x000e620000002100 */
        /* <DEDUP_REMOVED lines=72> */
[----:B-1----:R-:W-:Y:S01]  /*4a30*/  SHF.R.S32.HI R8, RZ, 0x1f, R38 ;  /* 0x0000001fff087819 */ /* 0x002fe20000011426 */
        /* <DEDUP_REMOVED lines=11> */
[----:B------:R-:W-:Y:S01]  /*4af0*/  LEA.HI R8, R8, R38, RZ, 0x5 ;  /* 0x0000002608087211 */ /* 0x000fe200078f28ff */
[----:B------:R-:W-:Y:S01]  /*4b00*/  FMUL.FTZ R11, R133, c[0x0][0x298] ;  /* 0x0000a600850b7a20 */ /* 0x000fe20000410000 */
[----:B------:R-:W-:Y:S01]  /*4b10*/  F2FP.PACK_AB R13, R13, R124 ;  /* 0x0000007c0d0d723e */ /* 0x000fe200000000ff */
[----:B------:R-:W-:Y:S01]  /*4b20*/  FMUL.FTZ R134, R134, c[0x0][0x298] ;  /* 0x0000a60086867a20 */ /* 0x000fe20000410000 */
[----:B------:R-:W-:Y:S01]  /*4b30*/  F2FP.PACK_AB R12, R12, R126 ;  /* 0x0000007e0c0c723e */ /* 0x000fe200000000ff */
[----:B------:R-:W-:Y:S01]  /*4b40*/  FMUL.FTZ R10, R135, c[0x0][0x298] ;  /* 0x0000a600870a7a20 */ /* 0x000fe20000410000 */
[----:B------:R-:W-:Y:S01]  /*4b50*/  F2FP.PACK_AB R11, R11, R132 ;  /* 0x000000840b0b723e */ /* 0x000fe200000000ff */
[----:B------:R-:W-:Y:S01]  /*4b60*/  FMUL.FTZ R144, R144, c[0x0][0x298] ;  /* 0x0000a60090907a20 */ /* 0x000fe20000410000 */
[----:B------:R-:W-:Y:S01]  /*4b70*/  SHF.R.S32.HI R8, RZ, 0x5, R8 ;  /* 0x00000005ff087819 */ /* 0x000fe20000011408 */
[----:B------:R-:W-:Y:S01]  /*4b80*/  FMUL.FTZ R146, R146, c[0x0][0x298] ;  /* 0x0000a60092927a20 */ /* 0x000fe20000410000 */
[----:B------:R-:W-:Y:S01]  /*4b90*/  F2FP.PACK_AB R10, R10, R134 ;  /* 0x000000860a0a723e */ /* 0x000fe200000000ff */
[----:B------:R-:W-:Y:S01]  /*4ba0*/  FMUL.FTZ R136, R136, c[0x0][0x298] ;  /* 0x0000a60088887a20 */ /* 0x000fe20000410000 */
[----:B------:R-:W-:Y:S01]  /*4bb0*/  USHF.R.S32.HI UR6, URZ, 0x1f, UR12 ;  /* 0x0000001f3f067899 */ /* 0x000fe2000801140c */
[----:B------:R-:W-:Y:S01]  /*4bc0*/  FMUL.FTZ R9, R137, c[0x0][0x298] ;  /* 0x0000a60089097a20 */ /* 0x000fe20000410000 */
[----:B------:R-:W-:Y:S01]  /*4bd0*/  ULDC.64 UR4, c[0x0][0x340] ;  /* 0x0000d00000047ab9 */ /* 0x000fe20000000a00 */
[----:B------:R-:W-:Y:S01]  /*4be0*/  FMUL.FTZ R138, R138, c[0x0][0x298] ;  /* 0x0000a6008a8a7a20 */ /* 0x000fe20000410000 */
[----:B------:R-:W-:Y:S01]  /*4bf0*/  UIMAD UR4, UR6, UR4, URZ ;  /* 0x00000004060472a4 */ /* 0x000fe2000f8e023f */
[----:B------:R-:W-:Y:S01]  /*4c00*/  FMUL.FTZ R140, R140, c[0x0][0x298] ;  /* 0x0000a6008c8c7a20 */ /* 0x000fe20000410000 */
[----:B------:R-:W-:Y:S01]  /*4c10*/  F2FP.PACK_AB R9, R9, R136 ;  /* 0x000000880909723e */ /* 0x000fe200000000ff */
[----:B------:R-:W-:Y:S01]  /*4c20*/  FMUL.FTZ R37, R141, c[0x0][0x298] ;  /* 0x0000a6008d257a20 */ /* 0x000fe20000410000 */
[----:B------:R-:W-:Y:S01]  /*4c30*/  UIMAD UR4, UR12, UR5, UR4 ;  /* 0x000000050c0472a4 */ /* 0x000fe2000f8e0204 */
[----:B------:R-:W-:Y:S01]  /*4c40*/  FMUL.FTZ R142, R142, c[0x0][0x298] ;  /* 0x0000a6008e8e7a20 */ /* 0x000fe20000410000 */
[----:B------:R-:W-:Y:S01]  /*4c50*/  BSSY B0, `(.L_x_5) ;  /* 0x0000094000007945 */ /* 0x000fe20003800000 */
[----:B------:R-:W-:Y:S01]  /*4c60*/  FMUL.FTZ R36, R143, c[0x0][0x298] ;  /* 0x0000a6008f247a20 */ /* 0x000fe20000410000 */
[----:B------:R-:W-:Y:S01]  /*4c70*/  F2FP.PACK_AB R37, R37, R140 ;  /* 0x0000008c2525723e */ /* 0x000fe200000000ff */
[----:B------:R-:W-:-:S03]  /*4c80*/  IMAD.SHL.U32 R39, R8, 0x40, RZ ;  /* 0x0000004008277824 */ /* 0x000fc600078e00ff */
[----:B------:R-:W-:Y:S02]  /*4c90*/  F2FP.PACK_AB R36, R36, R142 ;  /* 0x0000008e2424723e */ /* 0x000fe400000000ff */
[----:B------:R-:W-:Y:S01]  /*4ca0*/  LOP3.LUT R39, R39, 0x1c0, RZ, 0xc0, !PT ;  /* 0x000001c027277812 */ /* 0x000fe200078ec0ff */
[----:B--2---:R-:W-:Y:S01]  /*4cb0*/  IMAD.MOV.U32 R156, RZ, RZ, R6 ;  /* 0x000000ffff9c7224 */ /* 0x004fe200078e0006 */
[----:B------:R-:W-:Y:S01]  /*4cc0*/  BAR.SYNC.DEFER_BLOCKING 0x1, 0x100 ;  /* 0x0044000000007b1d */ /* 0x000fe20000010000 */
[----:B------:R-:W-:Y:S02]  /*4cd0*/  FMUL.FTZ R6, R145, c[0x0][0x298] ;  /* 0x0000a60091067a20 */ /* 0x000fe40000410000 */
[----:B---3--:R-:W-:Y:S01]  /*4ce0*/  IMAD.MOV.U32 R158, RZ, RZ, R4 ;  /* 0x000000ffff9e7224 */ /* 0x008fe200078e0004 */
[----:B------:R-:W-:Y:S01]  /*4cf0*/  IADD3 R3, R156, 0x440, RZ ;  /* 0x000004409c037810 */ /* 0x000fe20007ffe0ff */
[----:B------:R-:W-:Y:S01]  /*4d00*/  IMAD.MOV.U32 R159, RZ, RZ, R5 ;  /* 0x000000ffff9f7224 */ /* 0x000fe200078e0005 */
[----:B------:R-:W-:Y:S01]  /*4d10*/  F2FP.PACK_AB R4, R35, R34 ;  /* 0x000000222304723e */ /* 0x000fe200000000ff */
[----:B------:R-:W-:Y:S01]  /*4d20*/  FMUL.FTZ R35, R85, c[0x0][0x298] ;  /* 0x0000a60055237a20 */ /* 0x000fe20000410000 */
[----:B----4-:R-:W-:Y:S01]  /*4d30*/  ISETP.NE.AND P0, PT, R7, RZ, PT ;  /* 0x000000ff0700720c */ /* 0x010fe20003f05270 */
[----:B------:R-:W-:Y:S01]  /*4d40*/  FMUL.FTZ R34, R87, c[0x0][0x298] ;  /* 0x0000a60057227a20 */ /* 0x000fe20000410000 */
[----:B------:R-:W-:Y:S01]  /*4d50*/  SHF.R.S32.HI R2, RZ, 0x1f, R158 ;  /* 0x0000001fff027819 */ /* 0x000fe2000001149e */
[----:B------:R-:W-:Y:S01]  /*4d60*/  FMUL.FTZ R5, R147, c[0x0][0x298] ;  /* 0x0000a60093057a20 */ /* 0x000fe20000410000 */
[----:B------:R-:W-:Y:S01]  /*4d70*/  F2FP.PACK_AB R35, R35, R84 ;  /* 0x000000542323723e */ /* 0x000fe200000000ff */
[----:B------:R-:W-:Y:S01]  /*4d80*/  FMUL.FTZ R7, R139, c[0x0][0x298] ;  /* 0x0000a6008b077a20 */ /* 0x000fe20000410000 */
[----:B------:R-:W-:-:S02]  /*4d90*/  F2FP.PACK_AB R34, R34, R86 ;  /* 0x000000562222723e */ /* 0x000fc400000000ff */
[----:B------:R-:W-:Y:S02]  /*4da0*/  LEA.HI R2, R2, R158, RZ, 0x5 ;  /* 0x0000009e02027211 */ /* 0x000fe400078f28ff */
[----:B------:R-:W-:Y:S02]  /*4db0*/  F2FP.PACK_AB R6, R6, R144 ;  /* 0x000000900606723e */ /* 0x000fe400000000ff */
[----:B------:R-:W-:Y:S02]  /*4dc0*/  LOP3.LUT R2, R2, 0xffffffe0, RZ, 0xc0, !PT ;  /* 0xffffffe002027812 */ /* 0x000fe400078ec0ff */
[----:B------:R-:W-:Y:S01]  /*4dd0*/  @P0 IADD3 R3, R156, 0x3c0, RZ ;  /* 0x000003c09c030810 */ /* 0x000fe20007ffe0ff */
[----:B------:R1:W-:Y:S01]  /*4de0*/  STS [R156+0x8080], R0 ;  /* 0x008080009c007388 */ /* 0x0003e20000000800 */
[----:B------:R-:W-:Y:S01]  /*4df0*/  F2FP.PACK_AB R5, R5, R146 ;  /* 0x000000920505723e */ /* 0x000fe200000000ff */
[----:B------:R-:W-:Y:S01]  /*4e00*/  IMAD.IADD R2, R158, 0x1, -R2 ;  /* 0x000000019e027824 */ /* 0x000fe200078e0a02 */
[----:B------:R-:W-:Y:S01]  /*4e10*/  F2FP.PACK_AB R7, R7, R138 ;  /* 0x0000008a0707723e */ /* 0x000fe200000000ff */
[----:B------:R-:W-:Y:S03]  /*4e20*/  STS [R156+0x8480], R153 ;  /* 0x008480999c007388 */ /* 0x000fe60000000800 */
[----:B------:R-:W-:-:S02]  /*4e30*/  SHF.R.S32.HI R38, RZ, 0x1f, R2 ;  /* 0x0000001fff267819 */ /* 0x000fc40000011402 */
[C---:B-1----:R-:W-:Y:S02]  /*4e40*/  IADD3 R0, R156.reuse, 0x40, RZ ;  /* 0x000000409c007810 */ /* 0x042fe40007ffe0ff */
[----:B------:R-:W-:-:S05]  /*4e50*/  @P0 IADD3 R0, R156, -0x40, RZ ;  /* 0xffffffc09c000810 */ /* 0x000fca0007ffe0ff */
[----:B------:R-:W-:Y:S04]  /*4e60*/  STS [R0+0x8080], R148 ;  /* 0x0080809400007388 */ /* 0x000fe80000000800 */
[----:B------:R1:W-:Y:S04]  /*4e70*/  STS [R3+0x8080], R4 ;  /* 0x0080800403007388 */ /* 0x0003e80000000800 */
[----:B------:R-:W-:Y:S04]  /*4e80*/  STS [R156+0x9080], R155 ;  /* 0x0090809b9c007388 */ /* 0x000fe80000000800 */
[----:B------:R-:W-:Y:S04]  /*4e90*/  STS [R156+0x9480], R154 ;  /* 0x0094809a9c007388 */ /* 0x000fe80000000800 */
[----:B------:R-:W-:Y:S04]  /*4ea0*/  STS [R0+0x9080], R152 ;  /* 0x0090809800007388 */ /* 0x000fe80000000800 */
[----:B------:R-:W-:Y:S04]  /*4eb0*/  STS [R0+0x9480], R150 ;  /* 0x0094809600007388 */ /* 0x000fe80000000800 */
[----:B------:R-:W-:Y:S04]  /*4ec0*/  STS [R156+0xa080], R151 ;  /* 0x00a080979c007388 */ /* 0x000fe80000000800 */
[----:B------:R-:W-:Y:S01]  /*4ed0*/  STS [R156+0xa480], R149 ;  /* 0x00a480959c007388 */ /* 0x000fe20000000800 */
[----:B-1----:R-:W-:Y:S01]  /*4ee0*/  IMAD.SHL.U32 R4, R2, 0x8, RZ ;  /* 0x0000000802047824 */ /* 0x002fe200078e00ff */
[----:B------:R-:W-:-:S02]  /*4ef0*/  LEA.HI R2, R38, R2, RZ, 0x3 ;  /* 0x0000000226027211 */ /* 0x000fc400078f18ff */
[----:B------:R-:W-:Y:S02]  /*4f00*/  STS [R0+0xa080], R48 ;  /* 0x00a0803000007388 */ /* 0x000fe40000000800 */
[----:B------:R-:W-:Y:S01]  /*4f10*/  LOP3.LUT R38, R39, 0x38, R4, 0xf8, !PT ;  /* 0x0000003827267812 */ /* 0x000fe200078ef804 */
[----:B------:R-:W-:Y:S01]  /*4f20*/  IMAD.SHL.U32 R2, R2, 0x200, RZ ;  /* 0x0000020002027824 */ /* 0x000fe200078e00ff */
[----:B------:R-:W-:Y:S01]  /*4f30*/  STS [R0+0xa480], R50 ;  /* 0x00a4803200007388 */ /* 0x000fe20000000800 */
[----:B------:R-:W-:-:S03]  /*4f40*/  SHF.R.U32.HI R39, RZ, 0x3, R39 ;  /* 0x00000003ff277819 */ /* 0x000fc60000011627 */
[----:B------:R-:W-:Y:S01]  /*4f50*/  STS [R156+0xb080], R40 ;  /* 0x00b080289c007388 */ /* 0x000fe20000000800 */
[----:B------:R-:W-:-:S03]  /*4f60*/  LOP3.LUT R38, R38, R39, RZ, 0x3c, !PT ;  /* 0x0000002726267212 */ /* 0x000fc600078e3cff */
[----:B------:R-:W-:Y:S01]  /*4f70*/  STS [R156+0xb480], R42 ;  /* 0x00b4802a9c007388 */ /* 0x000fe20000000800 */
[----:B------:R-:W-:-:S03]  /*4f80*/  LOP3.LUT R2, R38, 0x7ffff000, R2, 0xf8, !PT ;  /* 0x7ffff00026027812 */ /* 0x000fc600078ef802 */
[----:B------:R-:W-:Y:S04]  /*4f90*/  STS [R0+0xb080], R44 ;  /* 0x00b0802c00007388 */ /* 0x000fe80000000800 */
        /* <DEDUP_REMOVED lines=40> */
[----:B------:R1:W-:Y:S04]  /*5220*/  STS [R0+0x5480], R12 ;  /* 0x0054800c00007388 */ /* 0x0003e80000000800 */
[----:B------:R-:W-:Y:S04]  /*5230*/  STS [R156+0x6080], R11 ;  /* 0x0060800b9c007388 */ /* 0x000fe80000000800 */
[----:B------:R-:W-:Y:S04]  /*5240*/  STS [R156+0x6480], R10 ;  /* 0x0064800a9c007388 */ /* 0x000fe80000000800 */
[----:B------:R2:W-:Y:S04]  /*5250*/  STS [R0+0x6080], R6 ;  /* 0x0060800600007388 */ /* 0x0005e80000000800 */
[----:B------:R3:W-:Y:S04]  /*5260*/  STS [R0+0x6480], R5 ;  /* 0x0064800500007388 */ /* 0x0007e80000000800 */
[----:B------:R4:W-:Y:S04]  /*5270*/  STS [R156+0x7080], R9 ;  /* 0x007080099c007388 */ /* 0x0009e80000000800 */
[----:B------:R4:W-:Y:S04]  /*5280*/  STS [R156+0x7480], R7 ;  /* 0x007480079c007388 */ /* 0x0009e80000000800 */
[----:B------:R-:W-:Y:S04]  /*5290*/  STS [R0+0x7080], R37 ;  /* 0x0070802500007388 */ /* 0x000fe80000000800 */
[----:B------:R4:W-:Y:S04]  /*52a0*/  STS [R0+0x7480], R36 ;  /* 0x0074802400007388 */ /* 0x0009e80000000800 */
[----:B-1----:R-:W1:Y:S01]  /*52b0*/  S2R R12, SR_CTAID.X ;  /* 0x00000000000c7919 */ /* 0x002e620000002500 */
[----:B--2---:R-:W-:-:S03]  /*52c0*/  IMAD.SHL.U32 R6, R2, 0x2, RZ ;  /* 0x0000000202067824 */ /* 0x004fc600078e00ff */
[----:B------:R-:W-:Y:S01]  /*52d0*/  BAR.SYNC.DEFER_BLOCKING 0x1, 0x100 ;  /* 0x0044000000007b1d */ /* 0x000fe20000010000 */
[----:B---3--:R-:W-:Y:S02]  /*52e0*/  SHF.R.S32.HI R5, RZ, 0x1f, R4 ;  /* 0x0000001fff057819 */ /* 0x008fe40000011404 */
[----:B----4-:R-:W-:-:S03]  /*52f0*/  SHF.R.S32.HI R9, RZ, 0x1f, R8 ;  /* 0x0000001fff097819 */ /* 0x010fc60000011408 */
[----:B------:R-:W2:Y:S01]  /*5300*/  S2R R22, SR_CTAID.Y ;  /* 0x0000000000167919 */ /* 0x000ea20000002600 */
[----:B------:R-:W-:-:S04]  /*5310*/  IMAD.MOV.U32 R7, RZ, RZ, -0x40 ;  /* 0xffffffc0ff077424 */ /* 0x000fc800078e00ff */
[----:B-1----:R-:W-:Y:S01]  /*5320*/  IMAD R7, R12, R7, c[0x0][0x2f0] ;  /* 0x0000bc000c077624 */ /* 0x002fe200078e0207 */
[----:B------:R1:W3:Y:S04]  /*5330*/  LDS.128 R24, [R6+0x8480] ;  /* 0x0084800006187984 */ /* 0x0002e80000000c00 */
[----:B------:R-:W-:Y:S01]  /*5340*/  IMNMX R20, R7, 0x40, PT ;  /* 0x0000004007147817 */ /* 0x000fe20003800200 */
[----:B------:R1:W4:Y:S03]  /*5350*/  LDS.128 R28, [R6+0x8880] ;  /* 0x00888000061c7984 */ /* 0x0003260000000c00 */
[----:B------:R-:W-:Y:S01]  /*5360*/  ISETP.GE.AND P1, PT, R8, R20, PT ;  /* 0x000000140800720c */ /* 0x000fe20003f26270 */
[----:B--2---:R-:W-:Y:S01]  /*5370*/  IMAD.WIDE.U32 R2, R22, c[0x0][0x338], R4 ;  /* 0x0000ce0016027a25 */ /* 0x004fe200078e0004 */
[----:B------:R-:W-:Y:S01]  /*5380*/  SHF.R.S32.HI R23, RZ, 0x1f, R22 ;  /* 0x0000001fff177819 */ /* 0x000fe20000011416 */
[----:B------:R1:W2:Y:S01]  /*5390*/  LDS.128 R32, [R6+0x8c80] ;  /* 0x008c800006207984 */ /* 0x0002a20000000c00 */
[----:B------:R-:W-:-:S02]  /*53a0*/  ISETP.GE.OR P0, PT, R4, c[0x0][0x324], P1 ;  /* 0x0000c90004007a0c */ /* 0x000fc40000f06670 */
[----:B------:R-:W-:Y:S01]  /*53b0*/  P2R R21, PR, RZ, 0x2 ;  /* 0x00000002ff157803 */ /* 0x000fe20000000000 */
[----:B------:R1:W1:Y:S01]  /*53c0*/  LDS.128 R36, [R6+0x9080] ;  /* 0x0090800006247984 */ /* 0x0002620000000c00 */
[----:B------:R-:W-:-:S03]  /*53d0*/  IMAD R0, R23, c[0x0][0x338], RZ ;  /* 0x0000ce0017007a24 */ /* 0x000fc600078e02ff */
[----:B------:R1:W1:Y:S01]  /*53e0*/  LDS.128 R40, [R6+0x9480] ;  /* 0x0094800006287984 */ /* 0x0002620000000c00 */
[----:B------:R-:W-:-:S03]  /*53f0*/  IMAD R0, R22, c[0x0][0x33c], R0 ;  /* 0x0000cf0016007a24 */ /* 0x000fc600078e0200 */
[----:B------:R1:W1:Y:S01]  /*5400*/  LDS.128 R44, [R6+0x9880] ;  /* 0x00988000062c7984 */ /* 0x0002620000000c00 */
[----:B------:R-:W-:Y:S02]  /*5410*/  IMAD.IADD R3, R3, 0x1, R0 ;  /* 0x0000000103037824 */ /* 0x000fe400078e0200 */
[----:B------:R-:W-:Y:S01]  /*5420*/  IMAD.U32 R0, RZ, RZ, UR12 ;  /* 0x0000000cff007e24 */ /* 0x000fe2000f8e00ff */
[----:B------:R1:W1:Y:S03]  /*5430*/  LDS.128 R48, [R6+0x9c80] ;  /* 0x009c800006307984 */ /* 0x0002660000000c00 */
[----:B------:R-:W-:Y:S01]  /*5440*/  IMAD.WIDE.U32 R10, R0, c[0x0][0x340], R2 ;  /* 0x0000d000000a7a25 */ /* 0x000fe200078e0002 */
[----:B------:R1:W1:Y:S03]  /*5450*/  LDS.128 R52, [R6+0x80] ;  /* 0x0000800006347984 */ /* 0x0002660000000c00 */
[----:B------:R-:W-:Y:S01]  /*5460*/  IMAD.WIDE R2, R12, 0x40, R8 ;  /* 0x000000400c027825 */ /* 0x000fe200078e0208 */
[----:B------:R1:W1:Y:S01]  /*5470*/  LDS.128 R56, [R6+0x480] ;  /* 0x0004800006387984 */ /* 0x0002620000000c00 */
[----:B------:R-:W-:-:S03]  /*5480*/  IADD3 R7, R11, UR4, RZ ;  /* 0x000000040b077c10 */ /* 0x000fc6000fffe0ff */
[----:B------:R1:W1:Y:S04]  /*5490*/  LDS.128 R60, [R6+0x880] ;  /* 0x00088000063c7984 */ /* 0x0002680000000c00 */
[----:B------:R1:W1:Y:S04]  /*54a0*/  LDS.128 R64, [R6+0xc80] ;  /* 0x000c800006407984 */ /* 0x0002680000000c00 */
[----:B------:R1:W1:Y:S04]  /*54b0*/  LDS.128 R68, [R6+0x1080] ;  /* 0x0010800006447984 */ /* 0x0002680000000c00 */
[----:B------:R1:W1:Y:S04]  /*54c0*/  LDS.128 R72, [R6+0x1480] ;  /* 0x0014800006487984 */ /* 0x0002680000000c00 */
[----:B------:R1:W1:Y:S04]  /*54d0*/  LDS.128 R76, [R6+0x1880] ;  /* 0x00188000064c7984 */ /* 0x0002680000000c00 */
[----:B------:R1:W1:Y:S01]  /*54e0*/  LDS.128 R80, [R6+0x1c80] ;  /* 0x001c800006507984 */ /* 0x0002620000000c00 */
[----:B------:R-:W-:Y:S05]  /*54f0*/  @P0 BRA `(.L_x_6) ;  /* 0x0000009000000947 */ /* 0x000fea0003800000 */
[----:B--234-:R2:W3:Y:S01]  /*5500*/  LDS.128 R16, [R6+0x8080] ;  /* 0x0080800006107984 */ /* 0x01c4e20000000c00 */
[----:B------:R-:W-:-:S04]  /*5510*/  IMAD R0, R3, c[0x0][0x330], RZ ;  /* 0x0000cc0003007a24 */ /* 0x000fc800078e02ff */
[----:B------:R-:W-:Y:S01]  /*5520*/  IMAD R0, R2, c[0x0][0x334], R0 ;  /* 0x0000cd0002007a24 */ /* 0x000fe200078e0200 */
[----:B-12---:R-:W-:-:S05]  /*5530*/  MOV R6, R10 ;  /* 0x0000000a00067202 */ /* 0x006fca0000000f00 */
[----:B------:R-:W-:-:S05]  /*5540*/  IMAD.WIDE.U32 R12, R2, c[0x0][0x330], R6 ;  /* 0x0000cc00020c7a25 */ /* 0x000fca00078e0006 */
[----:B------:R-:W-:Y:S02]  /*5550*/  IADD3 R0, R13, R0, RZ ;  /* 0x000000000d007210 */ /* 0x000fe40007ffe0ff */
[----:B------:R-:W-:-:S04]  /*5560*/  LEA R14, P0, R12, c[0x0][0x318], 0x1 ;  /* 0x0000c6000c0e7a11 */ /* 0x000fc800078008ff */
[----:B------:R-:W-:-:S05]  /*5570*/  LEA.HI.X R15, R12, c[0x0][0x31c], R0, 0x1, P0 ;  /* 0x0000c7000c0f7a11 */ /* 0x000fca00000f0c00 */
[----:B---3--:R1:W-:Y:S04]  /*5580*/  STG.E.128 [R14.64], R16 ;  /* 0x000000100e007986 */ /* 0x0083e8000c101d12 */
.L_x_6:
[----:B--234-:R-:W-:Y:S05]  /*5590*/  BSYNC B0 ;  /* 0x0000000000007941 */ /* 0x01cfea0003800000 */
.L_x_5:
[----:B------:R-:W-:Y:S01]  /*55a0*/  IADD3 R0, R8, 0x8, RZ ;  /* 0x0000000808007810 */ /* 0x000fe20007ffe0ff */
[----:B------:R-:W-:Y:S03]  /*55b0*/  BSSY B0, `(.L_x_7) ;  /* 0x0000010000007945 */ /* 0x000fe60003800000 */
[----:B------:R-:W-:-:S04]  /*55c0*/  ISETP.GE.AND P0, PT, R0, R20, PT ;  /* 0x000000140000720c */ /* 0x000fc80003f06270 */
[----:B-1----:R-:W-:Y:S02]  /*55d0*/  P2R R16, PR, RZ, 0x1 ;  /* 0x00000001ff107803 */ /* 0x002fe40000000000 */
[----:B------:R-:W-:-:S13]  /*55e0*/  ISETP.GE.OR P0, PT, R4, c[0x0][0x324], P0 ;  /* 0x0000c90004007a0c */ /* 0x000fda0000706670 */
[----:B------:R-:W-:Y:S05]  /*55f0*/  @P0 BRA `(.L_x_8) ;  /* 0x000000b000000947 */ /* 0x000fea0003800000 */
[----:B------:R-:W-:Y:S02]  /*5600*/  IADD3 R0, P0, R2, 0x8, RZ ;  /* 0x0000000802007810 */ /* 0x000fe40007f1e0ff */
[----:B------:R-:W-:-:S03]  /*5610*/  MOV R13, R7 ;  /* 0x00000007000d7202 */ /* 0x000fc60000000f00 */
[----:B------:R-:W-:-:S04]  /*5620*/  IMAD.X R12, RZ, RZ, R3, P0 ;  /* 0x000000ffff0c7224 */ /* 0x000fc800000e0603 */
[----:B------:R-:W-:Y:S02]  /*5630*/  IMAD R14, R12, c[0x0][0x330], RZ ;  /* 0x0000cc000c0e7a24 */ /* 0x000fe400078e02ff */
[----:B------:R-:W-:-:S04]  /*5640*/  IMAD.MOV.U32 R12, RZ, RZ, R10 ;  /* 0x000000ffff0c7224 */ /* 0x000fc800078e000a */
[----:B------:R-:W-:-:S04]  /*5650*/  IMAD.WIDE.U32 R12, R0, c[0x0][0x330], R12 ;  /* 0x0000cc00000c7a25 */ /* 0x000fc800078e000c */
[----:B------:R-:W-:Y:S01]  /*5660*/  IMAD R0, R0, c[0x0][0x334], R14 ;  /* 0x0000cd0000007a24 */ /* 0x000fe200078e020e */
[----:B------:R-:W-:-:S04]  /*5670*/  LEA R14, P0, R12, c[0x0][0x318], 0x1 ;  /* 0x0000c6000c0e7a11 */ /* 0x000fc800078008ff */
[----:B------:R-:W-:-:S04]  /*5680*/  IADD3 R0, R13, R0, RZ ;  /* 0x000000000d007210 */ /* 0x000fc80007ffe0ff */
[----:B------:R-:W-:-:S05]  /*5690*/  LEA.HI.X R15, R12, c[0x0][0x31c], R0, 0x1, P0 ;  /* 0x0000c7000c0f7a11 */ /* 0x000fca00000f0c00 */
[----:B------:R1:W-:Y:S02]  /*56a0*/  STG.E.128 [R14.64], R24 ;  /* 0x000000180e007986 */ /* 0x0003e4000c101d12 */
.L_x_8:
[----:B------:R-:W-:Y:S05]  /*56b0*/  BSYNC B0 ;  /* 0x0000000000007941 */ /* 0x000fea0003800000 */
.L_x_7:
[----:B------:R-:W-:Y:S01]  /*56c0*/  IADD3 R0, R8, 0x10, RZ ;  /* 0x0000001008007810 */ /* 0x000fe20007ffe0ff */
[----:B------:R-:W-:Y:S03]  /*56d0*/  BSSY B0, `(.L_x_9) ;  /* 0x000000f000007945 */ /* 0x000fe60003800000 */
[----:B------:R-:W-:-:S04]  /*56e0*/  ISETP.GE.AND P6, PT, R0, R20, PT ;  /* 0x000000140000720c */ /* 0x000fc80003fc6270 */
[----:B------:R-:W-:-:S13]  /*56f0*/  ISETP.GE.OR P0, PT, R4, c[0x0][0x324], P6 ;  /* 0x0000c90004007a0c */ /* 0x000fda0003706670 */
[----:B------:R-:W-:Y:S05]  /*5700*/  @P0 BRA `(.L_x_10) ;  /* 0x000000b000000947 */ /* 0x000fea0003800000 */
[----:B------:R-:W-:Y:S02]  /*5710*/  IADD3 R0, P0, R2, 0x10, RZ ;  /* 0x0000001002007810 */ /* 0x000fe40007f1e0ff */
[----:B------:R-:W-:-:S03]  /*5720*/  MOV R13, R7 ;  /* 0x00000007000d7202 */ /* 0x000fc60000000f00 */
[----:B------:R-:W-:-:S04]  /*5730*/  IMAD.X R12, RZ, RZ, R3, P0 ;  /* 0x000000ffff0c7224 */ /* 0x000fc800000e0603 */
[----:B-1----:R-:W-:Y:S02]  /*5740*/  IMAD R14, R12, c[0x0][0x330], RZ ;  /* 0x0000cc000c0e7a24 */ /* 0x002fe400078e02ff */
[----:B------:R-:W-:-:S04]  /*5750*/  IMAD.MOV.U32 R12, RZ, RZ, R10 ;  /* 0x000000ffff0c7224 */ /* 0x000fc800078e000a */
[----:B------:R-:W-:-:S04]  /*5760*/  IMAD.WIDE.U32 R12, R0, c[0x0][0x330], R12 ;  /* 0x0000cc00000c7a25 */ /* 0x000fc800078e000c */
[----:B------:R-:W-:Y:S01]  /*5770*/  IMAD R0, R0, c[0x0][0x334], R14 ;  /* 0x0000cd0000007a24 */ /* 0x000fe200078e020e */
[----:B------:R-:W-:-:S04]  /*5780*/  LEA R14, P0, R12, c[0x0][0x318], 0x1 ;  /* 0x0000c6000c0e7a11 */ /* 0x000fc800078008ff */
[----:B------:R-:W-:-:S04]  /*5790*/  IADD3 R0, R13, R0, RZ ;  /* 0x000000000d007210 */ /* 0x000fc80007ffe0ff */
[----:B------:R-:W-:-:S05]  /*57a0*/  LEA.HI.X R15, R12, c[0x0][0x31c], R0, 0x1, P0 ;  /* 0x0000c7000c0f7a11 */ /* 0x000fca00000f0c00 */
[----:B------:R1:W-:Y:S02]  /*57b0*/  STG.E.128 [R14.64], R28 ;  /* 0x0000001c0e007986 */ /* 0x0003e4000c101d12 */
.L_x_10:
[----:B------:R-:W-:Y:S05]  /*57c0*/  BSYNC B0 ;  /* 0x0000000000007941 */ /* 0x000fea0003800000 */
.L_x_9:
        /* <DEDUP_REMOVED lines=16> */
.L_x_12:
[----:B------:R-:W-:Y:S05]  /*58d0*/  BSYNC B0 ;  /* 0x0000000000007941 */ /* 0x000fea0003800000 */
.L_x_11:
        /* <DEDUP_REMOVED lines=16> */
.L_x_14:
[----:B------:R-:W-:Y:S05]  /*59e0*/  BSYNC B0 ;  /* 0x0000000000007941 */ /* 0x000fea0003800000 */
.L_x_13:
        /* <DEDUP_REMOVED lines=16> */
.L_x_16:
[----:B------:R-:W-:Y:S05]  /*5af0*/  BSYNC B0 ;  /* 0x0000000000007941 */ /* 0x000fea0003800000 */
.L_x_15:
        /* <DEDUP_REMOVED lines=16> */
.L_x_18:
[----:B------:R-:W-:Y:S05]  /*5c00*/  BSYNC B0 ;  /* 0x0000000000007941 */ /* 0x000fea0003800000 */
.L_x_17:
[----:B------:R-:W-:Y:S01]  /*5c10*/  IADD3 R0, R8, 0x38, RZ ;  /* 0x0000003808007810 */ /* 0x000fe20007ffe0ff */
[----:B------:R-:W-:Y:S03]  /*5c20*/  BSSY B0, `(.L_x_19) ;  /* 0x000000e000007945 */ /* 0x000fe60003800000 */
[----:B------:R-:W-:-:S04]  /*5c30*/  ISETP.GE.AND P1, PT, R0, R20, PT ;  /* 0x000000140000720c */ /* 0x000fc80003f26270 */
[----:B------:R-:W-:-:S13]  /*5c40*/  ISETP.GE.OR P0, PT, R4, c[0x0][0x324], P1 ;  /* 0x0000c90004007a0c */ /* 0x000fda0000f06670 */
[----:B------:R-:W-:Y:S05]  /*5c50*/  @P0 BRA `(.L_x_20) ;  /* 0x000000a000000947 */ /* 0x000fea0003800000 */
[----:B------:R-:W-:-:S04]  /*5c60*/  IADD3 R0, P0, R2, 0x38, RZ ;  /* 0x0000003802007810 */ /* 0x000fc80007f1e0ff */
[----:B------:R-:W-:-:S05]  /*5c70*/  IADD3.X R6, RZ, R3, RZ, P0, !PT ;  /* 0x00000003ff067210 */ /* 0x000fca00007fe4ff */
[----:B------:R-:W-:Y:S01]  /*5c80*/  IMAD R11, R6, c[0x0][0x330], RZ ;  /* 0x0000cc00060b7a24 */ /* 0x000fe200078e02ff */
[----:B------:R-:W-:-:S05]  /*5c90*/  MOV R6, R10 ;  /* 0x0000000a00067202 */ /* 0x000fca0000000f00 */
[----:B------:R-:W-:-:S04]  /*5ca0*/  IMAD.WIDE.U32 R8, R0, c[0x0][0x330], R6 ;  /* 0x0000cc0000087a25 */ /* 0x000fc800078e0006 */
[----:B------:R-:W-:Y:S01]  /*5cb0*/  IMAD R0, R0, c[0x0][0x334], R11 ;  /* 0x0000cd0000007a24 */ /* 0x000fe200078e020b */
[----:B------:R-:W-:-:S04]  /*5cc0*/  LEA R6, P0, R8, c[0x0][0x318], 0x1 ;  /* 0x0000c60008067a11 */ /* 0x000fc800078008ff */
[----:B------:R-:W-:-:S04]  /*5cd0*/  IADD3 R0, R9, R0, RZ ;  /* 0x0000000009007210 */ /* 0x000fc80007ffe0ff */
[----:B------:R-:W-:-:S05]  /*5ce0*/  LEA.HI.X R7, R8, c[0x0][0x31c], R0, 0x1, P0 ;  /* 0x0000c70008077a11 */ /* 0x000fca00000f0c00 */
[----:B------:R2:W-:Y:S02]  /*5cf0*/  STG.E.128 [R6.64], R48 ;  /* 0x0000003006007986 */ /* 0x0005e4000c101d12 */
.L_x_20:
[----:B------:R-:W-:Y:S05]  /*5d00*/  BSYNC B0 ;  /* 0x0000000000007941 */ /* 0x000fea0003800000 */
.L_x_19:
[----:B------:R-:W-:Y:S01]  /*5d10*/  IMAD R0, R23, c[0x0][0x308], RZ ;  /* 0x0000c20017007a24 */ /* 0x000fe200078e02ff */
[----:B------:R-:W-:Y:S01]  /*5d20*/  ISETP.NE.AND P0, PT, R21, RZ, PT ;  /* 0x000000ff1500720c */ /* 0x000fe20003f05270 */
[----:B--2---:R-:W-:Y:S01]  /*5d30*/  IMAD.WIDE.U32 R6, R22, c[0x0][0x308], R4 ;  /* 0x0000c20016067a25 */ /* 0x004fe200078e0004 */
[----:B------:R-:W-:Y:S01]  /*5d40*/  ULDC.64 UR4, c[0x0][0x310] ;  /* 0x0000c40000047ab9 */ /* 0x000fe20000000a00 */
[----:B------:R-:W-:Y:S01]  /*5d50*/  BSSY B0, `(.L_x_21) ;  /* 0x0000012000007945 */ /* 0x000fe20003800000 */
[----:B------:R-:W-:Y:S01]  /*5d60*/  ISETP.GE.OR P0, PT, R4, c[0x0][0x2f4], P0 ;  /* 0x0000bd0004007a0c */ /* 0x000fe20000706670 */
[----:B------:R-:W-:Y:S01]  /*5d70*/  IMAD R0, R22, c[0x0][0x30c], R0 ;  /* 0x0000c30016007a24 */ /* 0x000fe200078e0200 */
[----:B------:R-:W-:-:S04]  /*5d80*/  UIMAD UR4, UR6, UR4, URZ ;  /* 0x00000004060472a4 */ /* 0x000fc8000f8e023f */
[----:B------:R-:W-:Y:S01]  /*5d90*/  IADD3 R7, R7, R0, RZ ;  /* 0x0000000007077210 */ /* 0x000fe20007ffe0ff */
[----:B------:R-:W-:Y:S01]  /*5da0*/  UIMAD UR4, UR12, UR5, UR4 ;  /* 0x000000050c0472a4 */ /* 0x000fe2000f8e0204 */
[----:B------:R-:W-:-:S05]  /*5db0*/  MOV R0, UR12 ;  /* 0x0000000c00007c02 */ /* 0x000fca0008000f00 */
[----:B------:R-:W-:-:S05]  /*5dc0*/  IMAD.WIDE.U32 R8, R0, c[0x0][0x310], R6 ;  /* 0x0000c40000087a25 */ /* 0x000fca00078e0006 */
[----:B------:R-:W-:Y:S01]  /*5dd0*/  IADD3 R7, R9, UR4, RZ ;  /* 0x0000000409077c10 */ /* 0x000fe2000fffe0ff */
[----:B------:R-:W-:Y:S05]  /*5de0*/  @P0 BRA `(.L_x_22) ;  /* 0x0000008000000947 */ /* 0x000fea0003800000 */
[----:B------:R-:W-:Y:S01]  /*5df0*/  MOV R6, R8 ;  /* 0x0000000800067202 */ /* 0x000fe20000000f00 */
[----:B------:R-:W-:-:S04]  /*5e00*/  IMAD R0, R3, c[0x0][0x300], RZ ;  /* 0x0000c00003007a24 */ /* 0x000fc800078e02ff */
[----:B------:R-:W-:-:S04]  /*5e10*/  IMAD.WIDE.U32 R10, R2, c[0x0][0x300], R6 ;  /* 0x0000c000020a7a25 */ /* 0x000fc800078e0006 */
[----:B------:R-:W-:Y:S01]  /*5e20*/  IMAD R0, R2, c[0x0][0x304], R0 ;  /* 0x0000c10002007a24 */ /* 0x000fe200078e0200 */
[----:B------:R-:W-:-:S04]  /*5e30*/  LEA R12, P0, R10, c[0x0][0x2e8], 0x1 ;  /* 0x0000ba000a0c7a11 */ /* 0x000fc800078008ff */
[----:B------:R-:W-:-:S04]  /*5e40*/  IADD3 R0, R11, R0, RZ ;  /* 0x000000000b007210 */ /* 0x000fc80007ffe0ff */
[----:B------:R-:W-:-:S05]  /*5e50*/  LEA.HI.X R13, R10, c[0x0][0x2ec], R0, 0x1, P0 ;  /* 0x0000bb000a0d7a11 */ /* 0x000fca00000f0c00 */
[----:B------:R2:W-:Y:S02]  /*5e60*/  STG.E.128 [R12.64], R52 ;  /* 0x000000340c007986 */ /* 0x0005e4000c101d12 */
.L_x_22:
[----:B------:R-:W-:Y:S05]  /*5e70*/  BSYNC B0 ;  /* 0x0000000000007941 */ /* 0x000fea0003800000 */
.L_x_21:
[----:B------:R-:W-:Y:S01]  /*5e80*/  ISETP.NE.AND P0, PT, R16, RZ, PT ;  /* 0x000000ff1000720c */ /* 0x000fe20003f05270 */
[----:B------:R-:W-:Y:S03]  /*5e90*/  BSSY B0, `(.L_x_23) ;  /* 0x000000e000007945 */ /* 0x000fe60003800000 */
[----:B------:R-:W-:-:S13]  /*5ea0*/  ISETP.GE.OR P0, PT, R4, c[0x0][0x2f4], P0 ;  /* 0x0000bd0004007a0c */ /* 0x000fda0000706670 */
[----:B------:R-:W-:Y:S05]  /*5eb0*/  @P0 BRA `(.L_x_24) ;  /* 0x000000b000000947 */ /* 0x000fea0003800000 */
[----:B------:R-:W-:Y:S02]  /*5ec0*/  IADD3 R0, P0, R2, 0x8, RZ ;  /* 0x0000000802007810 */ /* 0x000fe40007f1e0ff */
[----:B------:R-:W-:-:S03]  /*5ed0*/  MOV R11, R7 ;  /* 0x00000007000b7202 */ /* 0x000fc60000000f00 */
[----:B------:R-:W-:-:S04]  /*5ee0*/  IMAD.X R10, RZ, RZ, R3, P0 ;  /* 0x000000ffff0a7224 */ /* 0x000fc800000e0603 */
[----:B--2---:R-:W-:Y:S02]  /*5ef0*/  IMAD R12, R10, c[0x0][0x300], RZ ;  /* 0x0000c0000a0c7a24 */ /* 0x004fe400078e02ff */
[----:B------:R-:W-:-:S04]  /*5f00*/  IMAD.MOV.U32 R10, RZ, RZ, R8 ;  /* 0x000000ffff0a7224 */ /* 0x000fc800078e0008 */
[----:B------:R-:W-:-:S04]  /*5f10*/  IMAD.WIDE.U32 R10, R0, c[0x0][0x300], R10 ;  /* 0x0000c000000a7a25 */ /* 0x000fc800078e000a */
[----:B------:R-:W-:Y:S01]  /*5f20*/  IMAD R0, R0, c[0x0][0x304], R12 ;  /* 0x0000c10000007a24 */ /* 0x000fe200078e020c */
[----:B------:R-:W-:-:S04]  /*5f30*/  LEA R12, P0, R10, c[0x0][0x2e8], 0x1 ;  /* 0x0000ba000a0c7a11 */ /* 0x000fc800078008ff */
[----:B------:R-:W-:-:S04]  /*5f40*/  IADD3 R0, R11, R0, RZ ;  /* 0x000000000b007210 */ /* 0x000fc80007ffe0ff */
[----:B------:R-:W-:-:S05]  /*5f50*/  LEA.HI.X R13, R10, c[0x0][0x2ec], R0, 0x1, P0 ;  /* 0x0000bb000a0d7a11 */ /* 0x000fca00000f0c00 */
[----:B------:R2:W-:Y:S02]  /*5f60*/  STG.E.128 [R12.64], R56 ;  /* 0x000000380c007986 */ /* 0x0005e4000c101d12 */
.L_x_24:
[----:B------:R-:W-:Y:S05]  /*5f70*/  BSYNC B0 ;  /* 0x0000000000007941 */ /* 0x000fea0003800000 */
.L_x_23:
[----:B------:R-:W-:Y:S01]  /*5f80*/  ISETP.GE.OR P6, PT, R4, c[0x0][0x2f4], P6 ;  /* 0x0000bd0004007a0c */ /* 0x000fe200037c6670 */
[----:B------:R-:W-:-:S12]  /*5f90*/  BSSY B0, `(.L_x_25) ;  /* 0x000000d000007945 */ /* 0x000fd80003800000 */
        /* <DEDUP_REMOVED lines=12> */
.L_x_26:
[----:B------:R-:W-:Y:S05]  /*6060*/  BSYNC B0 ;  /* 0x0000000000007941 */ /* 0x000fea0003800000 */
.L_x_25:
        /* <DEDUP_REMOVED lines=14> */
.L_x_28:
[----:B------:R-:W-:Y:S05]  /*6150*/  BSYNC B0 ;  /* 0x0000000000007941 */ /* 0x000fea0003800000 */
.L_x_27:
        /* <DEDUP_REMOVED lines=14> */
.L_x_30:
[----:B------:R-:W-:Y:S05]  /*6240*/  BSYNC B0 ;  /* 0x0000000000007941 */ /* 0x000fea0003800000 */
.L_x_29:
        /* <DEDUP_REMOVED lines=14> */
.L_x_32:
[----:B------:R-:W-:Y:S05]  /*6330*/  BSYNC B0 ;  /* 0x0000000000007941 */ /* 0x000fea0003800000 */
.L_x_31:
        /* <DEDUP_REMOVED lines=14> */
.L_x_34:
[----:B------:R-:W-:Y:S05]  /*6420*/  BSYNC B0 ;  /* 0x0000000000007941 */ /* 0x000fea0003800000 */
.L_x_33:
[----:B------:R-:W-:-:S13]  /*6430*/  ISETP.GE.OR P1, PT, R4, c[0x0][0x2f4], P1 ;  /* 0x0000bd0004007a0c */ /* 0x000fda0000f26670 */
[----:B------:R-:W-:Y:S05]  /*6440*/  @P1 EXIT ;  /* 0x000000000000194d */ /* 0x000fea0003800000 */
[----:B------:R-:W-:-:S05]  /*6450*/  IADD3 R0, P0, R2, 0x38, RZ ;  /* 0x0000003802007810 */ /* 0x000fca0007f1e0ff */
[----:B------:R-:W-:Y:S01]  /*6460*/  IMAD.X R2, RZ, RZ, R3, P0 ;  /* 0x000000ffff027224 */ /* 0x000fe200000e0603 */
[----:B------:R-:W-:-:S03]  /*6470*/  MOV R3, R7 ;  /* 0x0000000700037202 */ /* 0x000fc60000000f00 */
[----:B------:R-:W-:Y:S02]  /*6480*/  IMAD R6, R2, c[0x0][0x300], RZ ;  /* 0x0000c00002067a24 */ /* 0x000fe400078e02ff */
[----:B------:R-:W-:-:S04]  /*6490*/  IMAD.MOV.U32 R2, RZ, RZ, R8 ;  /* 0x000000ffff027224 */ /* 0x000fc800078e0008 */
[----:B------:R-:W-:-:S04]  /*64a0*/  IMAD.WIDE.U32 R4, R0, c[0x0][0x300], R2 ;  /* 0x0000c00000047a25 */ /* 0x000fc800078e0002 */
[----:B------:R-:W-:Y:S01]  /*64b0*/  IMAD R0, R0, c[0x0][0x304], R6 ;  /* 0x0000c10000007a24 */ /* 0x000fe200078e0206 */
[----:B------:R-:W-:-:S04]  /*64c0*/  LEA R2, P0, R4, c[0x0][0x2e8], 0x1 ;  /* 0x0000ba0004027a11 */ /* 0x000fc800078008ff */
[----:B------:R-:W-:-:S04]  /*64d0*/  IADD3 R0, R5, R0, RZ ;  /* 0x0000000005007210 */ /* 0x000fc80007ffe0ff */
[----:B------:R-:W-:-:S05]  /*64e0*/  LEA.HI.X R3, R4, c[0x0][0x2ec], R0, 0x1, P0 ;  /* 0x0000bb0004037a11 */ /* 0x000fca00000f0c00 */
[----:B------:R-:W-:Y:S01]  /*64f0*/  STG.E.128 [R2.64], R80 ;  /* 0x0000005002007986 */ /* 0x000fe2000c101d12 */
[----:B------:R-:W-:Y:S05]  /*6500*/  EXIT ;  /* 0x000000000000794d */ /* 0x000fea0003800000 */
.L_x_35:
[----:B------:R-:W-:-:S00]  /*6510*/  BRA `(.L_x_35) ;  /* 0xfffffff000007947 */ /* 0x000fc0000383ffff */
[----:B------:R-:W-:-:S00]  /*6520*/  NOP ;  /* 0x0000000000007918 */ /* 0x000fc00000000000 */
        /* <DEDUP_REMOVED lines=13> */
.L_x_1146:


//--------------------- .text._ZN7cutlass13device_kernelIN5flash19enable_sm80_to_sm89INS1_16FlashAttnBwdSm80INS1_25CollectiveMainloopBwdSm80ILi1ELi1EN4cute5tupleIJNS5_1CILi32EEENS7_ILi64EEENS7_ILi256EEEEEENS_6half_tEfNS_4arch4Sm80ELb0ELb0ELb1ELb0ELb0ELb0ELb0ELb0ELi2ELi2ELi2ELi1ELb1EEENS1_24CollectiveEpilogueBwdGQAISB_fSE_Li256ELb0ELb0EEENS1_19SingleTileSchedulerILb0ELb0ELb0ELi64EEEEEEEEEvNT_6ParamsE --------------------------
	.section	.text._ZN7cutlass13device_kernelIN5flash19enable_sm80_to_sm89INS1_16FlashAttnBwdSm80INS1_25CollectiveMainloopBwdSm80ILi1ELi1EN4cute5tupleIJNS5_1CILi32EEENS7_ILi64EEENS7_ILi256EEEEEENS_6half_tEfNS_4arch4Sm80ELb0ELb0ELb1ELb0ELb0ELb0ELb0ELb0ELi2ELi2ELi2ELi1ELb1EEENS1_24CollectiveEpilogueBwdGQAISB_fSE_Li256ELb0ELb0EEENS1_19SingleTileSchedulerILb0ELb0ELb0ELi64EEEEEEEEEvNT_6ParamsE,"ax",@progbits
	.sectioninfo	@"SHI_REGISTERS=255"
	.align	128
.text._ZN7cutlass13device_kernelIN5flash19enable_sm80_to_sm89INS1_16FlashAttnBwdSm80INS1_25CollectiveMainloopBwdSm80ILi1ELi1EN4cute5tupleIJNS5_1CILi32EEENS7_ILi64EEENS7_ILi256EEEEEENS_6half_tEfNS_4arch4Sm80ELb0ELb0ELb1ELb0ELb0ELb0ELb0ELb0ELi2ELi2ELi2ELi1ELb1EEENS1_24CollectiveEpilogueBwdGQAISB_fSE_Li256ELb0ELb0EEENS1_19SingleTileSchedulerILb0ELb0ELb0ELi64EEEEEEEEEvNT_6ParamsE:
        .type           _ZN7cutlass13device_kernelIN5flash19enable_sm80_to_sm89INS1_16FlashAttnBwdSm80INS1_25CollectiveMainloopBwdSm80ILi1ELi1EN4cute5tupleIJNS5_1CILi32EEENS7_ILi64EEENS7_ILi256EEEEEENS_6half_tEfNS_4arch4Sm80ELb0ELb0ELb1ELb0ELb0ELb0ELb0ELb0ELi2ELi2ELi2ELi1ELb1EEENS1_24CollectiveEpilogueBwdGQAISB_fSE_Li256ELb0ELb0EEENS1_19SingleTileSchedulerILb0ELb0ELb0ELi64EEEEEEEEEvNT_6ParamsE,@function
        .size           _ZN7cutlass13device_kernelIN5flash19enable_sm80_to_sm89INS1_16FlashAttnBwdSm80INS1_25CollectiveMainloopBwdSm80ILi1ELi1EN4cute5tupleIJNS5_1CILi32EEENS7_ILi64EEENS7_ILi256EEEEEENS_6half_tEfNS_4arch4Sm80ELb0ELb0ELb1ELb0ELb0ELb0ELb0ELb0ELi2ELi2ELi2ELi1ELb1EEENS1_24CollectiveEpilogueBwdGQAISB_fSE_Li256ELb0ELb0EEENS1_19SingleTileSchedulerILb0ELb0ELb0ELi64EEEEEEEEEvNT_6ParamsE,(.L_x_1147 - _ZN7cutlass13device_kernelIN5flash19enable_sm80_to_sm89INS1_16FlashAttnBwdSm80INS1_25CollectiveMainloopBwdSm80ILi1ELi1EN4cute5tupleIJNS5_1CILi32EEENS7_ILi64EEENS7_ILi256EEEEEENS_6half_tEfNS_4arch4Sm80ELb0ELb0ELb1ELb0ELb0ELb0ELb0ELb0ELi2ELi2ELi2ELi1ELb1EEENS1_24CollectiveEpilogueBwdGQAISB_fSE_Li256ELb0ELb0EEENS1_19SingleTileSchedulerILb0ELb0ELb0ELi64EEEEEEEEEvNT_6ParamsE)
        .other          _ZN7cutlass13device_kernelIN5flash19enable_sm80_to_sm89INS1_16FlashAttnBwdSm80INS1_25CollectiveMainloopBwdSm80ILi1ELi1EN4cute5tupleIJNS5_1CILi32EEENS7_ILi64EEENS7_ILi256EEEEEENS_6half_tEfNS_4arch4Sm80ELb0ELb0ELb1ELb0ELb0ELb0ELb0ELb0ELi2ELi2ELi2ELi1ELb1EEENS1_24CollectiveEpilogueBwdGQAISB_fSE_Li256ELb0ELb0EEENS1_19SingleTileSchedulerILb0ELb0ELb0ELi64EEEEEEEEEvNT_6ParamsE,@"STO_CUDA_ENTRY STV_DEFAULT"
_ZN7cutlass13device_kernelIN5flash19enable_sm80_to_sm89INS1_16FlashAttnBwdSm80INS1_25CollectiveMainloopBwdSm80ILi1ELi1EN4cute5tupleIJNS5_1CILi32EEENS7_ILi64EEENS7_ILi256EEEEEENS_6half_tEfNS_4arch4Sm80ELb0ELb0ELb1ELb0ELb0ELb0ELb0ELb0ELi2ELi2ELi2ELi1ELb1EEENS1_24CollectiveEpilogueBwdGQAISB_fSE_Li256ELb0ELb0EEENS1_19SingleTileSchedulerILb0ELb0ELb0ELi64EEEEEEEEEvNT_6ParamsE:
        /* <DEDUP_REMOVED lines=17> */
[----:B------:R-:W-:Y:S01]  /*0110*/  ULDC.64 UR18, c[0x0][0x118] ;  /* 0x0000460000127ab9 */ /* 0x000fe20000000a00 */
[----:B------:R-:W-:Y:S01]  /*0120*/  CS2R R142, SRZ ;  /* 0x00000000008e7805 */ /* 0x000fe2000001ff00 */
[----:B------:R-:W-:Y:S01]  /*0130*/  UIMAD UR13, UR12, UR5, UR4 ;  /* 0x000000050c0d72a4 */ /* 0x000fe2000f8e0204 */
[----:B------:R-:W-:Y:S01]  /*0140*/  CS2R R140, SRZ ;  /* 0x00000000008c7805 */ /* 0x000fe2000001ff00 */
[----:B------:R-:W-:Y:S01]  /*0150*/  CS2R R146, SRZ ;  /* 0x0000000000927805 */ /* 0x000fe2000001ff00 */
[----:B------:R-:W-:Y:S01]  /*0160*/  ULDC.64 UR4, c[0x0][0x278] ;  /* 0x00009e0000047ab9 */ /* 0x000fe20000000a00 */
[----:B------:R-:W-:Y:S01]  /*0170*/  CS2R R144, SRZ ;  /* 0x0000000000907805 */ /* 0x000fe2000001ff00 */
[----:B------:R-:W-:Y:S01]  /*0180*/  UIMAD UR8, UR10, UR4, URZ ;  /* 0x000000040a0872a4 */ /* 0x000fe2000f8e023f */
[----:B------:R-:W-:Y:S01]  /*0190*/  CS2R R138, SRZ ;  /* 0x00000000008a7805 */ /* 0x000fe2000001ff00 */
[----:B------:R-:W-:Y:S01]  /*01a0*/  UIMAD.WIDE.U32 UR14, UR12, UR4, URZ ;  /* 0x000000040c0e72a5 */ /* 0x000fe2000f8e003f */
[----:B------:R-:W-:Y:S01]  /*01b0*/  CS2R R136, SRZ ;  /* 0x0000000000887805 */ /* 0x000fe2000001ff00 */
[----:B------:R-:W-:Y:S01]  /*01c0*/  UIMAD UR8, UR12, UR5, UR8 ;  /* 0x000000050c0872a4 */ /* 0x000fe2000f8e0208 */
[--C-:B-1----:R-:W-:Y:S01]  /*01d0*/  IMAD.MOV.U32 R154, RZ, RZ, R2.reuse ;  /* 0x000000ffff9a7224 */ /* 0x102fe200078e0002 */
[----:B--2---:R-:W-:Y:S01]  /*01e0*/  UIMAD.WIDE.U32 UR16, UR11, UR7, URZ ;  /* 0x000000070b1072a5 */ /* 0x004fe2000f8e003f */
[----:B------:R-:W-:Y:S01]  /*01f0*/  IMAD.MOV.U32 R154, RZ, RZ, R2 ;  /* 0x000000ffff9a7224 */ /* 0x000fe200078e0002 */
[----:B------:R-:W-:Y:S01]  /*0200*/  UMOV UR6, UR11 ;  /* 0x0000000b00067c82 */ /* 0x000fe20008000000 */
[----:B------:R1:W-:Y:S01]  /*0210*/  STL [R1+0x70], R2 ;  /* 0x0000700201007387 */ /* 0x0003e20000100800 */
[----:B------:R-:W-:Y:S01]  /*0220*/  ULDC UR7, c[0x0][0x250] ;  /* 0x0000940000077ab9 */ /* 0x000fe20000000800 */
[C---:B------:R-:W-:Y:S01]  /*0230*/  IMAD.SHL.U32 R4, R154.reuse, 0x4, RZ ;  /* 0x000000049a047824 */ /* 0x040fe200078e00ff */
[----:B------:R-:W-:Y:S01]  /*0240*/  SHF.R.S32.HI R31, RZ, 0x1f, R154 ;  /* 0x0000001fff1f7819 */ /* 0x000fe2000001149a */
[----:B------:R-:W-:Y:S01]  /*0250*/  @UP0 USHF.R.U32.HI UR6, URZ, UR7, UR17 ;  /* 0x000000073f060299 */ /* 0x000fe20008011611 */
[----:B------:R-:W-:Y:S01]  /*0260*/  IMAD.U32 R3, RZ, RZ, UR11 ;  /* 0x0000000bff037e24 */ /* 0x000fe2000f8e00ff */
[----:B------:R-:W-:Y:S01]  /*0270*/  ULDC.64 UR4, c[0x0][0x1e0] ;  /* 0x0000780000047ab9 */ /* 0x000fe20000000a00 */
[-C--:B------:R-:W-:Y:S01]  /*0280*/  LEA.HI R29, R31, R154.reuse, RZ, 0x3 ;  /* 0x0000009a1f1d7211 */ /* 0x080fe200078f18ff */
[----:B------:R-:W-:Y:S01]  /*0290*/  USHF.R.S32.HI UR9, URZ, 0x1f, UR6 ;  /* 0x0000001f3f097899 */ /* 0x000fe20008011406 */
[--C-:B------:R-:W-:Y:S01]  /*02a0*/  SHF.R.S32.HI R5, RZ, 0x1f, R4.reuse ;  /* 0x0000001fff057819 */ /* 0x100fe20000011404 */
[----:B------:R-:W-:Y:S01]  /*02b0*/  UIADD3 UR8, UR15, UR8, URZ ;  /* 0x000000080f087290 */ /* 0x000fe2000fffe03f */
[----:B------:R-:W-:Y:S01]  /*02c0*/  LOP3.LUT R0, R29, 0xfffffff8, RZ, 0xc0, !PT ;  /* 0xfffffff81d007812 */ /* 0x000fe200078ec0ff */
[----:B------:R-:W-:Y:S01]  /*02d0*/  UIMAD UR4, UR9, UR4, URZ ;  /* 0x00000004090472a4 */ /* 0x000fe2000f8e023f */
[----:B------:R-:W-:Y:S01]  /*02e0*/  SHF.R.S32.HI R38, RZ, 0x3, R29 ;  /* 0x00000003ff267819 */ /* 0x000fe2000001141d */
[----:B------:R2:W-:Y:S01]  /*02f0*/  STL.64 [R1+0x78], R4 ;  /* 0x0000780401007387 */ /* 0x0005e20000100a00 */
[----:B------:R-:W-:Y:S01]  /*0300*/  IMAD.WIDE.U32 R20, R3, c[0x0][0x288], R4 ;  /* 0x0000a20003147a25 */ /* 0x000fe200078e0004 */
[----:B------:R-:W-:Y:S01]  /*0310*/  UIMAD UR7, UR6, UR5, UR4 ;  /* 0x00000005060772a4 */ /* 0x000fe2000f8e0204 */
[----:B------:R-:W-:Y:S01]  /*0320*/  SHF.R.S32.HI R39, RZ, 0x1f, R38 ;  /* 0x0000001fff277819 */ /* 0x000fe20000011426 */
[----:B------:R-:W-:Y:S01]  /*0330*/  CS2R R134, SRZ ;  /* 0x0000000000867805 */ /* 0x000fe2000001ff00 */
        /* <DEDUP_REMOVED lines=16> */
[----:B------:R1:W-:Y:S01]  /*0440*/  STL.64 [R1+0x58], R38 ;  /* 0x0000582601007387 */ /* 0x0003e20000100a00 */
[----:B------:R-:W-:Y:S01]  /*0450*/  UIMAD UR4, UR12, UR5, UR4 ;  /* 0x000000050c0472a4 */ /* 0x000fe2000f8e0204 */
[----:B------:R-:W-:Y:S01]  /*0460*/  IMAD.SHL.U32 R6, R38, 0x40, RZ ;  /* 0x0000004026067824 */ /* 0x000fe200078e00ff */
[----:B------:R-:W-:Y:S01]  /*0470*/  IADD3 R3, R3, UR16, RZ ;  /* 0x0000001003037c10 */ /* 0x000fe2000fffe0ff */
[----:B------:R-:W-:Y:S01]  /*0480*/  IMAD.U32 R23, RZ, RZ, UR11 ;  /* 0x0000000bff177e24 */ /* 0x000fe2000f8e00ff */
[----:B------:R-:W-:Y:S01]  /*0490*/  LEA R26, P2, R12, c[0x0][0x258], 0x2 ;  /* 0x000096000c1a7a11 */ /* 0x000fe200078410ff */
[----:B--2---:R-:W-:Y:S01]  /*04a0*/  IMAD.WIDE.U32 R4, R0, c[0x0][0x1e0], R14 ;  /* 0x0000780000047a25 */ /* 0x004fe200078e000e */
[----:B------:R-:W-:Y:S01]  /*04b0*/  ISETP.GE.AND P4, PT, R14, c[0x0][0x1cc], PT ;  /* 0x000073000e007a0c */ /* 0x000fe20003f86270 */
[----:B------:R-:W-:Y:S01]  /*04c0*/  CS2R R132, SRZ ;  /* 0x0000000000847805 */ /* 0x000fe2000001ff00 */
[----:B------:R-:W-:Y:S01]  /*04d0*/  ISETP.GE.AND P3, PT, R28, c[0x0][0x1cc], PT ;  /* 0x000073001c007a0c */ /* 0x000fe20003f66270 */
[----:B------:R-:W-:Y:S01]  /*04e0*/  IMAD.U32 R0, RZ, RZ, UR12 ;  /* 0x0000000cff007e24 */ /* 0x000fe2000f8e00ff */
[----:B------:R-:W-:Y:S01]  /*04f0*/  IADD3 R5, R5, UR7, RZ ;  /* 0x0000000705057c10 */ /* 0x000fe2000fffe0ff */
[----:B------:R-:W-:Y:S01]  /*0500*/  ULDC.64 UR6, c[0x0][0x270] ;  /* 0x00009c0000067ab9 */ /* 0x000fe20000000a00 */
[----:B------:R-:W-:Y:S01]  /*0510*/  IMAD.WIDE.U32 R2, R8, c[0x0][0x1b8], R2 ;  /* 0x00006e0008027a25 */ /* 0x000fe200078e0002 */
[----:B------:R-:W-:Y:S01]  /*0520*/  UIMAD UR6, UR9, UR6, URZ ;  /* 0x00000006090672a4 */ /* 0x000fe2000f8e023f */
[----:B------:R-:W-:Y:S01]  /*0530*/  IADD3 R25, R14, 0x80, RZ ;  /* 0x000000800e197810 */ /* 0x000fe20007ffe0ff */
[----:B------:R-:W-:Y:S01]  /*0540*/  CS2R R126, SRZ ;  /* 0x00000000007e7805 */ /* 0x000fe2000001ff00 */
        /* <DEDUP_REMOVED lines=32> */
[----:B------:R-:W-:Y:S01]  /*0750*/  IMAD.IADD R0, R7, 0x1, R10 ;  /* 0x0000000107007824 */ /* 0x000fe200078e020a */
[----:B------:R-:W-:Y:S01]  /*0760*/  CS2R R124, SRZ ;  /* 0x00000000007c7805 */ /* 0x000fe2000001ff00 */
[----:B------:R-:W-:Y:S01]  /*0770*/  IMAD.IADD R5, R5, 0x1, R11 ;  /* 0x0000000105057824 */ /* 0x000fe200078e020b */
[----:B------:R-:W-:Y:S01]  /*0780*/  LOP3.LUT R10, R22, R9, R3, 0xf6, !PT ;  /* 0x00000009160a7212 */ /* 0x000fe200078ef603 */
[----:B------:R-:W-:Y:S01]  /*0790*/  IMAD.MOV.U32 R7, RZ, RZ, c[0x0][0x1dc] ;  /* 0x00007700ff077624 */ /* 0x000fe200078e00ff */
[----:B------:R-:W-:Y:S01]  /*07a0*/  LEA.HI.X R3, R6, c[0x0][0x1c4], R0, 0x1, P1 ;  /* 0x0000710006037a11 */ /* 0x000fe200008f0c00 */
[----:B------:R-:W-:Y:S01]  /*07b0*/  IMAD.MOV.U32 R0, RZ, RZ, c[0x0][0x1a8] ;  /* 0x00006a00ff007624 */ /* 0x000fe200078e00ff */
[----:B------:R-:W-:Y:S01]  /*07c0*/  LEA.HI.X R9, R4, c[0x0][0x194], R5, 0x1, P0 ;  /* 0x0000650004097a11 */ /* 0x000fe200000f0c05 */
[----:B------:R-:W-:Y:S01]  /*07d0*/  IMAD.MOV.U32 R6, RZ, RZ, c[0x0][0x1ac] ;  /* 0x00006b00ff067624 */ /* 0x000fe200078e00ff */
[----:B------:R-:W-:Y:S01]  /*07e0*/  CS2R R130, SRZ ;  /* 0x0000000000827805 */ /* 0x000fe2000001ff00 */
[----:B------:R-:W-:Y:S01]  /*07f0*/  IMAD.MOV.U32 R5, RZ, RZ, c[0x0][0x1d8] ;  /* 0x00007600ff057624 */ /* 0x000fe200078e00ff */
[----:B------:R-:W-:Y:S01]  /*0800*/  LEA R12, P0, R0, R8, 0x6 ;  /* 0x00000008000c7211 */ /* 0x000fe200078030ff */
[----:B------:R-:W-:Y:S01]  /*0810*/  IMAD.SHL.U32 R33, R10, 0x2, RZ ;  /* 0x000000020a217824 */ /* 0x000fe200078e00ff */
[----:B------:R-:W-:Y:S01]  /*0820*/  CS2R R128, SRZ ;  /* 0x0000000000807805 */ /* 0x000fe2000001ff00 */
        /* <DEDUP_REMOVED lines=37> */
[----:B------:R-:W-:Y:S01]  /*0a80*/  ISETP.GE.AND P6, PT, R25, c[0x0][0x1fc], PT ;  /* 0x00007f0019007a0c */ /* 0x000fe20003fc6270 */
[----:B------:R-:W-:Y:S01]  /*0a90*/  CS2R R122, SRZ ;  /* 0x00000000007a7805 */ /* 0x000fe2000001ff00 */
[----:B------:R-:W-:Y:S01]  /*0aa0*/  IMAD.WIDE.U32 R10, R23, c[0x0][0x180], R10 ;  /* 0x00006000170a7a25 */ /* 0x000fe200078e000a */
[----:B------:R2:W-:Y:S01]  /*0ab0*/  LDGSTS.E.BYPASS.LTC128B.128 [R33+0xe080], [R2.64+0x180], !P5 ;  /* 0x0e08018002217fae */ /* 0x0005e2000e901d52 */
[----:B------:R-:W-:Y:S01]  /*0ac0*/  ISETP.GE.AND P5, PT, R14, c[0x0][0x19c], PT ;  /* 0x000067000e007a0c */ /* 0x000fe20003fa6270 */
[----:B------:R-:W-:Y:S01]  /*0ad0*/  CS2R R120, SRZ ;  /* 0x0000000000787805 */ /* 0x000fe2000001ff00 */
[----:B------:R-:W-:Y:S01]  /*0ae0*/  CS2R R118, SRZ ;  /* 0x0000000000767805 */ /* 0x000fe2000001ff00 */
[----:B------:R3:W-:Y:S01]  /*0af0*/  LDGSTS.E.BYPASS.LTC128B.128 [R33+0x9080], [R4.64], !P4 ;  /* 0x0908000004217fae */ /* 0x0007e2000e101d52 */
[----:B------:R-:W-:Y:S01]  /*0b00*/  ISETP.GE.AND P4, PT, R28, c[0x0][0x19c], PT ;  /* 0x000067001c007a0c */ /* 0x000fe20003f86270 */
[----:B------:R-:W-:Y:S01]  /*0b10*/  CS2R R116, SRZ ;  /* 0x0000000000747805 */ /* 0x000fe2000001ff00 */
[----:B------:R-:W-:Y:S01]  /*0b20*/  CS2R R110, SRZ ;  /* 0x00000000006e7805 */ /* 0x000fe2000001ff00 */
[----:B------:R3:W-:Y:S01]  /*0b30*/  LDGSTS.E.BYPASS.LTC128B.128 [R33+0xb080], [R4.64+0x80], !P3 ;  /* 0x0b08008004217fae */ /* 0x0007e2000d901d52 */
[C---:B------:R-:W-:Y:S01]  /*0b40*/  ISETP.LT.OR P0, PT, R0.reuse, 0x1, P4 ;  /* 0x000000010000780c */ /* 0x040fe20002701670 */
[----:B------:R-:W-:Y:S01]  /*0b50*/  CS2R R108, SRZ ;  /* 0x00000000006c7805 */ /* 0x000fe2000001ff00 */
[----:B------:R-:W-:Y:S01]  /*0b60*/  ISETP.GE.AND P3, PT, R25, c[0x0][0x19c], PT ;  /* 0x0000670019007a0c */ /* 0x000fe20003f66270 */
[----:B------:R3:W-:Y:S01]  /*0b70*/  LDGSTS.E.BYPASS.LTC128B.128 [R33+0xd080], [R4.64+0x100], !P2 ;  /* 0x0d08010004217fae */ /* 0x0007e2000d101d52 */
[C---:B------:R-:W-:Y:S01]  /*0b80*/  ISETP.LT.OR P2, PT, R0.reuse, 0x1, P5 ;  /* 0x000000010000780c */ /* 0x040fe20002f41670 */
[----:B------:R-:W-:Y:S01]  /*0b90*/  CS2R R114, SRZ ;  /* 0x0000000000727805 */ /* 0x000fe2000001ff00 */
[----:B------:R-:W-:Y:S01]  /*0ba0*/  ISETP.LT.OR P5, PT, R0, 0x21, P5 ;  /* 0x000000210000780c */ /* 0x000fe20002fa1670 */
[----:B------:R3:W-:Y:S01]  /*0bb0*/  LDGSTS.E.BYPASS.LTC128B.128 [R33+0xf080], [R4.64+0x180], !P1 ;  /* 0x0f08018004217fae */ /* 0x0007e2000c901d52 */
[----:B------:R-:W-:Y:S01]  /*0bc0*/  ISETP.GE.AND P1, PT, R30, c[0x0][0x19c], PT ;  /* 0x000067001e007a0c */ /* 0x000fe20003f26270 */
[----:B------:R-:W-:Y:S01]  /*0bd0*/  CS2R R112, SRZ ;  /* 0x0000000000707805 */ /* 0x000fe2000001ff00 */
[C---:B------:R-:W-:Y:S01]  /*0be0*/  ISETP.LT.OR P4, PT, R0.reuse, 0x21, P4 ;  /* 0x000000210000780c */ /* 0x040fe20002781670 */
[----:B------:R-:W0:Y:S01]  /*0bf0*/  LDGDEPBAR ;  /* 0x00000000000079af */ /* 0x000e220000000000 */
[----:B------:R-:W-:Y:S01]  /*0c00*/  CS2R R106, SRZ ;  /* 0x00000000006a7805 */ /* 0x000fe2000001ff00 */
[----:B------:R-:W-:Y:S01]  /*0c10*/  CS2R R104, SRZ ;  /* 0x0000000000687805 */ /* 0x000fe2000001ff00 */
[----:B------:R-:W-:Y:S01]  /*0c20*/  CS2R R102, SRZ ;  /* 0x0000000000667805 */ /* 0x000fe2000001ff00 */
[----:B------:R-:W-:Y:S01]  /*0c30*/  CS2R R100, SRZ ;  /* 0x0000000000647805 */ /* 0x000fe2000001ff00 */
[----:B------:R-:W-:Y:S01]  /*0c40*/  CS2R R94, SRZ ;  /* 0x00000000005e7805 */ /* 0x000fe2000001ff00 */
[----:B------:R4:W-:Y:S01]  /*0c50*/  LDGSTS.E.BYPASS.LTC128B.128 [R33+0x80], [R8.64], !P2 ;  /* 0x0008000008217fae */ /* 0x0009e2000d101d52 */
[C---:B------:R-:W-:Y:S01]  /*0c60*/  ISETP.LT.OR P2, PT, R0.reuse, 0x1, P3 ;  /* 0x000000010000780c */ /* 0x040fe20001f41670 */
[----:B------:R-:W-:Y:S01]  /*0c70*/  CS2R R92, SRZ ;  /* 0x00000000005c7805 */ /* 0x000fe2000001ff00 */
[C---:B------:R-:W-:Y:S01]  /*0c80*/  ISETP.LT.OR P3, PT, R0.reuse, 0x21, P3 ;  /* 0x000000210000780c */ /* 0x040fe20001f61670 */
[----:B------:R4:W-:Y:S01]  /*0c90*/  LDGSTS.E.BYPASS.LTC128B.128 [R33+0x2080], [R8.64+0x80], !P0 ;  /* 0x0208008008217fae */ /* 0x0009e2000c101d52 */
[C---:B------:R-:W-:Y:S01]  /*0ca0*/  ISETP.LT.OR P0, PT, R0.reuse, 0x1, P1 ;  /* 0x000000010000780c */ /* 0x040fe20000f01670 */
[----:B------:R-:W-:Y:S01]  /*0cb0*/  CS2R R98, SRZ ;  /* 0x0000000000627805 */ /* 0x000fe2000001ff00 */
[----:B------:R-:W-:Y:S01]  /*0cc0*/  ISETP.LT.OR P1, PT, R0, 0x21, P1 ;  /* 0x000000210000780c */ /* 0x000fe20000f21670 */
[C---:B------:R-:W-:Y:S01]  /*0cd0*/  IMAD.SHL.U32 R0, R19.reuse, 0x40, RZ ;  /* 0x0000004013007824 */ /* 0x040fe200078e00ff */
[----:B--2---:R-:W-:Y:S01]  /*0ce0*/  SHF.R.S32.HI R2, RZ, 0x1f, R20 ;  /* 0x0000001fff027819 */ /* 0x004fe20000011414 */
[----:B------:R-:W-:Y:S01]  /*0cf0*/  CS2R R96, SRZ ;  /* 0x0000000000607805 */ /* 0x000fe2000001ff00 */
[----:B------:R-:W-:Y:S01]  /*0d00*/  CS2R R90, SRZ ;  /* 0x00000000005a7805 */ /* 0x000fe2000001ff00 */
[----:B------:R-:W-:Y:S01]  /*0d10*/  CS2R R88, SRZ ;  /* 0x0000000000587805 */ /* 0x000fe2000001ff00 */
[----:B------:R-:W-:Y:S01]  /*0d20*/  CS2R R86, SRZ ;  /* 0x0000000000567805 */ /* 0x000fe2000001ff00 */
[----:B------:R4:W-:Y:S01]  /*0d30*/  LDGSTS.E.BYPASS.LTC128B.128 [R33+0x4080], [R8.64+0x100], !P2 ;  /* 0x0408010008217fae */ /* 0x0009e2000d101d52 */
[----:B------:R-:W-:Y:S01]  /*0d40*/  LOP3.LUT P2, RZ, R19, 0x4, RZ, 0xc0, !PT ;  /* 0x0000000413ff7812 */ /* 0x000fe2000784c0ff */
[----:B------:R-:W-:Y:S01]  /*0d50*/  CS2R R84, SRZ ;  /* 0x0000000000547805 */ /* 0x000fe2000001ff00 */
[----:B---3--:R-:W-:Y:S01]  /*0d60*/  SHF.R.S32.HI R5, RZ, 0x4, R18 ;  /* 0x00000004ff057819 */ /* 0x008fe20000011412 */
[----:B------:R4:W-:Y:S01]  /*0d70*/  LDGSTS.E.BYPASS.LTC128B.128 [R33+0x6080], [R8.64+0x180], !P0 ;  /* 0x0608018008217fae */ /* 0x0009e2000c101d52 */
[----:B------:R-:W-:Y:S01]  /*0d80*/  SHF.R.S32.HI R4, RZ, 0x2, R20 ;  /* 0x00000002ff047819 */ /* 0x000fe20000011414 */
[----:B------:R-:W-:Y:S01]  /*0d90*/  CS2R R78, SRZ ;  /* 0x00000000004e7805 */ /* 0x000fe2000001ff00 */
[----:B------:R-:W-:Y:S01]  /*0da0*/  LEA.HI R3, R18, R5, RZ, 0x1 ;  /* 0x0000000512037211 */ /* 0x000fe200078f08ff */
[----:B------:R2:W-:Y:S01]  /*0db0*/  LDGSTS.E.BYPASS.LTC128B.128 [R33+0x1080], [R12.64], !P5 ;  /* 0x010800000c217fae */ /* 0x0005e2000e901d52 */
[----:B------:R-:W-:Y:S01]  /*0dc0*/  LEA.HI R2, R2, R4, RZ, 0x3 ;  /* 0x0000000402027211 */ /* 0x000fe200078f18ff */
[----:B------:R-:W-:Y:S01]  /*0dd0*/  CS2R R76, SRZ ;  /* 0x00000000004c7805 */ /* 0x000fe2000001ff00 */
[----:B------:R-:W-:Y:S01]  /*0de0*/  LOP3.LUT R16, R3, 0xfffffffe, RZ, 0xc0, !PT ;  /* 0xfffffffe03107812 */ /* 0x000fe200078ec0ff */
[----:B------:R2:W-:Y:S01]  /*0df0*/  LDGSTS.E.BYPASS.LTC128B.128 [R33+0x3080], [R12.64+0x80], !P4 ;  /* 0x030800800c217fae */ /* 0x0005e2000e101d52 */
[----:B------:R-:W-:Y:S01]  /*0e00*/  LOP3.LUT R15, R2, 0xfffffff8, RZ, 0xc0, !PT ;  /* 0xfffffff8020f7812 */ /* 0x000fe200078ec0ff */
[----:B------:R-:W-:Y:S01]  /*0e10*/  IMAD.WIDE.U32 R2, R17, c[0x0][0x210], R6 ;  /* 0x0000840011027a25 */ /* 0x000fe200078e0006 */
[----:B------:R-:W-:Y:S01]  /*0e20*/  LOP3.LUT P0, RZ, R19, 0x2, RZ, 0xc0, !PT ;  /* 0x0000000213ff7812 */ /* 0x000fe2000780c0ff */
[----:B------:R2:W-:Y:S01]  /*0e30*/  LDGSTS.E.BYPASS.LTC128B.128 [R33+0x5080], [R12.64+0x100], !P3 ;  /* 0x050801000c217fae */ /* 0x0005e2000d901d52 */
[----:B------:R-:W-:Y:S01]  /*0e40*/  LEA.HI R17, R31, R154, RZ, 0x5 ;  /* 0x0000009a1f117211 */ /* 0x000fe200078f28ff */
        /* <DEDUP_REMOVED lines=10> */
[----:B------:R-:W-:Y:S01]  /*0ef0*/  IMAD.U32 R6, RZ, RZ, UR12 ;  /* 0x0000000cff067e24 */ /* 0x000fe2000f8e00ff */
[----:B------:R-:W-:Y:S01]  /*0f00*/  ISETP.GE.AND P4, PT, R14, c[0x0][0x16c], PT ;  /* 0x00005b000e007a0c */ /* 0x000fe20003f86270 */
[----:B------:R-:W-:Y:S01]  /*0f10*/  ULDC.64 UR4, c[0x0][0x218] ;  /* 0x0000860000047ab9 */ /* 0x000fe20000000a00 */
[----:B----4-:R-:W-:Y:S01]  /*0f20*/  IMAD.U32 R8, RZ, RZ, UR12 ;  /* 0x0000000cff087e24 */ /* 0x010fe2000f8e00ff */
[----:B------:R-:W-:Y:S01]  /*0f30*/  LOP3.LUT R9, R0, 0x1c0, RZ, 0xc0, !PT ;  /* 0x000001c000097812 */ /* 0x000fe200078ec0ff */
[----:B------:R-:W-:Y:S01]  /*0f40*/  IMAD.WIDE.U32 R6, R6, c[0x0][0x188], R4 ;  /* 0x0000620006067a25 */ /* 0x000fe200078e0004 */
[----:B------:R-:W-:Y:S01]  /*0f50*/  UIMAD UR4, UR10, UR4, URZ ;  /* 0x000000040a0472a4 */ /* 0x000fe2000f8e023f */
[----:B------:R-:W-:Y:S01]  /*0f60*/  SEL R32, RZ, 0x1, P4 ;  /* 0x00000001ff207807 */ /* 0x000fe20002000000 */
[----:B------:R-:W-:Y:S01]  /*0f70*/  CS2R R82, SRZ ;  /* 0x0000000000527805 */ /* 0x000fe2000001ff00 */
[----:B------:R-:W-:Y:S01]  /*0f80*/  IMAD.WIDE.U32 R4, R8, c[0x0][0x218], R2 ;  /* 0x0000860008047a25 */ /* 0x000fe200078e0002 */
[----:B------:R-:W-:Y:S01]  /*0f90*/  LOP3.LUT R2, R9, 0x8, R29, 0xf8, !PT ;  /* 0x0000000809027812 */ /* 0x000fe200078ef81d */
[----:B------:R-:W-:Y:S01]  /*0fa0*/  UIMAD UR4, UR12, UR5, UR4 ;  /* 0x000000050c0472a4 */ /* 0x000fe2000f8e0204 */
[----:B------:R-:W-:Y:S01]  /*0fb0*/  SHF.R.U32.HI R8, RZ, 0x3, R9 ;  /* 0x00000003ff087819 */ /* 0x000fe20000011609 */
[----:B------:R-:W-:Y:S01]  /*0fc0*/  IMAD R0, R16, 0x800, R22 ;  /* 0x0000080010007824 */ /* 0x000fe200078e0216 */
[----:B------:R-:W-:Y:S01]  /*0fd0*/  IADD3 R3, R7, UR7, RZ ;  /* 0x0000000707037c10 */ /* 0x000fe2000fffe0ff */
[----:B------:R-:W-:Y:S01]  /*0fe0*/  ULDC UR7, c[0x0][0x168] ;  /* 0x00005a0000077ab9 */ /* 0x000fe20000000800 */
[----:B------:R-:W-:Y:S01]  /*0ff0*/  LOP3.LUT R2, R2, R8, RZ, 0x3c, !PT ;  /* 0x0000000802027212 */ /* 0x000fe200078e3cff */
[----:B------:R-:W-:Y:S01]  /*1000*/  UISETP.GE.AND UP0, UPT, UR7, 0x1, UPT ;  /* 0x000000010700788c */ /* 0x000fe2000bf06270 */
[----:B------:R-:W-:Y:S01]  /*1010*/  LEA R36, P3, R6, c[0x0][0x160], 0x1 ;  /* 0x0000580006247a11 */ /* 0x000fe200078608ff */
[----:B--2---:R-:W-:Y:S01]  /*1020*/  IMAD.SHL.U32 R13, R16, 0x20, RZ ;  /* 0x00000020100d7824 */ /* 0x004fe200078e00ff */
[----:B------:R-:W-:-:S04]  /*1030*/  DEPBAR.LE SB0, 0x1 ;  /* 0x000080400000791a */ /* 0x000fc80000000000 */
[----:B------:R-:W-:Y:S01]  /*1040*/  IMAD.IADD R2, R0, 0x1, R2 ;  /* 0x0000000100027824 */ /* 0x000fe200078e0202 */
[----:B------:R-:W-:Y:S01]  /*1050*/  IADD3 R0, R5, UR4, RZ ;  /* 0x0000000405007c10 */ /* 0x000fe2000fffe0ff */
[----:B------:R-:W-:Y:S01]  /*1060*/  CS2R R80, SRZ ;  /* 0x0000000000507805 */ /* 0x000fe2000001ff00 */
[----:B------:R-:W-:Y:S01]  /*1070*/  LEA R34, P1, R4, c[0x0][0x1f0], 0x1 ;  /* 0x00007c0004227a11 */ /* 0x000fe200078208ff */
[----:B------:R-:W-:Y:S01]  /*1080*/  IMAD.SHL.U32 R2, R2, 0x2, RZ ;  /* 0x0000000202027824 */ /* 0x000fe200078e00ff */
[----:B------:R-:W-:Y:S01]  /*1090*/  BAR.SYNC.DEFER_BLOCKING 0x0 ;  /* 0x0000000000007b1d */ /* 0x000fe20000010000 */
[----:B------:R-:W-:Y:S01]  /*10a0*/  LEA.HI.X R37, R6, c[0x0][0x164], R3, 0x1, P3 ;  /* 0x0000590006257a11 */ /* 0x000fe200018f0c03 */
[----:B------:R-:W-:Y:S01]  /*10b0*/  IMAD.MOV.U32 R3, RZ, RZ, 0x40 ;  /* 0x00000040ff037424 */ /* 0x000fe200078e00ff */
[----:B------:R-:W-:Y:S01]  /*10c0*/  LEA.HI.X R35, R4, c[0x0][0x1f4], R0, 0x1, P1 ;  /* 0x00007d0004237a11 */ /* 0x000fe200008f0c00 */
[----:B------:R-:W-:Y:S01]  /*10d0*/  CS2R R74, SRZ ;  /* 0x00000000004a7805 */ /* 0x000fe2000001ff00 */
[----:B------:R-:W-:Y:S01]  /*10e0*/  SEL R0, R152, 0xffffffe0, !P0 ;  /* 0xffffffe098007807 */ /* 0x000fe20004000000 */
[----:B------:R-:W-:Y:S01]  /*10f0*/  STL.64 [R1+0x88], R36 ;  /* 0x0000882401007387 */ /* 0x000fe20000100a00 */
[----:B------:R-:W-:Y:S01]  /*1100*/  SEL R3, R3, 0xffffffc0, !P2 ;  /* 0xffffffc003037807 */ /* 0x000fe20005000000 */
[----:B------:R-:W-:Y:S01]  /*1110*/  CS2R R72, SRZ ;  /* 0x0000000000487805 */ /* 0x000fe2000001ff00 */
        /* <DEDUP_REMOVED lines=8> */
[----:B------:R-:W-:Y:S01]  /*11a0*/  ISETP.GE.OR P2, PT, R25, c[0x0][0x16c], P1 ;  /* 0x00005b0019007a0c */ /* 0x000fe20000f46670 */
[----:B------:R-:W-:Y:S01]  /*11b0*/  CS2R R70, SRZ ;  /* 0x0000000000467805 */ /* 0x000fe2000001ff00 */
[----:B------:R-:W-:Y:S01]  /*11c0*/  ISETP.GE.OR P0, PT, R30, c[0x0][0x16c], P1 ;  /* 0x00005b001e007a0c */ /* 0x000fe20000f06670 */
[----:B------:R-:W-:Y:S01]  /*11d0*/  STL [R1+0x2c], R6 ;  /* 0x00002c0601007387 */ /* 0x000fe20000100800 */
[----:B------:R-:W-:Y:S01]  /*11e0*/  LOP3.LUT R0, R18, 0xfffffff0, RZ, 0xc0, !PT ;  /* 0xfffffff012007812 */ /* 0x000fe200078ec0ff */
[----:B------:R-:W-:Y:S01]  /*11f0*/  CS2R R68, SRZ ;  /* 0x0000000000447805 */ /* 0x000fe2000001ff00 */
[----:B------:R-:W-:Y:S01]  /*1200*/  ISETP.GE.OR P4, PT, R28, c[0x0][0x1fc], P1 ;  /* 0x00007f001c007a0c */ /* 0x000fe20000f86670 */
[----:B------:R-:W2:Y:S01]  /*1210*/  LDSM.16.M88.4 R164, [R2+0x8080] ;  /* 0x0080800002a4783b */ /* 0x000ea20000000200 */
[----:B------:R-:W-:Y:S01]  /*1220*/  LOP3.LUT R20, R20, 0x3ffffffc, RZ, 0xc0, !PT ;  /* 0x3ffffffc14147812 */ /* 0x000fe200078ec0ff */
[----:B------:R-:W-:Y:S01]  /*1230*/  IMAD.IADD R0, R154, 0x1, -R0 ;  /* 0x000000019a007824 */ /* 0x000fe200078e0a00 */
[----:B------:R-:W-:Y:S01]  /*1240*/  SEL R19, RZ, 0x4, P6 ;  /* 0x00000004ff137807 */ /* 0x000fe20003000000 */
[----:B------:R-:W3:Y:S01]  /*1250*/  LDSM.16.M88.4 R168, [R6+0x8080] ;  /* 0x0080800006a8783b */ /* 0x000ee20000000200 */
[----:B------:R-:W-:Y:S01]  /*1260*/  CS2R R62, SRZ ;  /* 0x00000000003e7805 */ /* 0x000fe2000001ff00 */
[----:B------:R-:W-:Y:S01]  /*1270*/  CS2R R60, SRZ ;  /* 0x00000000003c7805 */ /* 0x000fe2000001ff00 */
[----:B------:R-:W-:Y:S01]  /*1280*/  SHF.R.S32.HI R7, RZ, 0x1f, R0 ;  /* 0x0000001fff077819 */ /* 0x000fe20000011400 */
[----:B------:R-:W4:Y:S01]  /*1290*/  LDSM.16.M88.4 R172, [R5+0x8080] ;  /* 0x0080800005ac783b */ /* 0x000f220000000200 */
[----:B------:R-:W-:Y:S01]  /*12a0*/  CS2R R66, SRZ ;  /* 0x0000000000427805 */ /* 0x000fe2000001ff00 */
[----:B------:R-:W-:Y:S01]  /*12b0*/  CS2R R64, SRZ ;  /* 0x0000000000407805 */ /* 0x000fe2000001ff00 */
[----:B------:R-:W-:Y:S01]  /*12c0*/  LEA.HI R7, R7, R0, RZ, 0x3 ;  /* 0x0000000007077211 */ /* 0x000fe200078f18ff */
[----:B------:R-:W2:Y:S01]  /*12d0*/  LDSM.16.M88.4 R176, [R4+0x8080] ;  /* 0x0080800004b0783b */ /* 0x000ea20000000200 */
[----:B------:R-:W-:Y:S01]  /*12e0*/  CS2R R58, SRZ ;  /* 0x00000000003a7805 */ /* 0x000fe2000001ff00 */
[----:B------:R-:W-:Y:S01]  /*12f0*/  CS2R R56, SRZ ;  /* 0x0000000000387805 */ /* 0x000fe2000001ff00 */
[----:B------:R-:W-:Y:S01]  /*1300*/  LOP3.LUT R12, R7, 0xfffffff8, RZ, 0xc0, !PT ;  /* 0xfffffff8070c7812 */ /* 0x000fe200078ec0ff */
[----:B------:R-:W2:Y:S01]  /*1310*/  LDSM.16.M88.4 R180, [R2+0xa080] ;  /* 0x00a0800002b4783b */ /* 0x000ea20000000200 */
[----:B------:R-:W-:Y:S01]  /*1320*/  CS2R R54, SRZ ;  /* 0x0000000000367805 */ /* 0x000fe2000001ff00 */
[----:B------:R-:W-:Y:S01]  /*1330*/  CS2R R52, SRZ ;  /* 0x0000000000347805 */ /* 0x000fe2000001ff00 */
[----:B------:R-:W-:Y:S01]  /*1340*/  CS2R R46, SRZ ;  /* 0x00000000002e7805 */ /* 0x000fe2000001ff00 */
[----:B------:R-:W2:Y:S01]  /*1350*/  LDSM.16.M88.4 R184, [R6+0xa080] ;  /* 0x00a0800006b8783b */ /* 0x000ea20000000200 */
[----:B------:R-:W-:Y:S01]  /*1360*/  IMAD.IADD R0, R0, 0x1, -R12 ;  /* 0x0000000100007824 */ /* 0x000fe200078e0a0c */
[----:B------:R-:W-:Y:S01]  /*1370*/  CS2R R44, SRZ ;  /* 0x00000000002c7805 */ /* 0x000fe2000001ff00 */
[----:B------:R-:W-:Y:S01]  /*1380*/  CS2R R50, SRZ ;  /* 0x0000000000327805 */ /* 0x000fe2000001ff00 */
[----:B------:R-:W2:Y:S01]  /*1390*/  LDSM.16.M88.4 R188, [R5+0xa080] ;  /* 0x00a0800005bc783b */ /* 0x000ea20000000200 */
[----:B------:R-:W-:Y:S01]  /*13a0*/  CS2R R48, SRZ ;  /* 0x0000000000307805 */ /* 0x000fe2000001ff00 */
[----:B------:R-:W-:Y:S01]  /*13b0*/  CS2R R42, SRZ ;  /* 0x00000000002a7805 */ /* 0x000fe2000001ff00 */
[----:B------:R-:W-:Y:S01]  /*13c0*/  CS2R R40, SRZ ;  /* 0x0000000000287805 */ /* 0x000fe2000001ff00 */
[----:B------:R-:W2:Y:S01]  /*13d0*/  LDSM.16.M88.4 R192, [R4+0xa080] ;  /* 0x00a0800004c0783b */ /* 0x000ea20000000200 */
[----:B-1----:R-:W-:-:S03]  /*13e0*/  CS2R R38, SRZ ;  /* 0x0000000000267805 */ /* 0x002fc6000001ff00 */
[----:B------:R-:W1:Y:S04]  /*13f0*/  LDSM.16.M88.4 R196, [R2+0xc080] ;  /* 0x00c0800002c4783b */ /* 0x000e680000000200 */
[----:B------:R-:W1:Y:S04]  /*1400*/  LDSM.16.M88.4 R200, [R6+0xc080] ;  /* 0x00c0800006c8783b */ /* 0x000e680000000200 */
[----:B------:R-:W1:Y:S04]  /*1410*/  LDSM.16.M88.4 R204, [R5+0xc080] ;  /* 0x00c0800005cc783b */ /* 0x000e680000000200 */
[----:B------:R-:W1:Y:S04]  /*1420*/  LDSM.16.M88.4 R208, [R4+0xc080] ;  /* 0x00c0800004d0783b */ /* 0x000e680000000200 */
[----:B------:R5:W1:Y:S04]  /*1430*/  LDSM.16.M88.4 R212, [R2+0xe080] ;  /* 0x00e0800002d4783b */ /* 0x000a680000000200 */
[----:B------:R2:W1:Y:S04]  /*1440*/  LDSM.16.M88.4 R216, [R6+0xe080] ;  /* 0x00e0800006d8783b */ /* 0x0004680000000200 */
[----:B------:R-:W1:Y:S04]  /*1450*/  LDSM.16.M88.4 R220, [R5+0xe080] ;  /* 0x00e0800005dc783b */ /* 0x000e680000000200 */
[----:B------:R-:W1:Y:S04]  /*1460*/  LDSM.16.M88.4 R224, [R4+0xe080] ;  /* 0x00e0800004e0783b */ /* 0x000e680000000200 */
[----:B------:R-:W-:Y:S06]  /*1470*/  BAR.SYNC.DEFER_BLOCKING 0x0 ;  /* 0x0000000000007b1d */ /* 0x000fec0000010000 */
[----:B------:R3:W-:Y:S01]  /*1480*/  STL [R1+0x34], R5 ;  /* 0x0000340501007387 */ /* 0x0007e20000100800 */
[----:B-----5:R-:W-:-:S03]  /*1490*/  SHF.R.S32.HI R2, RZ, 0x5, R17 ;  /* 0x00000005ff027819 */ /* 0x020fc60000011411 */
[----:B------:R5:W-:Y:S01]  /*14a0*/  STL [R1+0x30], R4 ;  /* 0x0000300401007387 */ /* 0x000be20000100800 */
[----:B--2---:R-:W-:-:S04]  /*14b0*/  LEA.HI R6, R17, R2, RZ, 0x1 ;  /* 0x0000000211067211 */ /* 0x004fc800078f08ff */
[----:B------:R-:W-:-:S05]  /*14c0*/  LOP3.LUT R6, R6, 0xfffffffe, RZ, 0xc0, !PT ;  /* 0xfffffffe06067812 */ /* 0x000fca00078ec0ff */
[----:B------:R-:W-:Y:S01]  /*14d0*/  IMAD.IADD R6, R2, 0x1, -R6 ;  /* 0x0000000102067824 */ /* 0x000fe200078e0a06 */
[----:B------:R-:W-:Y:S01]  /*14e0*/  @!PT LDS RZ, [RZ] ;  /* 0x00000000fffff984 */ /* 0x000fe20000000800 */
[----:B------:R-:W-:Y:S01]  /*14f0*/  @!PT LDS RZ, [RZ] ;  /* 0x00000000fffff984 */ /* 0x000fe20000000800 */
[----:B------:R-:W-:Y:S01]  /*1500*/  @!PT LDS RZ, [RZ] ;  /* 0x00000000fffff984 */ /* 0x000fe20000000800 */
[----:B------:R2:W-:Y:S03]  /*1510*/  LDGSTS.E.BYPASS.LTC128B.128 [R33+0x8080], [R36.64], !P3 ;  /* 0x0808000024217fae */ /* 0x0005e6000d901d52 */
[----:B------:R-:W-:Y:S01]  /*1520*/  IMAD.SHL.U32 R149, R6, 0x10, RZ ;  /* 0x0000001006957824 */ /* 0x000fe200078e00ff */
[----:B------:R-:W-:Y:S01]  /*1530*/  ISETP.GE.AND P3, PT, R14, c[0x0][0x1fc], PT ;  /* 0x00007f000e007a0c */ /* 0x000fe20003f66270 */
[----:B------:R-:W-:Y:S01]  /*1540*/  IMAD.SHL.U32 R6, R6, 0x400, RZ ;  /* 0x0000040006067824 */ /* 0x000fe200078e00ff */
[----:B------:R2:W-:Y:S01]  /*1550*/  LDGSTS.E.BYPASS.LTC128B.128 [R33+0x9080], [R36.64+0x80], !P5 ;  /* 0x0908008024217fae */ /* 0x0005e2000e901d52 */
[----:B------:R-:W-:Y:S01]  /*1560*/  ISETP.GE.OR P5, PT, R14, c[0x0][0x1fc], P1 ;  /* 0x00007f000e007a0c */ /* 0x000fe20000fa6670 */
[----:B---3--:R-:W-:Y:S02]  /*1570*/  IMAD.SHL.U32 R5, R150, 0x40, RZ ;  /* 0x0000004096057824 */ /* 0x008fe400078e00ff */
[----:B------:R2:W-:Y:S01]  /*1580*/  LDGSTS.E.BYPASS.LTC128B.128 [R33+0xa080], [R36.64+0x100], !P2 ;  /* 0x0a08010024217fae */ /* 0x0005e2000d101d52 */
[----:B------:R-:W-:Y:S01]  /*1590*/  ISETP.GE.AND P2, PT, R28, c[0x0][0x16c], PT ;  /* 0x00005b001c007a0c */ /* 0x000fe20003f46270 */
[----:B-----5:R-:W-:-:S02]  /*15a0*/  IMAD.SHL.U32 R4, R148, 0x8, RZ ;  /* 0x0000000894047824 */ /* 0x020fc400078e00ff */
[----:B------:R2:W-:Y:S01]  /*15b0*/  LDGSTS.E.BYPASS.LTC128B.128 [R33+0xb080], [R36.64+0x180], !P0 ;  /* 0x0b08018024217fae */ /* 0x0005e2000c101d52 */
[----:B------:R-:W-:Y:S02]  /*15c0*/  SEL R15, RZ, 0xffffffff, P2 ;  /* 0xffffffffff0f7807 */ /* 0x000fe40001000000 */
[----:B------:R-:W-:Y:S02]  /*15d0*/  ISETP.GE.AND P2, PT, R30, c[0x0][0x16c], PT ;  /* 0x00005b001e007a0c */ /* 0x000fe40003f46270 */
[----:B------:R-:W-:Y:S01]  /*15e0*/  LOP3.LUT R5, R5, 0x1c0, RZ, 0xc0, !PT ;  /* 0x000001c005057812 */ /* 0x000fe200078ec0ff */
[----:B------:R-:W-:Y:S01]  /*15f0*/  IMAD.SHL.U32 R15, R15, 0x2, RZ ;  /* 0x000000020f0f7824 */ /* 0x000fe200078e00ff */
[----:B------:R-:W-:Y:S02]  /*1600*/  SEL R22, RZ, 0x8, P2 ;  /* 0x00000008ff167807 */ /* 0x000fe40001000000 */
[----:B------:R-:W-:Y:S02]  /*1610*/  LEA R10, P2, R24, c[0x0][0x280], 0x2 ;  /* 0x0000a000180a7a11 */ /* 0x000fe400078410ff */
[----:B------:R-:W-:-:S02]  /*1620*/  ISETP.GE.AND P0, PT, R28, c[0x0][0x1fc], PT ;  /* 0x00007f001c007a0c */ /* 0x000fc40003f06270 */
[----:B------:R-:W-:Y:S02]  /*1630*/  LEA.HI.X R11, R24, c[0x0][0x284], R21, 0x2, P2 ;  /* 0x0000a100180b7a11 */ /* 0x000fe400010f1415 */
[----:B------:R-:W-:Y:S02]  /*1640*/  ISETP.GT.AND P2, PT, R154, 0x7, PT ;  /* 0x000000079a00780c */ /* 0x000fe40003f44270 */
[----:B------:R-:W-:Y:S02]  /*1650*/  LOP3.LUT R4, R4, 0x18, RZ, 0xc0, !PT ;  /* 0x0000001804047812 */ /* 0x000fe400078ec0ff */
[----:B------:R-:W-:Y:S02]  /*1660*/  SHF.R.U32.HI R14, RZ, 0x3, R5 ;  /* 0x00000003ff0e7819 */ /* 0x000fe40000011605 */
[----:B------:R-:W-:Y:S02]  /*1670*/  SEL R18, RZ, 0xffffffff, P0 ;  /* 0xffffffffff127807 */ /* 0x000fe40000000000 */
[----:B------:R-:W-:-:S02]  /*1680*/  LOP3.LUT R9, R9, 0x10, R149, 0xf8, !PT ;  /* 0x0000001009097812 */ /* 0x000fc400078ef895 */
[----:B------:R-:W-:Y:S02]  /*1690*/  LOP3.LUT R13, R4, 0x20, R13, 0xf8, !PT ;  /* 0x00000020040d7812 */ /* 0x000fe400078ef80d */
[----:B------:R-:W-:Y:S01]  /*16a0*/  LOP3.LUT R14, R14, R5, R4, 0x1e, !PT ;  /* 0x000000050e0e7212 */ /* 0x000fe200078e1e04 */
[----:B------:R-:W-:Y:S01]  /*16b0*/  @!P2 IMAD.SHL.U32 R4, R154, 0x10, RZ ;  /* 0x000000109a04a824 */ /* 0x000fe200078e00ff */
[----:B------:R-:W-:Y:S01]  /*16c0*/  SEL R28, RZ, 0x1, P3 ;  /* 0x00000001ff1c7807 */ /* 0x000fe20001800000 */
[----:B------:R-:W-:Y:S01]  /*16d0*/  IMAD.SHL.U32 R5, R18, 0x2, RZ ;  /* 0x0000000212057824 */ /* 0x000fe200078e00ff */
[----:B------:R-:W-:Y:S01]  /*16e0*/  LOP3.LUT R9, R9, 0x8, R29, 0xf8, !PT ;  /* 0x0000000809097812 */ /* 0x000fe200078ef81d */
[----:B--2---:R-:W-:Y:S01]  /*16f0*/  CS2R R36, SRZ ;  /* 0x0000000000247805 */ /* 0x004fe2000001ff00 */
[----:B------:R-:W-:Y:S01]  /*1700*/  ISETP.GE.AND P3, PT, R25, c[0x0][0x16c], PT ;  /* 0x00005b0019007a0c */ /* 0x000fe20003f66270 */
[----:B------:R2:W-:Y:S01]  /*1710*/  @!P2 LDGSTS.E.BYPASS.LTC128B.128 [R4+0x14080], [R26.64] ;  /* 0x140800001a04afae */ /* 0x0005e2000b901d52 */
[----:B------:R-:W-:-:S02]  /*1720*/  ISETP.GE.AND P0, PT, R30, c[0x0][0x1fc], PT ;  /* 0x00007f001e007a0c */ /* 0x000fc40003f06270 */
[----:B------:R-:W-:Y:S01]  /*1730*/  LOP3.LUT R12, R9, R8, RZ, 0x3c, !PT ;  /* 0x00000008090c7212 */ /* 0x000fe200078e3cff */
[----:B------:R-:W0:Y:S01]  /*1740*/  LDGDEPBAR ;  /* 0x00000000000079af */ /* 0x000e220000000000 */
[----:B------:R-:W-:Y:S02]  /*1750*/  SEL R23, RZ, 0x4, P3 ;  /* 0x00000004ff177807 */ /* 0x000fe40001800000 */
[----:B------:R-:W-:Y:S01]  /*1760*/  LOP3.LUT R8, R15, 0x2, R32, 0xe2, !PT ;  /* 0x000000020f087812 */ /* 0x000fe200078ee220 */
[----:B------:R3:W-:Y:S01]  /*1770*/  LDGSTS.E.BYPASS.LTC128B.128 [R33+0x10080], [R34.64], !P5 ;  /* 0x1008000022217fae */ /* 0x0007e2000e901d52 */
[----:B------:R-:W-:Y:S02]  /*1780*/  LOP3.LUT R5, R5, 0x2, R28, 0xe2, !PT ;  /* 0x0000000205057812 */ /* 0x000fe400078ee21c */
[----:B------:R-:W-:Y:S01]  /*1790*/  SEL R9, RZ, 0x8, P0 ;  /* 0x00000008ff097807 */ /* 0x000fe20000000000 */
[----:B------:R3:W-:Y:S01]  /*17a0*/  LDGSTS.E.BYPASS.LTC128B.128 [R33+0x11080], [R34.64+0x80], !P4 ;  /* 0x1108008022217fae */ /* 0x0007e2000e101d52 */
[C---:B------:R-:W-:Y:S01]  /*17b0*/  LOP3.LUT P0, RZ, R0.reuse, 0x4, RZ, 0xc0, !PT ;  /* 0x0000000400ff7812 */ /* 0x040fe2000780c0ff */
[----:B------:R-:W-:Y:S01]  /*17c0*/  CS2R R28, SRZ ;  /* 0x00000000001c7805 */ /* 0x000fe2000001ff00 */
[C---:B------:R-:W-:Y:S01]  /*17d0*/  LOP3.LUT P5, RZ, R0.reuse, 0x2, RZ, 0xc0, !PT ;  /* 0x0000000200ff7812 */ /* 0x040fe200078ac0ff */
[----:B------:R-:W-:Y:S01]  /*17e0*/  IMAD.SHL.U32 R0, R0, 0x40, RZ ;  /* 0x0000004000007824 */ /* 0x000fe200078e00ff */
[----:B------:R-:W-:-:S02]  /*17f0*/  LOP3.LUT R8, R22, R8, R23, 0xfe, !PT ;  /* 0x0000000816087212 */ /* 0x000fc400078efe17 */
[----:B------:R-:W-:Y:S01]  /*1800*/  LOP3.LUT R5, R9, R5, R19, 0xfe, !PT ;  /* 0x0000000509057212 */ /* 0x000fe200078efe13 */
[----:B------:R-:W-:Y:S01]  /*1810*/  CS2R R22, SRZ ;  /* 0x0000000000167805 */ /* 0x000fe2000001ff00 */
[----:B------:R-:W-:Y:S01]  /*1820*/  LOP3.LUT R0, R0, 0x1c0, RZ, 0xc0, !PT ;  /* 0x000001c000007812 */ /* 0x000fe200078ec0ff */
[----:B------:R5:W-:Y:S01]  /*1830*/  STL [R1+0x60], R8 ;  /* 0x0000600801007387 */ /* 0x000be20000100800 */
[----:B------:R-:W-:Y:S02]  /*1840*/  ISETP.GE.OR P3, PT, R25, c[0x0][0x1fc], P1 ;  /* 0x00007f0019007a0c */ /* 0x000fe40000f66670 */
[----:B------:R-:W-:Y:S01]  /*1850*/  ISETP.GE.OR P1, PT, R30, c[0x0][0x1fc], P1 ;  /* 0x00007f001e007a0c */ /* 0x000fe20000f26670 */
[----:B------:R1:W-:Y:S01]  /*1860*/  STL [R1+0x54], R5 ;  /* 0x0000540501007387 */ /* 0x0003e20000100800 */
[----:B--2---:R-:W-:Y:S01]  /*1870*/  IMAD.IADD R4, R154, 0x1, -R20 ;  /* 0x000000019a047824 */ /* 0x004fe200078e0a14 */
[----:B------:R-:W-:Y:S01]  /*1880*/  CS2R R30, SRZ ;  /* 0x00000000001e7805 */ /* 0x000fe2000001ff00 */
[----:B------:R-:W-:Y:S01]  /*1890*/  CS2R R26, SRZ ;  /* 0x00000000001a7805 */ /* 0x000fe2000001ff00 */
[----:B------:R-:W-:Y:S01]  /*18a0*/  CS2R R24, SRZ ;  /* 0x0000000000187805 */ /* 0x000fe2000001ff00 */
[----:B------:R-:W-:Y:S01]  /*18b0*/  IMAD R4, R4, 0x2, R6 ;  /* 0x0000000204047824 */ /* 0x000fe200078e0206 */
[----:B------:R-:W-:-:S03]  /*18c0*/  CS2R R20, SRZ ;  /* 0x0000000000147805 */ /* 0x000fc6000001ff00 */
[----:B------:R-:W-:Y:S01]  /*18d0*/  IMAD.IADD R14, R4, 0x1, R14 ;  /* 0x00000001040e7824 */ /* 0x000fe200078e020e */
[----:B------:R3:W-:Y:S01]  /*18e0*/  LDGSTS.E.BYPASS.LTC128B.128 [R33+0x12080], [R34.64+0x100], !P3 ;  /* 0x1208010022217fae */ /* 0x0007e2000d901d52 */
[----:B------:R-:W-:-:S03]  /*18f0*/  IMAD.SHL.U32 R4, R16, 0x8, RZ ;  /* 0x0000000810047824 */ /* 0x000fc600078e00ff */
[----:B------:R3:W-:Y:S01]  /*1900*/  LDGSTS.E.BYPASS.LTC128B.128 [R33+0x13080], [R34.64+0x180], !P1 ;  /* 0x1308018022217fae */ /* 0x0007e2000c901d52 */
[----:B------:R-:W-:Y:S02]  /*1910*/  PLOP3.LUT P1, PT, PT, PT, UP0, 0x80, 0x0 ;  /* 0x000000000000781c */ /* 0x000fe40003f2f008 */
[----:B------:R-:W-:Y:S01]  /*1920*/  LOP3.LUT R4, R0, 0x8, R4, 0xf8, !PT ;  /* 0x0000000800047812 */ /* 0x000fe200078ef804 */
[----:B-----5:R-:W-:Y:S02]  /*1930*/  IMAD.SHL.U32 R8, R7, 0x40, RZ ;  /* 0x0000004007087824 */ /* 0x020fe400078e00ff */
[----:B-1----:R-:W-:Y:S01]  /*1940*/  IMAD.SHL.U32 R5, R2, 0x8, RZ ;  /* 0x0000000802057824 */ /* 0x002fe200078e00ff */
[----:B------:R-:W-:Y:S02]  /*1950*/  SHF.R.U32.HI R2, RZ, 0x3, R0 ;  /* 0x00000003ff027819 */ /* 0x000fe40000011600 */
[----:B------:R-:W-:Y:S02]  /*1960*/  LOP3.LUT R8, R8, 0xfffffe00, RZ, 0xc0, !PT ;  /* 0xfffffe0008087812 */ /* 0x000fe400078ec0ff */
[----:B------:R-:W-:-:S02]  /*1970*/  LOP3.LUT R5, R0, 0x38, R5, 0xf8, !PT ;  /* 0x0000003800057812 */ /* 0x000fc400078ef805 */
[----:B------:R-:W-:Y:S01]  /*1980*/  LOP3.LUT R0, R2, R13, R0, 0x1e, !PT ;  /* 0x0000000d02007212 */ /* 0x000fe200078e1e00 */
[C---:B------:R-:W-:Y:S01]  /*1990*/  IMAD R7, R16.reuse, 0x1000, R8 ;  /* 0x0000100010077824 */ /* 0x040fe200078e0208 */
[----:B------:R-:W-:Y:S02]  /*19a0*/  LOP3.LUT R13, R17, 0xffffffe0, RZ, 0xc0, !PT ;  /* 0xffffffe0110d7812 */ /* 0x000fe400078ec0ff */
[-C--:B------:R-:W-:Y:S01]  /*19b0*/  LOP3.LUT R9, R5, R2.reuse, RZ, 0x3c, !PT ;  /* 0x0000000205097212 */ /* 0x080fe200078e3cff */
[----:B------:R-:W-:Y:S01]  /*19c0*/  IMAD R5, R16, 0x200, R12 ;  /* 0x0000020010057824 */ /* 0x000fe200078e020c */
[----:B------:R-:W-:Y:S01]  /*19d0*/  LOP3.LUT R4, R4, R2, RZ, 0x3c, !PT ;  /* 0x0000000204047212 */ /* 0x000fe200078e3cff */
[----:B------:R-:W-:Y:S01]  /*19e0*/  IMAD.IADD R13, R154, 0x1, -R13 ;  /* 0x000000019a0d7824 */ /* 0x000fe200078e0a0d */
[-C--:B------:R-:W-:Y:S01]  /*19f0*/  LOP3.LUT R0, R0, R8.reuse, RZ, 0xfc, !PT ;  /* 0x0000000800007212 */ /* 0x080fe200078efcff */
[----:B------:R-:W-:Y:S01]  /*1a00*/  IMAD.IADD R7, R7, 0x1, R9 ;  /* 0x0000000107077824 */ /* 0x000fe200078e0209 */
[CC--:B------:R-:W-:Y:S01]  /*1a10*/  IADD3 R2, R4.reuse, R8.reuse, R6 ;  /* 0x0000000804027210 */ /* 0x0c0fe20007ffe006 */
[----:B------:R-:W-:Y:S01]  /*1a20*/  IMAD.MOV.U32 R6, RZ, RZ, 0x10 ;  /* 0x00000010ff067424 */ /* 0x000fe200078e00ff */
[----:B------:R-:W-:Y:S01]  /*1a30*/  SHF.R.S32.HI R12, RZ, 0x1f, R13 ;  /* 0x0000001fff0c7819 */ /* 0x000fe2000001140d */
[----:B---3--:R-:W-:Y:S01]  /*1a40*/  CS2R R34, SRZ ;  /* 0x0000000000227805 */ /* 0x008fe2000001ff00 */
[----:B------:R-:W-:Y:S01]  /*1a50*/  LOP3.LUT R8, R4, R8, RZ, 0xfc, !PT ;  /* 0x0000000804087212 */ /* 0x000fe200078efcff */
[----:B------:R-:W-:Y:S01]  /*1a60*/  @!P2 IMAD.SHL.U32 R4, R154, 0x10, RZ ;  /* 0x000000109a04a824 */ /* 0x000fe200078e00ff */
[----:B------:R-:W-:Y:S01]  /*1a70*/  LEA.HI R12, R12, R13, RZ, 0x2 ;  /* 0x0000000d0c0c7211 */ /* 0x000fe200078f10ff */
[----:B------:R-:W-:Y:S01]  /*1a80*/  CS2R R32, SRZ ;  /* 0x0000000000207805 */ /* 0x000fe2000001ff00 */
[----:B------:R-:W-:-:S02]  /*1a90*/  SEL R6, R6, 0xfffffff0, !P5 ;  /* 0xfffffff006067807 */ /* 0x000fc40006800000 */
[----:B------:R-:W-:Y:S01]  /*1aa0*/  LEA.HI R9, R12, R149, RZ, 0x1e ;  /* 0x000000950c097211 */ /* 0x000fe200078ff0ff */
[----:B------:R1:W-:Y:S04]  /*1ab0*/  @!P2 LDGSTS.E.BYPASS.LTC128B.128 [R4+0x14100], [R10.64] ;  /* 0x141000000a04afae */ /* 0x0003e8000b901d52 */
[----:B------:R2:W-:Y:S04]  /*1ac0*/  STL [R1+0x6c], R9 ;  /* 0x00006c0901007387 */ /* 0x0005e80000100800 */
[----:B------:R-:W0:Y:S01]  /*1ad0*/  LDGDEPBAR ;  /* 0x00000000000079af */ /* 0x000e220000000000 */
[----:B-1----:R-:W-:Y:S01]  /*1ae0*/  SEL R4, R152, 0xffffffe0, !P0 ;  /* 0xffffffe098047807 */ /* 0x002fe20004000000 */
[----:B------:R-:W-:Y:S05]  /*1af0*/  @!P1 BRA `(.L_x_36) ;  /* 0x0000294000009947 */ /* 0x000fea0003800000 */
[----:B--2-4-:R-:W-:Y:S01]  /*1b00*/  SHF.R.S32.HI R9, RZ, 0x1f, R148 ;  /* 0x0000001fff097819 */ /* 0x014fe20000011494 */
[----:B------:R-:W-:Y:S01]  /*1b10*/  ULDC.64 UR4, c[0x0][0x238] ;  /* 0x00008e0000047ab9 */ /* 0x000fe20000000a00 */
[----:B------:R-:W-:Y:S01]  /*1b20*/  LOP3.LUT P0, RZ, R150, 0x4, RZ, 0xc0, !PT ;  /* 0x0000000496ff7812 */ /* 0x000fe2000780c0ff */
[----:B------:R-:W-:Y:S01]  /*1b30*/  UIMAD UR4, UR9, UR4, URZ ;  /* 0x00000004090472a4 */ /* 0x000fe2000f8e023f */
[----:B------:R-:W-:Y:S01]  /*1b40*/  LEA.HI R9, R9, R148, RZ, 0x2 ;  /* 0x0000009409097211 */ /* 0x000fe200078f10ff */
[----:B------:R-:W-:Y:S01]  /*1b50*/  IMAD.SHL.U32 R14, R14, 0x2, RZ ;  /* 0x000000020e0e7824 */ /* 0x000fe200078e00ff */
[----:B------:R-:W-:Y:S01]  /*1b60*/  LOP3.LUT R12, R12, 0xfffffffc, RZ, 0xc0, !PT ;  /* 0xfffffffc0c0c7812 */ /* 0x000fe200078ec0ff */
[----:B------:R-:W-:Y:S01]  /*1b70*/  IMAD.U32 R10, RZ, RZ, UR11 ;  /* 0x0000000bff0a7e24 */ /* 0x000fe2000f8e00ff */
[----:B------:R-:W-:Y:S01]  /*1b80*/  LOP3.LUT R9, R9, 0xfffffffc, RZ, 0xc0, !PT ;  /* 0xfffffffc09097812 */ /* 0x000fe200078ec0ff */
[----:B------:R-:W-:Y:S01]  /*1b90*/  UIMAD UR4, UR11, UR5, UR4 ;  /* 0x000000050b0472a4 */ /* 0x000fe2000f8e0204 */
[--C-:B------:R-:W-:Y:S01]  /*1ba0*/  SHF.R.S32.HI R155, RZ, 0x1f, R154.reuse ;  /* 0x0000001fff9b7819 */ /* 0x100fe2000001149a */
[----:B------:R-:W-:Y:S01]  /*1bb0*/  IMAD.SHL.U32 R2, R2, 0x2, RZ ;  /* 0x0000000202027824 */ /* 0x000fe200078e00ff */
[----:B------:R-:W-:Y:S01]  /*1bc0*/  IADD3 R13, R13, -R12, RZ ;  /* 0x8000000c0d0d7210 */ /* 0x000fe20007ffe0ff */
[----:B------:R-:W-:Y:S01]  /*1bd0*/  IMAD.IADD R9, R148, 0x1, -R9 ;  /* 0x0000000194097824 */ /* 0x000fe200078e0a09 */
[----:B------:R-:W-:Y:S01]  /*1be0*/  IADD3 R15, R14, 0x141c0, RZ ;  /* 0x000141c00e0f7810 */ /* 0x000fe20007ffe0ff */
[----:B------:R-:W-:Y:S01]  /*1bf0*/  IMAD.WIDE.U32 R10, R10, c[0x0][0x238], R154 ;  /* 0x00008e000a0a7a25 */ /* 0x000fe200078e009a */
[----:B------:R-:W-:Y:S01]  /*1c00*/  STL [R1+0x74], R155 ;  /* 0x0000749b01007387 */ /* 0x000fe20000100800 */
[----:B------:R-:W-:Y:S01]  /*1c10*/  LEA R7, R7, 0x80, 0x1 ;  /* 0x0000008007077811 */ /* 0x000fe200078e08ff */
[----:B------:R-:W-:Y:S01]  /*1c20*/  UIADD3 UR7, UR7, 0x1f, URZ ;  /* 0x0000001f07077890 */ /* 0x000fe2000fffe03f */
[----:B------:R-:W-:Y:S01]  /*1c30*/  IMAD R12, R9, -0x8, R151 ;  /* 0xfffffff8090c7824 */ /* 0x000fe200078e0297 */
[----:B------:R-:W-:Y:S01]  /*1c40*/  IADD3 R9, R14, 0x14180, RZ ;  /* 0x000141800e097810 */ /* 0x000fe20007ffe0ff */
[----:B------:R1:W-:Y:S01]  /*1c50*/  STL [R1+0x64], R14 ;  /* 0x0000640e01007387 */ /* 0x0003e20000100800 */
[----:B------:R-:W-:Y:S01]  /*1c60*/  IADD3 R11, R11, UR4, RZ ;  /* 0x000000040b0b7c10 */ /* 0x000fe2000fffe0ff */
[----:B------:R-:W-:Y:S01]  /*1c70*/  ULDC.64 UR4, c[0x0][0x240] ;  /* 0x0000900000047ab9 */ /* 0x000fe20000000a00 */
[----:B------:R-:W-:Y:S01]  /*1c80*/  @P0 IADD3 R15, R9, -0x40, RZ ;  /* 0xffffffc0090f0810 */ /* 0x000fe20007ffe0ff */
[----:B------:R-:W-:Y:S01]  /*1c90*/  UIMAD UR4, UR10, UR4, URZ ;  /* 0x000000040a0472a4 */ /* 0x000fe2000f8e023f */
[----:B------:R-:W-:Y:S01]  /*1ca0*/  LEA R8, R8, 0x15180, 0x1 ;  /* 0x0001518008087811 */ /* 0x000fe200078e08ff */
[----:B------:R-:W-:Y:S01]  /*1cb0*/  IMAD R12, R13, -0x2, R12 ;  /* 0xfffffffe0d0c7824 */ /* 0x000fe200078e020c */
[----:B------:R-:W-:Y:S01]  /*1cc0*/  CS2R R146, SRZ ;  /* 0x0000000000927805 */ /* 0x000fe2000001ff00 */
[----:B------:R2:W-:Y:S01]  /*1cd0*/  STL [R1+0x68], R15 ;  /* 0x0000680f01007387 */ /* 0x0005e20000100800 */
[----:B------:R-:W-:Y:S01]  /*1ce0*/  UIMAD UR5, UR12, UR5, UR4 ;  /* 0x000000050c0572a4 */ /* 0x000fe2000f8e0204 */
[----:B------:R-:W-:Y:S01]  /*1cf0*/  IMAD.SHL.U32 R0, R0, 0x2, RZ ;  /* 0x0000000200007824 */ /* 0x000fe200078e00ff */
[----:B------:R-:W-:Y:S01]  /*1d00*/  USHF.R.S32.HI UR4, URZ, 0x1f, UR7 ;  /* 0x0000001f3f047899 */ /* 0x000fe20008011407 */
[----:B------:R-:W-:Y:S01]  /*1d10*/  CS2R R144, SRZ ;  /* 0x0000000000907805 */ /* 0x000fe2000001ff00 */
[----:B------:R-:W-:Y:S01]  /*1d20*/  CS2R R142, SRZ ;  /* 0x00000000008e7805 */ /* 0x000fe2000001ff00 */
[----:B------:R-:W-:Y:S01]  /*1d30*/  CS2R R140, SRZ ;  /* 0x00000000008c7805 */ /* 0x000fe2000001ff00 */
[----:B------:R-:W-:Y:S01]  /*1d40*/  ULEA.HI UR4, UR4, UR7, URZ, 0x5 ;  /* 0x0000000704047291 */ /* 0x000fe2000f8f283f */
        /* <DEDUP_REMOVED lines=9> */
[----:B-1----:R-:W-:Y:S01]  /*1de0*/  IMAD.U32 R14, RZ, RZ, UR12 ;  /* 0x0000000cff0e7e24 */ /* 0x002fe2000f8e00ff */
[----:B------:R-:W-:Y:S01]  /*1df0*/  CS2R R120, SRZ ;  /* 0x0000000000787805 */ /* 0x000fe2000001ff00 */
[----:B------:R-:W-:Y:S01]  /*1e00*/  CS2R R118, SRZ ;  /* 0x0000000000767805 */ /* 0x000fe2000001ff00 */
[----:B------:R-:W-:Y:S01]  /*1e10*/  CS2R R116, SRZ ;  /* 0x0000000000747805 */ /* 0x000fe2000001ff00 */
[----:B------:R-:W-:Y:S01]  /*1e20*/  CS2R R114, SRZ ;  /* 0x0000000000727805 */ /* 0x000fe2000001ff00 */
[----:B------:R-:W-:Y:S01]  /*1e30*/  CS2R R112, SRZ ;  /* 0x0000000000707805 */ /* 0x000fe2000001ff00 */
[----:B------:R-:W-:Y:S01]  /*1e40*/  CS2R R110, SRZ ;  /* 0x00000000006e7805 */ /* 0x000fe2000001ff00 */
[----:B------:R-:W-:Y:S01]  /*1e50*/  CS2R R108, SRZ ;  /* 0x00000000006c7805 */ /* 0x000fe2000001ff00 */
[----:B--2---:R-:W-:Y:S01]  /*1e60*/  IMAD.WIDE.U32 R14, R14, c[0x0][0x240], R10 ;  /* 0x000090000e0e7a25 */ /* 0x004fe200078e000a */
        /* <DEDUP_REMOVED lines=33> */
[C---:B-1----:R-:W-:Y:S01]  /*2080*/  LEA R7, R5.reuse, R3, 0x1 ;  /* 0x0000000305077211 */ /* 0x042fe200078e08ff */
[----:B------:R-:W-:Y:S01]  /*2090*/  IMAD.SHL.U32 R3, R5, 0x2, RZ ;  /* 0x0000000205037824 */ /* 0x000fe200078e00ff */
[----:B------:R-:W-:Y:S01]  /*20a0*/  CS2R R46, SRZ ;  /* 0x00000000002e7805 */ /* 0x000fe2000001ff00 */
[----:B------:R-:W-:Y:S01]  /*20b0*/  IMAD R5, R4, 0x2, R8 ;  /* 0x0000000204057824 */ /* 0x000fe200078e0208 */
        /* <DEDUP_REMOVED lines=15> */
[----:B------:R-:W-:-:S02]  /*21b0*/  UMOV UR10, URZ ;  /* 0x0000003f000a7c82 */ /* 0x000fc40008000000 */
[----:B------:R-:W-:Y:S02]  /*21c0*/  ULDC UR9, c[0x0][0x168] ;  /* 0x00005a0000097ab9 */ /* 0x000fe40000000800 */
[----:B------:R-:W-:Y:S02]  /*21d0*/  USHF.R.S32.HI UR11, URZ, 0x5, UR4 ;  /* 0x000000053f0b7899 */ /* 0x000fe40008011404 */
[----:B------:R-:W-:Y:S01]  /*21e0*/  ULDC UR7, c[0x0][0x168] ;  /* 0x00005a0000077ab9 */ /* 0x000fe20000000800 */
[C---:B-1----:R-:W-:Y:S01]  /*21f0*/  LEA R7, R6.reuse, R8, 0x1 ;  /* 0x0000000806077211 */ /* 0x042fe200078e08ff */
[----:B--2---:R-:W-:-:S04]  /*2200*/  IMAD R3, R6, 0x2, R2 ;  /* 0x0000000206037824 */ /* 0x004fc800078e0202 */
[----:B------:R-:W-:Y:S01]  /*2210*/  STL [R1+0x44], R7 ;  /* 0x0000440701007387 */ /* 0x000fe20000100800 */
[C---:B------:R-:W-:Y:S01]  /*2220*/  IMAD R6, R4.reuse, 0x2, R2 ;  /* 0x0000000204067824 */ /* 0x040fe200078e0202 */
[----:B------:R-:W-:-:S04]  /*2230*/  LEA R252, R4, R3, 0x1 ;  /* 0x0000000304fc7211 */ /* 0x000fc800078e08ff */
[----:B------:R-:W-:Y:S04]  /*2240*/  STL [R1+0x20], R6 ;  /* 0x0000200601007387 */ /* 0x000fe80000100800 */
[----:B------:R1:W-:Y:S02]  /*2250*/  STL [R1+0x4c], R5 ;  /* 0x00004c0501007387 */ /* 0x0003e40000100800 */
[----:B-1----:R-:W-:Y:S01]  /*2260*/  IMAD R5, R4, 0x2, R7 ;  /* 0x0000000204057824 */ /* 0x002fe200078e0207 */
[----:B------:R-:W-:-:S04]  /*2270*/  IADD3 R4, R15, UR5, RZ ;  /* 0x000000050f047c10 */ /* 0x000fc8000fffe0ff */
[----:B------:R1:W-:Y:S04]  /*2280*/  STL [R1+0x48], R5 ;  /* 0x0000480501007387 */ /* 0x0003e80000100800 */
[----:B------:R1:W-:Y:S02]  /*2290*/  STL [R1+0x98], R4 ;  /* 0x0000980401007387 */ /* 0x0003e40000100800 */
[C---:B------:R-:W-:Y:S02]  /*22a0*/  ISETP.GT.AND P6, PT, R12.reuse, RZ, PT ;  /* 0x000000ff0c00720c */ /* 0x040fe40003fc4270 */
[C---:B------:R-:W-:Y:S02]  /*22b0*/  ISETP.GT.AND P5, PT, R12.reuse, 0x1, PT ;  /* 0x000000010c00780c */ /* 0x040fe40003fa4270 */
[C---:B------:R-:W-:Y:S02]  /*22c0*/  ISETP.GT.AND P4, PT, R12.reuse, 0x20, PT ;  /* 0x000000200c00780c */ /* 0x040fe40003f84270 */
[----:B------:R-:W-:-:S02]  /*22d0*/  ISETP.GT.AND P3, PT, R12, 0x21, PT ;  /* 0x000000210c00780c */ /* 0x000fc40003f64270 */
.L_x_39:
        /* <DEDUP_REMOVED lines=287> */
[----:B------:R-:W-:Y:S01]  /*34d0*/  UIMAD UR4, UR13, -0x20, UR9 ;  /* 0xffffffe00d0478a4 */ /* 0x000fe2000f8e0209 */
        /* <DEDUP_REMOVED lines=43> */
.L_x_37:
        /* <DEDUP_REMOVED lines=101> */
.L_x_38:
        /* <DEDUP_REMOVED lines=102> */
.L_x_36:
[----:B-12-4-:R-:W2:Y:S01]  /*4440*/  LDL.LU.64 R8, [R1+0x70] ;  /* 0x0000700001087983 */ /* 0x016ea20000300a00 */
[----:B------:R-:W1:Y:S01]  /*4450*/  S2UR UR4, SR_CTAID.X ;  /* 0x00000000000479c3 */ /* 0x000e620000002500 */
[----:B-----5:R-:W-:Y:S01]  /*4460*/  MOV R0, c[0x0][0x338] ;  /* 0x0000ce0000007a02 */ /* 0x020fe20000000f00 */
[----:B------:R-:W-:Y:S01]  /*4470*/  USHF.R.S32.HI UR6, URZ, 0x1f, UR12 ;  /* 0x0000001f3f067899 */ /* 0x000fe2000801140c */
[----:B------:R-:W3:Y:S01]  /*4480*/  S2R R2, SR_CTAID.Y ;  /* 0x0000000000027919 */ /* 0x000ee20000002600 */
[----:B------:R-:W-:Y:S01]  /*4490*/  FMUL.FTZ R84, R84, c[0x0][0x298] ;  /* 0x0000a60054547a20 */ /* 0x000fe20000410000 */
[----:B------:R-:W-:Y:S01]  /*44a0*/  ISETP.NE.AND P1, PT, R0, 0x1, PT ;  /* 0x000000010000780c */ /* 0x000fe20003f25270 */
[----:B-1----:R-:W-:-:S12]  /*44b0*/  USHF.L.U32 UR4, UR4, 0xe, URZ ;  /* 0x0000000e04047899 */ /* 0x002fd8000800063f */
[----:B---3--:R-:W-:Y:S01]  /*44c0*/  @P1 IMAD.HI.U32 R0, R2, c[0x0][0x33c], RZ ;  /* 0x0000cf0002001a27 */ /* 0x008fe200078e00ff */
[----:B------:R-:W-:Y:S01]  /*44d0*/  USHF.R.S32.HI UR8, URZ, 0x1f, UR4 ;  /* 0x0000001f3f087899 */ /* 0x000fe20008011404 */
[----:B------:R-:W-:-:S03]  /*44e0*/  SHF.R.S32.HI R3, RZ, 0x1f, R2 ;  /* 0x0000001fff037819 */ /* 0x000fc60000011402 */
[----:B------:R-:W-:-:S04]  /*44f0*/  @P1 SHF.R.U32.HI R0, RZ, c[0x0][0x340], R0 ;  /* 0x0000d000ff001a19 */ /* 0x000fc80000011600 */
[----:B------:R-:W-:Y:S02]  /*4500*/  @P1 SHF.R.S32.HI R6, RZ, 0x1f, R0 ;  /* 0x0000001fff061819 */ /* 0x000fe40000011400 */
[----:B------:R-:W-:Y:S02]  /*4510*/  @P1 MOV R2, R0 ;  /* 0x0000000000021202 */ /* 0x000fe40000000f00 */
[----:B------:R-:W-:-:S05]  /*4520*/  @P1 MOV R3, R6 ;  /* 0x0000000600031202 */ /* 0x000fca0000000f00 */
[C---:B------:R-:W-:Y:S02]  /*4530*/  IMAD R0, R3.reuse, c[0x0][0x328], RZ ;  /* 0x0000ca0003007a24 */ /* 0x040fe400078e02ff */
[----:B------:R-:W-:Y:S02]  /*4540*/  IMAD R3, R3, c[0x0][0x300], RZ ;  /* 0x0000c00003037a24 */ /* 0x000fe400078e02ff */
[----:B------:R-:W-:Y:S02]  /*4550*/  IMAD R0, R2, c[0x0][0x32c], R0 ;  /* 0x0000cb0002007a24 */ /* 0x000fe400078e0200 */
[----:B------:R-:W-:Y:S02]  /*4560*/  FMUL.FTZ R85, R85, c[0x0][0x298] ;  /* 0x0000a60055557a20 */ /* 0x000fe40000410000 */
[----:B------:R-:W-:Y:S02]  /*4570*/  FMUL.FTZ R87, R87, c[0x0][0x298] ;  /* 0x0000a60057577a20 */ /* 0x000fe40000410000 */
[----:B------:R-:W-:-:S02]  /*4580*/  FMUL.FTZ R88, R88, c[0x0][0x298] ;  /* 0x0000a60058587a20 */ /* 0x000fc40000410000 */
[----:B------:R-:W-:Y:S02]  /*4590*/  FMUL.FTZ R89, R89, c[0x0][0x298] ;  /* 0x0000a60059597a20 */ /* 0x000fe40000410000 */
[----:B------:R-:W-:Y:S02]  /*45a0*/  FMUL.FTZ R90, R90, c[0x0][0x298] ;  /* 0x0000a6005a5a7a20 */ /* 0x000fe40000410000 */
[----:B------:R-:W-:Y:S02]  /*45b0*/  FMUL.FTZ R91, R91, c[0x0][0x298] ;  /* 0x0000a6005b5b7a20 */ /* 0x000fe40000410000 */
        /* <DEDUP_REMOVED lines=45> */
[----:B------:R-:W-:Y:S01]  /*4890*/  FMUL.FTZ R137, R137, c[0x0][0x298] ;  /* 0x0000a60089897a20 */ /* 0x000fe20000410000 */
[C---:B--2---:R-:W-:Y:S01]  /*48a0*/  IADD3 R4, P0, R8.reuse, UR4, RZ ;  /* 0x0000000408047c10 */ /* 0x044fe2000ff1e0ff */
[----:B------:R-:W-:Y:S02]  /*48b0*/  ULDC.64 UR4, c[0x0][0x330] ;  /* 0x0000cc0000047ab9 */ /* 0x000fe40000000a00 */
[----:B------:R-:W-:Y:S01]  /*48c0*/  UIMAD UR4, UR6, UR4, URZ ;  /* 0x00000004060472a4 */ /* 0x000fe2000f8e023f */
[----:B------:R-:W-:-:S03]  /*48d0*/  LEA.HI.X.SX32 R5, R8, UR8, 0x1, P0 ;  /* 0x0000000808057c11 */ /* 0x000fc600080f0eff */
[----:B------:R-:W-:Y:S02]  /*48e0*/  UIMAD UR8, UR12, UR5, UR4 ;  /* 0x000000050c0872a4 */ /* 0x000fe4000f8e0204 */
[C-C-:B------:R-:W-:Y:S01]  /*48f0*/  IMAD.WIDE.U32 R8, R2.reuse, c[0x0][0x328], R4.reuse ;  /* 0x0000ca0002087a25 */ /* 0x140fe200078e0004 */
[----:B------:R-:W-:Y:S02]  /*4900*/  ULDC.64 UR4, c[0x0][0x308] ;  /* 0x0000c20000047ab9 */ /* 0x000fe40000000a00 */
[----:B------:R-:W-:Y:S01]  /*4910*/  UIMAD UR4, UR6, UR4, URZ ;  /* 0x00000004060472a4 */ /* 0x000fe2000f8e023f */
[C---:B------:R-:W-:Y:S01]  /*4920*/  IMAD.WIDE.U32 R6, R2.reuse, c[0x0][0x300], R4 ;  /* 0x0000c00002067a25 */ /* 0x040fe200078e0004 */
[----:B------:R-:W-:Y:S02]  /*4930*/  IADD3 R5, R9, R0, RZ ;  /* 0x0000000009057210 */ /* 0x000fe40007ffe0ff */
[----:B------:R-:W-:Y:S01]  /*4940*/  MOV R9, UR12 ;  /* 0x0000000c00097c02 */ /* 0x000fe20008000f00 */
[----:B------:R-:W-:Y:S01]  /*4950*/  IMAD R2, R2, c[0x0][0x304], R3 ;  /* 0x0000c10002027a24 */ /* 0x000fe200078e0203 */
[----:B------:R-:W-:Y:S01]  /*4960*/  MOV R4, R8 ;  /* 0x0000000800047202 */ /* 0x000fe20000000f00 */
[----:B------:R-:W-:Y:S01]  /*4970*/  UIMAD UR4, UR12, UR5, UR4 ;  /* 0x000000050c0472a4 */ /* 0x000fe2000f8e0204 */
[----:B------:R-:W-:-:S02]  /*4980*/  MOV R0, UR12 ;  /* 0x0000000c00007c02 */ /* 0x000fc40008000f00 */
[----:B------:R-:W-:Y:S01]  /*4990*/  IADD3 R3, R7, R2, RZ ;  /* 0x0000000207037210 */ /* 0x000fe20007ffe0ff */
[----:B------:R-:W-:Y:S01]  /*49a0*/  IMAD.WIDE.U32 R8, R9, c[0x0][0x330], R4 ;  /* 0x0000cc0009087a25 */ /* 0x000fe200078e0004 */
[----:B------:R-:W-:-:S05]  /*49b0*/  MOV R2, R6 ;  /* 0x0000000600027202 */ /* 0x000fca0000000f00 */
[----:B------:R-:W-:Y:S01]  /*49c0*/  IMAD.WIDE.U32 R6, R0, c[0x0][0x308], R2 ;  /* 0x0000c20000067a25 */ /* 0x000fe200078e0002 */
[----:B------:R-:W-:Y:S02]  /*49d0*/  IADD3 R0, R9, UR8, RZ ;  /* 0x0000000809007c10 */ /* 0x000fe4000fffe0ff */
[----:B------:R-:W-:Y:S02]  /*49e0*/  LEA R2, P1, R8, c[0x0][0x310], 0x2 ;  /* 0x0000c40008027a11 */ /* 0x000fe400078210ff */
[----:B------:R-:W-:Y:S02]  /*49f0*/  LEA R4, P0, R6, c[0x0][0x2e8], 0x2 ;  /* 0x0000ba0006047a11 */ /* 0x000fe400078010ff */
[----:B------:R-:W-:Y:S01]  /*4a00*/  LEA.HI.X R3, R8, c[0x0][0x314], R0, 0x2, P1 ;  /* 0x0000c50008037a11 */ /* 0x000fe200008f1400 */
[----:B------:R-:W-:Y:S01]  /*4a10*/  BAR.SYNC.DEFER_BLOCKING 0x1, 0x100 ;  /* 0x0044000000007b1d */ /* 0x000fe20000010000 */
[----:B------:R-:W-:-:S05]  /*4a20*/  IADD3 R5, R7, UR4, RZ ;  /* 0x0000000407057c10 */ /* 0x000fca000fffe0ff */
[----:B------:R-:W-:Y:S01]  /*4a30*/  RED.E.ADD.F32.FTZ.RN.STRONG.GPU [R2.64], R20 ;  /* 0x000000140200798e */ /* 0x000fe2000c10e792 */
[----:B------:R-:W-:-:S03]  /*4a40*/  LEA.HI.X R5, R6, c[0x0][0x2ec], R5, 0x2, P0 ;  /* 0x0000bb0006057a11 */ /* 0x000fc600000f1405 */
[----:B------:R-:W-:Y:S04]  /*4a50*/  RED.E.ADD.F32.FTZ.RN.STRONG.GPU [R2.64+0x400], R21 ;  /* 0x000400150200798e */ /* 0x000fe8000c10e792 */
        /* <DEDUP_REMOVED lines=55> */
[----:B------:R-:W-:Y:S01]  /*4dd0*/  RED.E.ADD.F32.FTZ.RN.STRONG.GPU [R2.64+0xe400], R81 ;  /* 0x00e400510200798e */ /* 0x000fe2000c10e792 */
[----:B------:R-:W-:-:S03]  /*4de0*/  FMUL.FTZ R7, R86, c[0x0][0x298] ;  /* 0x0000a60056077a20 */ /* 0x000fc60000410000 */
[----:B------:R-:W-:Y:S04]  /*4df0*/  RED.E.ADD.F32.FTZ.RN.STRONG.GPU [R2.64+0xe800], R82 ;  /* 0x00e800520200798e */ /* 0x000fe8000c10e792 */
[----:B------:R-:W-:Y:S04]  /*4e00*/  RED.E.ADD.F32.FTZ.RN.STRONG.GPU [R2.64+0xec00], R83 ;  /* 0x00ec00530200798e */ /* 0x000fe8000c10e792 */
[----:B------:R-:W-:Y:S04]  /*4e10*/  RED.E.ADD.F32.FTZ.RN.STRONG.GPU [R2.64+0xf000], R76 ;  /* 0x00f0004c0200798e */ /* 0x000fe8000c10e792 */
[----:B------:R-:W-:Y:S04]  /*4e20*/  RED.E.ADD.F32.FTZ.RN.STRONG.GPU [R2.64+0xf400], R77 ;  /* 0x00f4004d0200798e */ /* 0x000fe8000c10e792 */
[----:B------:R-:W-:Y:S04]  /*4e30*/  RED.E.ADD.F32.FTZ.RN.STRONG.GPU [R2.64+0xf800], R78 ;  /* 0x00f8004e0200798e */ /* 0x000fe8000c10e792 */
[----:B------:R-:W-:Y:S04]  /*4e40*/  RED.E.ADD.F32.FTZ.RN.STRONG.GPU [R2.64+0xfc00], R79 ;  /* 0x00fc004f0200798e */ /* 0x000fe8000c10e792 */
[----:B------:R-:W-:Y:S04]  /*4e50*/  RED.E.ADD.F32.FTZ.RN.STRONG.GPU [R4.64], R84 ;  /* 0x000000540400798e */ /* 0x000fe8000c10e792 */
        /* <DEDUP_REMOVED lines=73> */
[----:B------:R-:W-:Y:S05]  /*52f0*/  EXIT ;  /* 0x000000000000794d */ /* 0x000fea0003800000 */
.L_x_40:
        /* <DEDUP_REMOVED lines=16> */
.L_x_1147:


//--------------------- .text._ZN7cutlass13device_kernelIN5flash19enable_sm80_to_sm89INS1_16FlashAttnBwdSm80INS1_25CollectiveMainloopBwdSm80ILi1ELi1EN4cute5tupleIJNS5_1CILi32EEENS7_ILi64EEENS7_ILi256EEEEEENS_6half_tEfNS_4arch4Sm80ELb0ELb0ELb1ELb1ELb0ELb0ELb0ELb0ELi2ELi2ELi2ELi1ELb1EEENS1_21CollectiveEpilogueBwdISB_SC_SE_Li256ELb1ELb0ELi4EEENS1_19SingleTileSchedulerILb1ELb0ELb0ELi64EEEEEEEEEvNT_6ParamsE --------------------------
	.section	.text._ZN7cutlass13device_kernelIN5flash19enable_sm80_to_sm89INS1_16FlashAttnBwdSm80INS1_25CollectiveMainloopBwdSm80ILi1ELi1EN4cute5tupleIJNS5_1CILi32EEENS7_ILi64EEENS7_ILi256EEEEEENS_6half_tEfNS_4arch4Sm80ELb0ELb0ELb1ELb1ELb0ELb0ELb0ELb0ELi2ELi2ELi2ELi1ELb1EEENS1_21CollectiveEpilogueBwdISB_SC_SE_Li256ELb1ELb0ELi4EEENS1_19SingleTileSchedulerILb1ELb0ELb0ELi64EEEEEEEEEvNT_6ParamsE,"ax",@progbits
	.sectioninfo	@"SHI_REGISTERS=255"
	.align	128
.text._ZN7cutlass13device_kernelIN5flash19enable_sm80_to_sm89INS1_16FlashAttnBwdSm80INS1_25CollectiveMainloopBwdSm80ILi1ELi1EN4cute5tupleIJNS5_1CILi32EEENS7_ILi64EEENS7_ILi256EEEEEENS_6half_tEfNS_4arch4Sm80ELb0ELb0ELb1ELb1ELb0ELb0ELb0ELb0ELi2ELi2ELi2ELi1ELb1EEENS1_21CollectiveEpilogueBwdISB_SC_SE_Li256ELb1ELb0ELi4EEENS1_19SingleTileSchedulerILb1ELb0ELb0ELi64EEEEEEEEEvNT_6ParamsE:
        .type           _ZN7cutlass13device_kernelIN5flash19enable_sm80_to_sm89INS1_16FlashAttnBwdSm80INS1_25CollectiveMainloopBwdSm80ILi1ELi1EN4cute5tupleIJNS5_1CILi32EEENS7_ILi64EEENS7_ILi256EEEEEENS_6half_tEfNS_4arch4Sm80ELb0ELb0ELb1ELb1ELb0ELb0ELb0ELb0ELi2ELi2ELi2ELi1ELb1EEENS1_21CollectiveEpilogueBwdISB_SC_SE_Li256ELb1ELb0ELi4EEENS1_19SingleTileSchedulerILb1ELb0ELb0ELi64EEEEEEEEEvNT_6ParamsE,@function
        .size           _ZN7cutlass13device_kernelIN5flash19enable_sm80_to_sm89INS1_16FlashAttnBwdSm80INS1_25CollectiveMainloopBwdSm80ILi1ELi1EN4cute5tupleIJNS5_1CILi32EEENS7_ILi64EEENS7_ILi256EEEEEENS_6half_tEfNS_4arch4Sm80ELb0ELb0ELb1ELb1ELb0ELb0ELb0ELb0ELi2ELi2ELi2ELi1ELb1EEENS1_21CollectiveEpilogueBwdISB_SC_SE_Li256ELb1ELb0ELi4EEENS1_19SingleTileSchedulerILb1ELb0ELb0ELi64EEEEEEEEEvNT_6ParamsE,(.L_x_1148 - _ZN7cutlass13device_kernelIN5flash19enable_sm80_to_sm89INS1_16FlashAttnBwdSm80INS1_25CollectiveMainloopBwdSm80ILi1ELi1EN4cute5tupleIJNS5_1CILi32EEENS7_ILi64EEENS7_ILi256EEEEEENS_6half_tEfNS_4arch4Sm80ELb0ELb0ELb1ELb1ELb0ELb0ELb0ELb0ELi2ELi2ELi2ELi1ELb1EEENS1_21CollectiveEpilogueBwdISB_SC_SE_Li256ELb1ELb0ELi4EEENS1_19SingleTileSchedulerILb1ELb0ELb0ELi64EEEEEEEEEvNT_6ParamsE)
        .other          _ZN7cutlass13device_kernelIN5flash19enable_sm80_to_sm89INS1_16FlashAttnBwdSm80INS1_25CollectiveMainloopBwdSm80ILi1ELi1EN4cute5tupleIJNS5_1CILi32EEENS7_ILi64EEENS7_ILi256EEEEEENS_6half_tEfNS_4arch4Sm80ELb0ELb0ELb1ELb1ELb0ELb0ELb0ELb0ELi2ELi2ELi2ELi1ELb1EEENS1_21CollectiveEpilogueBwdISB_SC_SE_Li256ELb1ELb0ELi4EEENS1_19SingleTileSchedulerILb1ELb0ELb0ELi64EEEEEEEEEvNT_6ParamsE,@"STO_CUDA_ENTRY STV_DEFAULT"
_ZN7cutlass13device_kernelIN5flash19enable_sm80_to_sm89INS1_16FlashAttnBwdSm80INS1_25CollectiveMainloopBwdSm80ILi1ELi1EN4cute5tupleIJNS5_1CILi32EEENS7_ILi64EEENS7_ILi256EEEEEENS_6half_tEfNS_4arch4Sm80ELb0ELb0ELb1ELb1ELb0ELb0ELb0ELb0ELi2ELi2ELi2ELi1ELb1EEENS1_21CollectiveEpilogueBwdISB_SC_SE_Li256ELb1ELb0ELi4EEENS1_19SingleTileSchedulerILb1ELb0ELb0ELi64EEEEEEEEEvNT_6ParamsE:
[----:B------:R-:W-:Y:S02]  /*0000*/  MOV R1, c[0x0][0x28] ;  /* 0x00000a0000017a02 */ /* 0x000fe40000000f00 */
[----:B------:R-:W1:Y:S01]  /*0010*/  S2R R86, SR_TID.X ;  /* 0x0000000000567919 */ /* 0x000e620000002100 */
[----:B------:R-:W-:Y:S01]  /*0020*/  IMAD.MOV.U32 R8, RZ, RZ, 0x4 ;  /* 0x00000004ff087424 */ /* 0x000fe200078e00ff */
[----:B------:R-:W-:Y:S01]  /*0030*/  ULDC.64 UR4, c[0x0][0x118] ;  /* 0x0000460000047ab9 */ /* 0x000fe20000000a00 */
[----:B------:R-:W-:Y:S01]  /*0040*/  IADD3 R1, R1, -0xc0, RZ ;  /* 0xffffff4001017810 */ /* 0x000fe20007ffe0ff */
[----:B------:R-:W2:Y:S04]  /*0050*/  S2R R5, SR_CTAID.Z ;  /* 0x0000000000057919 */ /* 0x000ea80000002700 */
[----:B------:R-:W3:Y:S04]  /*0060*/  S2R R85, SR_CTAID.X ;  /* 0x0000000000557919 */ /* 0x000ee80000002500 */
[----:B------:R-:W4:Y:S01]  /*0070*/  S2R R84, SR_CTAID.Y ;  /* 0x0000000000547919 */ /* 0x000f220000002600 */
[----:B-1----:R-:W-:Y:S01]  /*0080*/  SHF.R.U32.HI R0, RZ, 0x5, R86 ;  /* 0x00000005ff007819 */ /* 0x002fe20000011656 */
[----:B--2---:R-:W-:-:S05]  /*0090*/  IMAD.WIDE R2, R5, R8, c[0x0][0x3c0] ;  /* 0x0000f00005027625 */ /* 0x004fca00078e0208 */
[----:B------:R-:W1:Y:S02]  /*00a0*/  SHFL.IDX PT, R0, R0, RZ, 0x1f ;  /* 0x00001fff00007589 */ /* 0x000e6400000e0000 */
[----:B-1----:R-:W-:-:S13]  /*00b0*/  ISETP.NE.AND P0, PT, R0, RZ, PT ;  /* 0x000000ff0000720c */ /* 0x002fda0003f05270 */
[----:B------:R-:W-:Y:S05]  /*00c0*/  @!P0 BRA `(.L_x_41) ;  /* 0x0000013000008947 */ /* 0x000fea0003800000 */
[----:B---34-:R-:W-:-:S04]  /*00d0*/  ISETP.NE.U32.AND P0, PT, RZ, c[0x0][0x3c0], PT ;  /* 0x0000f000ff007a0c */ /* 0x018fc80003f05070 */
[----:B------:R-:W-:-:S13]  /*00e0*/  ISETP.NE.AND.EX P0, PT, RZ, c[0x0][0x3c4], PT, P0 ;  /* 0x0000f100ff007a0c */ /* 0x000fda0003f05300 */
[----:B------:R-:W-:Y:S05]  /*00f0*/  @!P0 BRA `(.L_x_42) ;  /* 0x0000002000008947 */ /* 0x000fea0003800000 */
[----:B------:R1:W5:Y:S01]  /*0100*/  LDG.E R0, [R2.64] ;  /* 0x0000000402007981 */ /* 0x000362000c1e1900 */
[----:B------:R-:W-:Y:S05]  /*0110*/  BRA `(.L_x_43) ;  /* 0x0000009000007947 */ /* 0x000fea0003800000 */
.L_x_42:
[----:B------:R-:W-:-:S04]  /*0120*/  ISETP.NE.U32.AND P0, PT, RZ, c[0x0][0x3b8], PT ;  /* 0x0000ee00ff007a0c */ /* 0x000fc80003f05070 */
[----:B------:R-:W-:-:S13]  /*0130*/  ISETP.NE.AND.EX P0, PT, RZ, c[0x0][0x3bc], PT, P0 ;  /* 0x0000ef00ff007a0c */ /* 0x000fda0003f05300 */
[----:B------:R-:W-:Y:S05]  /*0140*/  @!P0 BRA `(.L_x_44) ;  /* 0x0000005000008947 */ /* 0x000fea0003800000 */
[----:B------:R-:W-:-:S05]  /*0150*/  IMAD.WIDE R2, R5, R8, c[0x0][0x3b8] ;  /* 0x0000ee0005027625 */ /* 0x000fca00078e0208 */
[----:B------:R-:W2:Y:S04]  /*0160*/  LDG.E R4, [R2.64] ;  /* 0x0000000402047981 */ /* 0x000ea8000c1e1900 */
[----:B------:R-:W2:Y:S02]  /*0170*/  LDG.E R0, [R2.64+0x4] ;  /* 0x0000040402007981 */ /* 0x000ea4000c1e1900 */
[----:B--2---:R-:W-:Y:S01]  /*0180*/  IADD3 R0, -R4, R0, RZ ;  /* 0x0000000004007210 */ /* 0x004fe20007ffe1ff */
[----:B------:R-:W-:Y:S05]  /*0190*/  BRA `(.L_x_43) ;  /* 0x0000001000007947 */ /* 0x000fea0003800000 */
.L_x_44:
[----:B------:R-:W-:Y:S02]  /*01a0*/  MOV R0, c[0x0][0x3a4] ;  /* 0x0000e90000007a02 */ /* 0x000fe40000000f00 */
.L_x_43:
[----:B-1----:R-:W-:-:S05]  /*01b0*/  IMAD.SHL.U32 R2, R85, 0x40, RZ ;  /* 0x0000004055027824 */ /* 0x002fca00078e00ff */
[----:B-----5:R-:W-:-:S04]  /*01c0*/  ISETP.GE.AND P0, PT, R2, R0, PT ;  /* 0x000000000200720c */ /* 0x020fc80003f06270 */
[----:B------:R-:W-:-:S05]  /*01d0*/  SEL R0, R5, 0xffffffff, !P0 ;  /* 0xffffffff05007807 */ /* 0x000fca0004000000 */
[----:B------:R1:W-:Y:S01]  /*01e0*/  STL [R1+0xa8], R0 ;  /* 0x0000a80001007387 */ /* 0x0003e20000100800 */
[----:B------:R-:W-:Y:S05]  /*01f0*/  BRA `(.L_x_45) ;  /* 0x0000012000007947 */ /* 0x000fea0003800000 */
.L_x_41:
[----:B---34-:R-:W-:-:S04]  /*0200*/  ISETP.NE.U32.AND P0, PT, RZ, c[0x0][0x3c0], PT ;  /* 0x0000f000ff007a0c */ /* 0x018fc80003f05070 */
[----:B------:R-:W-:-:S13]  /*0210*/  ISETP.NE.AND.EX P0, PT, RZ, c[0x0][0x3c4], PT, P0 ;  /* 0x0000f100ff007a0c */ /* 0x000fda0003f05300 */
[----:B------:R-:W-:Y:S05]  /*0220*/  @!P0 BRA `(.L_x_46) ;  /* 0x0000002000008947 */ /* 0x000fea0003800000 */
[----:B------:R1:W5:Y:S01]  /*0230*/  LDG.E R0, [R2.64] ;  /* 0x0000000402007981 */ /* 0x000362000c1e1900 */
[----:B------:R-:W-:Y:S05]  /*0240*/  BRA `(.L_x_47) ;  /* 0x0000009000007947 */ /* 0x000fea0003800000 */
.L_x_46:
        /* <DEDUP_REMOVED lines=8> */
.L_x_48:
[----:B------:R-:W-:Y:S02]  /*02d0*/  MOV R0, c[0x0][0x3a4] ;  /* 0x0000e90000007a02 */ /* 0x000fe40000000f00 */
.L_x_47:
[----:B-1----:R-:W-:-:S05]  /*02e0*/  IMAD.SHL.U32 R2, R85, 0x40, RZ ;  /* 0x0000004055027824 */ /* 0x002fca00078e00ff */
[----:B-----5:R-:W-:-:S04]  /*02f0*/  ISETP.GE.AND P0, PT, R2, R0, PT ;  /* 0x000000000200720c */ /* 0x020fc80003f06270 */
[----:B------:R-:W-:-:S05]  /*0300*/  SEL R0, R5, 0xffffffff, !P0 ;  /* 0xffffffff05007807 */ /* 0x000fca0004000000 */
[----:B------:R1:W-:Y:S04]  /*0310*/  STL [R1+0xa8], R0 ;  /* 0x0000a80001007387 */ /* 0x0003e80000100800 */
.L_x_45:
[----:B------:R-:W2:Y:S02]  /*0320*/  LDL R88, [R1+0xa8] ;  /* 0x0000a80001587983 */ /* 0x000ea40000100800 */
[----:B--2---:R-:W-:-:S13]  /*0330*/  ISETP.GE.AND P0, PT, R88, RZ, PT ;  /* 0x000000ff5800720c */ /* 0x004fda0003f06270 */
[----:B------:R-:W-:Y:S05]  /*0340*/  @!P0 EXIT ;  /* 0x000000000000894d */ /* 0x000fea0003800000 */
[----:B------:R-:W-:Y:S01]  /*0350*/  ISETP.NE.U32.AND P0, PT, RZ, c[0x0][0x2c8], PT ;  /* 0x0000b200ff007a0c */ /* 0x000fe20003f05070 */
[----:B------:R-:W-:-:S03]  /*0360*/  IMAD.WIDE R4, R88, R8, c[0x0][0x2c8] ;  /* 0x0000b20058047625 */ /* 0x000fc600078e0208 */
[----:B------:R-:W-:Y:S02]  /*0370*/  ISETP.NE.AND.EX P2, PT, RZ, c[0x0][0x2cc], PT, P0 ;  /* 0x0000b300ff007a0c */ /* 0x000fe40003f45300 */
[----:B------:R-:W-:-:S04]  /*0380*/  ISETP.NE.U32.AND P0, PT, RZ, c[0x0][0x2d8], PT ;  /* 0x0000b600ff007a0c */ /* 0x000fc80003f05070 */
[----:B------:R-:W-:Y:S01]  /*0390*/  ISETP.NE.AND.EX P0, PT, RZ, c[0x0][0x2dc], PT, P0 ;  /* 0x0000b700ff007a0c */ /* 0x000fe20003f05300 */
[----:B------:R-:W-:Y:S01]  /*03a0*/  IMAD.MOV.U32 R11, RZ, RZ, c[0x0][0x168] ;  /* 0x00005a00ff0b7624 */ /* 0x000fe200078e00ff */
[----:B------:R-:W-:-:S05]  /*03b0*/  ISETP.NE.U32.AND P4, PT, RZ, c[0x0][0x2d0], PT ;  /* 0x0000b400ff007a0c */ /* 0x000fca0003f85070 */
[----:B-1----:R-:W2:Y:S01]  /*03c0*/  @P2 LDG.E R0, [R4.64] ;  /* 0x0000000404002981 */ /* 0x002ea2000c1e1900 */
[----:B------:R-:W-:Y:S01]  /*03d0*/  ISETP.NE.AND.EX P4, PT, RZ, c[0x0][0x2d4], PT, P4 ;  /* 0x0000b500ff007a0c */ /* 0x000fe20003f85340 */
[----:B------:R-:W-:Y:S02]  /*03e0*/  IMAD.MOV.U32 R9, RZ, RZ, RZ ;  /* 0x000000ffff097224 */ /* 0x000fe400078e00ff */
[----:B------:R-:W-:Y:S02]  /*03f0*/  IMAD.MOV.U32 R10, RZ, RZ, RZ ;  /* 0x000000ffff0a7224 */ /* 0x000fe400078e00ff */
[CC--:B------:R-:W-:Y:S02]  /*0400*/  @P0 IMAD.WIDE R6, R88.reuse, R8.reuse, c[0x0][0x2d8] ;  /* 0x0000b60058060625 */ /* 0x0c0fe400078e0208 */
[----:B------:R1:W5:Y:S02]  /*0410*/  @P2 LDG.E R9, [R4.64] ;  /* 0x0000000404092981 */ /* 0x000364000c1e1900 */
[----:B------:R-:W-:-:S02]  /*0420*/  IMAD.WIDE R2, R88, R8, c[0x0][0x2d0] ;  /* 0x0000b40058027625 */ /* 0x000fc400078e0208 */
[----:B------:R-:W3:Y:S04]  /*0430*/  @P0 LDG.E R11, [R6.64] ;  /* 0x00000004060b0981 */ /* 0x000ee8000c1e1900 */
[----:B------:R1:W5:Y:S01]  /*0440*/  @P4 LDG.E R10, [R2.64] ;  /* 0x00000004020a4981 */ /* 0x000362000c1e1900 */
[----:B------:R-:W-:Y:S01]  /*0450*/  MOV R18, c[0x0][0x198] ;  /* 0x0000660000127a02 */ /* 0x000fe20000000f00 */
[----:B--2---:R-:W-:Y:S02]  /*0460*/  @P2 IMAD R0, R88, 0x20, R0 ;  /* 0x0000002058002824 */ /* 0x004fe400078e0200 */
[----:B---3--:R1:W-:Y:S03]  /*0470*/  STL [R1+0x74], R11 ;  /* 0x0000740b01007387 */ /* 0x0083e60000100800 */
[----:B------:R-:W-:-:S02]  /*0480*/  @P2 SHF.R.S32.HI R6, RZ, 0x1f, R0 ;  /* 0x0000001fff062819 */ /* 0x000fc40000011400 */
[----:B------:R-:W-:Y:S02]  /*0490*/  MOV R87, R11 ;  /* 0x0000000b00577202 */ /* 0x000fe40000000f00 */
[----:B------:R-:W-:Y:S01]  /*04a0*/  @P2 LEA.HI R0, R6, R0, RZ, 0x5 ;  /* 0x0000000006002211 */ /* 0x000fe200078f28ff */
[----:B------:R-:W-:-:S03]  /*04b0*/  IMAD.MOV.U32 R6, RZ, RZ, RZ ;  /* 0x000000ffff067224 */ /* 0x000fc600078e00ff */
[----:B------:R-:W-:Y:S01]  /*04c0*/  @P2 LOP3.LUT R6, R0, 0xffffffe0, RZ, 0xc0, !PT ;  /* 0xffffffe000062812 */ /* 0x000fe200078ec0ff */
[----:B------:R-:W-:Y:S05]  /*04d0*/  @P0 BRA `(.L_x_49) ;  /* 0x0000005000000947 */ /* 0x000fea0003800000 */
[----:B------:R-:W-:Y:S05]  /*04e0*/  @!P2 BRA `(.L_x_49) ;  /* 0x000000400000a947 */ /* 0x000fea0003800000 */
[----:B------:R2:W3:Y:S04]  /*04f0*/  LDG.E R0, [R4.64] ;  /* 0x0000000404007981 */ /* 0x0004e8000c1e1900 */
[----:B-12---:R-:W3:Y:S02]  /*0500*/  LDG.E R4, [R4.64+0x4] ;  /* 0x0000040404047981 */ /* 0x006ee4000c1e1900 */
[----:B---3--:R-:W-:-:S05]  /*0510*/  IADD3 R87, -R0, R4, RZ ;  /* 0x0000000400577210 */ /* 0x008fca0007ffe1ff */
[----:B------:R1:W-:Y:S02]  /*0520*/  STL [R1+0x74], R87 ;  /* 0x0000745701007387 */ /* 0x0003e40000100800 */
.L_x_49:
[----:B------:R-:W-:-:S04]  /*0530*/  ISETP.NE.U32.AND P0, PT, RZ, c[0x0][0x2e0], PT ;  /* 0x0000b800ff007a0c */ /* 0x000fc80003f05070 */
[----:B------:R-:W-:-:S13]  /*0540*/  ISETP.NE.AND.EX P0, PT, RZ, c[0x0][0x2e4], PT, P0 ;  /* 0x0000b900ff007a0c */ /* 0x000fda0003f05300 */
[----:B------:R-:W-:Y:S05]  /*0550*/  @!P0 BRA `(.L_x_50) ;  /* 0x0000003000008947 */ /* 0x000fea0003800000 */
[----:B-1----:R-:W-:-:S05]  /*0560*/  IMAD.WIDE R2, R88, R8, c[0x0][0x2e0] ;  /* 0x0000b80058027625 */ /* 0x002fca00078e0208 */
[----:B------:R1:W5:Y:S01]  /*0570*/  LDG.E R18, [R2.64] ;  /* 0x0000000402127981 */ /* 0x000362000c1e1900 */
[----:B------:R-:W-:Y:S05]  /*0580*/  BRA `(.L_x_51) ;  /* 0x0000004000007947 */ /* 0x000fea0003800000 */
.L_x_50:
[----:B------:R-:W-:Y:S05]  /*0590*/  @!P4 BRA `(.L_x_51) ;  /* 0x000000300000c947 */ /* 0x000fea0003800000 */
[----:B------:R2:W3:Y:S04]  /*05a0*/  LDG.E R0, [R2.64] ;  /* 0x0000000402007981 */ /* 0x0004e8000c1e1900 */
[----:B-12---:R-:W3:Y:S02]  /*05b0*/  LDG.E R2, [R2.64+0x4] ;  /* 0x0000040402027981 */ /* 0x006ee4000c1e1900 */
[----:B---3--:R-:W-:Y:S02]  /*05c0*/  IADD3 R18, -R0, R2, RZ ;  /* 0x0000000200127210 */ /* 0x008fe40007ffe1ff */
.L_x_51:
[----:B------:R-:W-:Y:S01]  /*05d0*/  ISETP.GE.AND P1, PT, R87, 0x1, PT ;  /* 0x000000015700780c */ /* 0x000fe20003f26270 */
[----:B------:R-:W-:Y:S01]  /*05e0*/  CS2R R142, SRZ ;  /* 0x00000000008e7805 */ /* 0x000fe2000001ff00 */
[----:B------:R-:W-:Y:S01]  /*05f0*/  PLOP3.LUT P0, PT, PT, PT, PT, 0x80, 0x0 ;  /* 0x000000000000781c */ /* 0x000fe20003f0f070 */
[----:B-1----:R-:W-:Y:S01]  /*0600*/  IMAD.MOV.U32 R11, RZ, RZ, RZ ;  /* 0x000000ffff0b7224 */ /* 0x002fe200078e00ff */
[----:B------:R-:W-:Y:S01]  /*0610*/  CS2R R146, SRZ ;  /* 0x0000000000927805 */ /* 0x000fe2000001ff00 */
[----:B------:R-:W-:Y:S01]  /*0620*/  IMAD.MOV.U32 R140, RZ, RZ, RZ ;  /* 0x000000ffff8c7224 */ /* 0x000fe200078e00ff */
[----:B------:R-:W-:Y:S01]  /*0630*/  CS2R R144, SRZ ;  /* 0x0000000000907805 */ /* 0x000fe2000001ff00 */
[----:B------:R-:W-:Y:S01]  /*0640*/  CS2R R12, SRZ ;  /* 0x00000000000c7805 */ /* 0x000fe2000001ff00 */
[----:B------:R-:W-:Y:S01]  /*0650*/  MOV R138, RZ ;  /* 0x000000ff008a7202 */ /* 0x000fe20000000f00 */
[----:B------:R-:W-:Y:S01]  /*0660*/  CS2R R136, SRZ ;  /* 0x0000000000887805 */ /* 0x000fe2000001ff00 */
[----:B------:R-:W-:Y:S01]  /*0670*/  CS2R R134, SRZ ;  /* 0x0000000000867805 */ /* 0x000fe2000001ff00 */
[----:B------:R-:W-:Y:S01]  /*0680*/  IMAD.MOV.U32 R7, RZ, RZ, RZ ;  /* 0x000000ffff077224 */ /* 0x000fe200078e00ff */
[----:B------:R-:W-:Y:S01]  /*0690*/  MOV R132, RZ ;  /* 0x000000ff00847202 */ /* 0x000fe20000000f00 */
[----:B------:R-:W-:Y:S01]  /*06a0*/  IMAD.MOV.U32 R8, RZ, RZ, RZ ;  /* 0x000000ffff087224 */ /* 0x000fe200078e00ff */
[----:B------:R-:W-:Y:S01]  /*06b0*/  MOV R126, RZ ;  /* 0x000000ff007e7202 */ /* 0x000fe20000000f00 */
[----:B------:R-:W-:Y:S01]  /*06c0*/  CS2R R124, SRZ ;  /* 0x00000000007c7805 */ /* 0x000fe2000001ff00 */
[----:B------:R-:W-:Y:S01]  /*06d0*/  IMAD.MOV.U32 R130, RZ, RZ, RZ ;  /* 0x000000ffff827224 */ /* 0x000fe200078e00ff */
[----:B------:R-:W-:Y:S01]  /*06e0*/  CS2R R14, SRZ ;  /* 0x00000000000e7805 */ /* 0x000fe2000001ff00 */
[----:B------:R-:W-:Y:S01]  /*06f0*/  MOV R128, RZ ;  /* 0x000000ff00807202 */ /* 0x000fe20000000f00 */
        /* <DEDUP_REMOVED lines=18> */
[----:B------:R-:W-:Y:S01]  /*0820*/  MOV R0, RZ ;  /* 0x000000ff00007202 */ /* 0x000fe20000000f00 */
[----:B------:R-:W-:Y:S01]  /*0830*/  CS2R R2, SRZ ;  /* 0x0000000000027805 */ /* 0x000fe2000001ff00 */
[----:B------:R-:W-:Y:S01]  /*0840*/  CS2R R4, SRZ ;  /* 0x0000000000047805 */ /* 0x000fe2000001ff00 */
[----:B------:R-:W-:Y:S01]  /*0850*/  CS2R R148, SRZ ;  /* 0x0000000000947805 */ /* 0x000fe2000001ff00 */
        /* <DEDUP_REMOVED lines=33> */
[----:B------:R-:W-:Y:S05]  /*0a70*/  @!P1 BRA `(.L_x_52) ;  /* 0x0000424000009947 */ /* 0x000fea0003800000 */
[----:B------:R-:W-:Y:S01]  /*0a80*/  IMAD.SHL.U32 R0, R6, 0x100, RZ ;  /* 0x0000010006007824 */ /* 0x000fe200078e00ff */
[----:B------:R-:W-:Y:S01]  /*0a90*/  SHF.R.S32.HI R5, RZ, 0x1f, R86 ;  /* 0x0000001fff057819 */ /* 0x000fe20000011456 */
[----:B------:R-:W-:Y:S01]  /*0aa0*/  IMAD.MOV.U32 R2, RZ, RZ, c[0x0][0x248] ;  /* 0x00009200ff027624 */ /* 0x000fe200078e00ff */
[----:B------:R-:W-:Y:S01]  /*0ab0*/  SHF.R.S32.HI R3, RZ, 0x1f, R6 ;  /* 0x0000001fff037819 */ /* 0x000fe20000011406 */
[----:B------:R-:W-:Y:S01]  /*0ac0*/  IMAD.SHL.U32 R4, R86, 0x4, RZ ;  /* 0x0000000456047824 */ /* 0x000fe200078e00ff */
[----:B------:R-:W-:Y:S01]  /*0ad0*/  IADD3 R24, P0, R0, R86, RZ ;  /* 0x0000005600187210 */ /* 0x000fe20007f1e0ff */
[----:B-----5:R-:W-:Y:S01]  /*0ae0*/  IMAD R37, R85, -0x40, R18 ;  /* 0xffffffc055257824 */ /* 0x020fe200078e0212 */
[----:B------:R-:W-:Y:S01]  /*0af0*/  ISETP.NE.AND P3, PT, R2, 0x1, PT ;  /* 0x000000010200780c */ /* 0x000fe20003f65270 */
[----:B------:R-:W-:Y:S01]  /*0b00*/  IMAD.MOV.U32 R149, RZ, RZ, 0x20 ;  /* 0x00000020ff957424 */ /* 0x000fe200078e00ff */
[----:B------:R-:W-:Y:S01]  /*0b10*/  IADD3 R2, P1, R4, R6, RZ ;  /* 0x0000000604027210 */ /* 0x000fe20007f3e0ff */
[----:B------:R-:W-:Y:S01]  /*0b20*/  IMAD.MOV.U32 R6, RZ, RZ, R84 ;  /* 0x000000ffff067224 */ /* 0x000fe200078e0054 */
[----:B------:R-:W-:Y:S01]  /*0b30*/  LEA.HI.X.SX32 R25, R0, R5, 0x1, P0 ;  /* 0x0000000500197211 */ /* 0x000fe200000f0eff */
[----:B------:R-:W-:Y:S01]  /*0b40*/  IMAD.MOV.U32 R248, RZ, RZ, RZ ;  /* 0x000000fffff87224 */ /* 0x000fe200078e00ff */
[----:B------:R-:W-:Y:S01]  /*0b50*/  SHF.R.S32.HI R35, RZ, 0x1f, R86 ;  /* 0x0000001fff237819 */ /* 0x000fe20000011456 */
[----:B------:R-:W-:Y:S01]  /*0b60*/  CS2R R146, SRZ ;  /* 0x0000000000927805 */ /* 0x000fe2000001ff00 */
[----:B------:R-:W-:Y:S01]  /*0b70*/  IADD3 R0, R87, 0x1f, RZ ;  /* 0x0000001f57007810 */ /* 0x000fe20007ffe0ff */
[----:B------:R-:W-:Y:S01]  /*0b80*/  IMAD.WIDE.U32 R24, R84, c[0x0][0x238], R24 ;  /* 0x00008e0054187a25 */ /* 0x000fe200078e0018 */
[----:B------:R-:W-:Y:S01]  /*0b90*/  LEA.HI.X.SX32 R3, R4, R3, 0x1, P1 ;  /* 0x0000000304037211 */ /* 0x000fe200008f0eff */
[----:B------:R-:W-:Y:S01]  /*0ba0*/  CS2R R144, SRZ ;  /* 0x0000000000907805 */ /* 0x000fe2000001ff00 */
[CC--:B------:R-:W-:Y:S01]  /*0bb0*/  LEA.HI R38, R35.reuse, R86.reuse, RZ, 0x3 ;  /* 0x0000005623267211 */ /* 0x0c0fe200078f18ff */
[----:B------:R-:W-:Y:S01]  /*0bc0*/  @P3 IMAD.HI.U32 R7, R84, c[0x0][0x24c], RZ ;  /* 0x0000930054073a27 */ /* 0x000fe200078e00ff */
[----:B------:R-:W-:Y:S01]  /*0bd0*/  SHF.R.S32.HI R4, RZ, 0x1f, R0 ;  /* 0x0000001fff047819 */ /* 0x000fe20000011400 */
[----:B------:R-:W-:Y:S01]  /*0be0*/  CS2R R142, SRZ ;  /* 0x00000000008e7805 */ /* 0x000fe2000001ff00 */
[C---:B------:R-:W-:Y:S01]  /*0bf0*/  LEA.HI R36, R35.reuse, R86, RZ, 0x2 ;  /* 0x0000005623247211 */ /* 0x040fe200078f10ff */
[----:B------:R-:W-:Y:S01]  /*0c00*/  CS2R R140, SRZ ;  /* 0x00000000008c7805 */ /* 0x000fe2000001ff00 */
[----:B------:R-:W-:Y:S01]  /*0c10*/  SHF.R.S32.HI R50, RZ, 0x3, R38 ;  /* 0x00000003ff327819 */ /* 0x000fe20000011426 */
[----:B------:R-:W-:Y:S01]  /*0c20*/  CS2R R138, SRZ ;  /* 0x00000000008a7805 */ /* 0x000fe2000001ff00 */
[----:B------:R-:W-:Y:S01]  /*0c30*/  LEA.HI R148, R4, R0, RZ, 0x5 ;  /* 0x0000000004947211 */ /* 0x000fe200078f28ff */
[----:B------:R-:W-:Y:S01]  /*0c40*/  CS2R R136, SRZ ;  /* 0x0000000000887805 */ /* 0x000fe2000001ff00 */
[--C-:B------:R-:W-:Y:S01]  /*0c50*/  SHF.R.S32.HI R16, RZ, 0x2, R36.reuse ;  /* 0x00000002ff107819 */ /* 0x100fe20000011424 */
[----:B------:R-:W-:Y:S01]  /*0c60*/  CS2R R134, SRZ ;  /* 0x0000000000867805 */ /* 0x000fe2000001ff00 */
[----:B------:R-:W-:Y:S01]  /*0c70*/  SHF.R.S32.HI R0, RZ, 0x1f, R36 ;  /* 0x0000001fff007819 */ /* 0x000fe20000011424 */
[----:B------:R-:W-:Y:S01]  /*0c80*/  CS2R R132, SRZ ;  /* 0x0000000000847805 */ /* 0x000fe2000001ff00 */
[----:B------:R-:W-:Y:S01]  /*0c90*/  SHF.R.S32.HI R34, RZ, 0x1f, R84 ;  /* 0x0000001fff227819 */ /* 0x000fe20000011454 */
[----:B------:R-:W-:Y:S01]  /*0ca0*/  CS2R R130, SRZ ;  /* 0x0000000000827805 */ /* 0x000fe2000001ff00 */
[----:B------:R-:W-:Y:S01]  /*0cb0*/  SHF.R.S32.HI R5, RZ, 0x1f, R50 ;  /* 0x0000001fff057819 */ /* 0x000fe20000011432 */
[----:B------:R-:W-:Y:S01]  /*0cc0*/  CS2R R128, SRZ ;  /* 0x0000000000807805 */ /* 0x000fe2000001ff00 */
[----:B------:R-:W-:Y:S01]  /*0cd0*/  IADD3 R21, P1, R50, R9, RZ ;  /* 0x0000000932157210 */ /* 0x000fe20007f3e0ff */
[----:B------:R-:W-:Y:S01]  /*0ce0*/  IMAD R12, R34, c[0x0][0x288], RZ ;  /* 0x0000a200220c7a24 */ /* 0x000fe200078e02ff */
[----:B------:R-:W-:Y:S01]  /*0cf0*/  IADD3 R8, P0, R50, R10, RZ ;  /* 0x0000000a32087210 */ /* 0x000fe20007f1e0ff */
[----:B------:R-:W-:Y:S01]  /*0d00*/  IMAD R14, R34, c[0x0][0x270], RZ ;  /* 0x00009c00220e7a24 */ /* 0x000fe200078e02ff */
[----:B------:R-:W-:Y:S01]  /*0d10*/  LEA.HI R0, R0, R16, RZ, 0x3 ;  /* 0x0000001000007211 */ /* 0x000fe200078f18ff */
[C---:B------:R-:W-:Y:S01]  /*0d20*/  IMAD R12, R84.reuse, c[0x0][0x28c], R12 ;  /* 0x0000a300540c7a24 */ /* 0x040fe200078e020c */
[----:B------:R-:W-:Y:S01]  /*0d30*/  LEA.HI R39, R35, R86, RZ, 0x4 ;  /* 0x0000005623277211 */ /* 0x000fe200078f20ff */
[----:B------:R-:W-:Y:S01]  /*0d40*/  IMAD R14, R84, c[0x0][0x274], R14 ;  /* 0x00009d00540e7a24 */ /* 0x000fe200078e020e */
[-C--:B------:R-:W-:Y:S01]  /*0d50*/  LEA.HI.X.SX32 R26, R9, R5.reuse, 0x1, P1 ;  /* 0x00000005091a7211 */ /* 0x080fe200008f0eff */
[----:B------:R-:W-:Y:S01]  /*0d60*/  CS2R R126, SRZ ;  /* 0x00000000007e7805 */ /* 0x000fe2000001ff00 */
[----:B------:R-:W-:Y:S01]  /*0d70*/  LEA.HI.X.SX32 R9, R10, R5, 0x1, P0 ;  /* 0x000000050a097211 */ /* 0x000fe200000f0eff */
[--C-:B------:R-:W-:Y:S01]  /*0d80*/  IMAD.WIDE.U32 R4, R84, c[0x0][0x270], R2.reuse ;  /* 0x00009c0054047a25 */ /* 0x100fe200078e0002 */
[----:B------:R-:W-:Y:S01]  /*0d90*/  LOP3.LUT R0, R0, 0xfffffff8, RZ, 0xc0, !PT ;  /* 0xfffffff800007812 */ /* 0x000fe200078ec0ff */
[----:B------:R-:W-:Y:S01]  /*0da0*/  CS2R R124, SRZ ;  /* 0x00000000007c7805 */ /* 0x000fe2000001ff00 */
[----:B------:R-:W-:Y:S01]  /*0db0*/  LOP3.LUT R11, R38, 0xfffffff8, RZ, 0xc0, !PT ;  /* 0xfffffff8260b7812 */ /* 0x000fe200078ec0ff */
[----:B------:R-:W-:Y:S01]  /*0dc0*/  IMAD.WIDE.U32 R2, R84, c[0x0][0x288], R2 ;  /* 0x0000a20054027a25 */ /* 0x000fe200078e0002 */
[----:B------:R-:W-:Y:S01]  /*0dd0*/  SHF.R.S32.HI R10, RZ, 0x4, R39 ;  /* 0x00000004ff0a7819 */ /* 0x000fe20000011427 */
[----:B------:R-:W-:Y:S01]  /*0de0*/  CS2R R122, SRZ ;  /* 0x00000000007a7805 */ /* 0x000fe2000001ff00 */
[----:B------:R-:W-:Y:S01]  /*0df0*/  @P3 SHF.R.U32.HI R6, RZ, c[0x0][0x250], R7 ;  /* 0x00009400ff063a19 */ /* 0x000fe20000011607 */
[----:B------:R-:W-:Y:S01]  /*0e00*/  IMAD.IADD R29, R16, 0x1, -R0 ;  /* 0x00000001101d7824 */ /* 0x000fe200078e0a00 */
[----:B------:R-:W-:Y:S01]  /*0e10*/  LEA.HI R7, R39, R10, RZ, 0x1 ;  /* 0x0000000a27077211 */ /* 0x000fe200078f08ff */
[----:B------:R-:W-:Y:S01]  /*0e20*/  IMAD.IADD R22, R86, 0x1, -R11 ;  /* 0x0000000156167824 */ /* 0x000fe200078e0a0b */
[----:B------:R-:W-:Y:S01]  /*0e30*/  LEA.HI R0, R35, R86, RZ, 0x6 ;  /* 0x0000005623007211 */ /* 0x000fe200078f30ff */
[----:B------:R-:W-:Y:S01]  /*0e40*/  IMAD.IADD R13, R3, 0x1, R12 ;  /* 0x00000001030d7824 */ /* 0x000fe200078e020c */
[----:B------:R-:W-:Y:S01]  /*0e50*/  LOP3.LUT R7, R7, 0xfffffffe, RZ, 0xc0, !PT ;  /* 0xfffffffe07077812 */ /* 0x000fe200078ec0ff */
[----:B------:R-:W-:Y:S01]  /*0e60*/  IMAD.SHL.U32 R3, R50, 0x40, RZ ;  /* 0x0000004032037824 */ /* 0x000fe200078e00ff */
[----:B------:R-:W-:Y:S01]  /*0e70*/  SHF.R.S32.HI R23, RZ, 0x6, R0 ;  /* 0x00000006ff177819 */ /* 0x000fe20000011400 */
[----:B------:R-:W-:Y:S01]  /*0e80*/  IMAD.IADD R15, R5, 0x1, R14 ;  /* 0x00000001050f7824 */ /* 0x000fe200078e020e */
[----:B------:R-:W-:Y:S01]  /*0e90*/  SHF.R.S32.HI R5, RZ, 0x1f, R6 ;  /* 0x0000001fff057819 */ /* 0x000fe20000011406 */
[----:B------:R-:W-:Y:S01]  /*0ea0*/  IMAD.SHL.U32 R16, R22, 0x8, RZ ;  /* 0x0000000816107824 */ /* 0x000fe200078e00ff */
[----:B------:R-:W-:Y:S01]  /*0eb0*/  LOP3.LUT R0, R3, 0x1c0, RZ, 0xc0, !PT ;  /* 0x000001c003007812 */ /* 0x000fe200078ec0ff */
[----:B------:R-:W-:Y:S01]  /*0ec0*/  IMAD.MOV.U32 R12, RZ, RZ, R2 ;  /* 0x000000ffff0c7224 */ /* 0x000fe200078e0002 */
[----:B------:R-:W-:Y:S01]  /*0ed0*/  SEL R31, R88, RZ, !P2 ;  /* 0x000000ff581f7207 */ /* 0x000fe20005000000 */
[----:B------:R-:W-:Y:S01]  /*0ee0*/  IMAD.IADD R30, R10, 0x1, -R7 ;  /* 0x000000010a1e7824 */ /* 0x000fe200078e0a07 */
[--C-:B------:R-:W-:Y:S01]  /*0ef0*/  SHF.R.S32.HI R17, RZ, 0x1f, R16.reuse ;  /* 0x0000001fff117819 */ /* 0x100fe20000011410 */
[----:B------:R-:W-:Y:S01]  /*0f00*/  IMAD R2, R5, c[0x0][0x1e0], RZ ;  /* 0x0000780005027a24 */ /* 0x000fe200078e02ff */
[----:B------:R-:W-:Y:S01]  /*0f10*/  LOP3.LUT R10, R0, 0x38, R16, 0xf8, !PT ;  /* 0x00000038000a7812 */ /* 0x000fe200078ef810 */
[----:B------:R-:W-:Y:S01]  /*0f20*/  IMAD.SHL.U32 R40, R23, 0x200, RZ ;  /* 0x0000020017287824 */ /* 0x000fe200078e00ff */
[----:B------:R-:W-:Y:S01]  /*0f30*/  SHF.R.U32.HI R7, RZ, 0x3, R0 ;  /* 0x00000003ff077819 */ /* 0x000fe20000011600 */
[----:B------:R-:W-:Y:S01]  /*0f40*/  IMAD.MOV.U32 R14, RZ, RZ, R4 ;  /* 0x000000ffff0e7224 */ /* 0x000fe200078e0004 */
[----:B------:R-:W-:Y:S01]  /*0f50*/  SHF.R.S32.HI R0, RZ, 0x1f, R88 ;  /* 0x0000001fff007819 */ /* 0x000fe20000011458 */
[----:B------:R-:W-:Y:S01]  /*0f60*/  IMAD R4, R6, c[0x0][0x1e4], R2 ;  /* 0x0000790006047a24 */ /* 0x000fe200078e0202 */
[----:B------:R-:W-:Y:S01]  /*0f70*/  LOP3.LUT R28, R40, R10, R7, 0xf6, !PT ;  /* 0x0000000a281c7212 */ /* 0x000fe200078ef607 */
[----:B------:R-:W-:Y:S01]  /*0f80*/  IMAD.WIDE.U32 R2, R6, c[0x0][0x1e0], R16 ;  /* 0x0000780006027a25 */ /* 0x000fe200078e0010 */
[C---:B------:R-:W-:Y:S01]  /*0f90*/  SEL R7, R0.reuse, RZ, !P4 ;  /* 0x000000ff00077207 */ /* 0x040fe20006000000 */
[----:B------:R-:W-:Y:S01]  /*0fa0*/  CS2R R120, SRZ ;  /* 0x0000000000787805 */ /* 0x000fe2000001ff00 */
[----:B------:R-:W-:Y:S01]  /*0fb0*/  SEL R27, R0, RZ, !P2 ;  /* 0x000000ff001b7207 */ /* 0x000fe20005000000 */
[----:B------:R-:W-:Y:S01]  /*0fc0*/  IMAD R5, R5, c[0x0][0x1b0], RZ ;  /* 0x00006c0005057a24 */ /* 0x000fe200078e02ff */
[----:B------:R-:W-:Y:S01]  /*0fd0*/  SEL R0, R88, RZ, !P4 ;  /* 0x000000ff58007207 */ /* 0x000fe20006000000 */
[----:B------:R-:W-:Y:S01]  /*0fe0*/  IMAD.IADD R3, R3, 0x1, R4 ;  /* 0x0000000103037824 */ /* 0x000fe200078e0204 */
[----:B------:R-:W-:Y:S01]  /*0ff0*/  IADD3 R32, R16, 0x40, RZ ;  /* 0x0000004010207810 */ /* 0x000fe20007ffe0ff */
[----:B------:R-:W-:Y:S01]  /*1000*/  IMAD R10, R6, c[0x0][0x1b4], R5 ;  /* 0x00006d00060a7a24 */ /* 0x000fe200078e0205 */
[----:B------:R-:W-:Y:S01]  /*1010*/  ISETP.GE.AND P3, PT, R16, c[0x0][0x1cc], PT ;  /* 0x0000730010007a0c */ /* 0x000fe20003f66270 */
[----:B------:R-:W-:Y:S01]  /*1020*/  IMAD.WIDE.U32 R4, R6, c[0x0][0x1b0], R16 ;  /* 0x00006c0006047a25 */ /* 0x000fe200078e0010 */
[----:B------:R-:W-:Y:S01]  /*1030*/  ISETP.GE.AND P2, PT, R32, c[0x0][0x1cc], PT ;  /* 0x0000730020007a0c */ /* 0x000fe20003f46270 */
[----:B------:R-:W-:Y:S01]  /*1040*/  CS2R R118, SRZ ;  /* 0x0000000000767805 */ /* 0x000fe2000001ff00 */
[----:B------:R-:W-:Y:S01]  /*1050*/  IADD3 R33, R16, 0x80, RZ ;  /* 0x0000008010217810 */ /* 0x000fe20007ffe0ff */
[----:B------:R-:W-:Y:S01]  /*1060*/  IMAD R6, R7, c[0x0][0x1e8], RZ ;  /* 0x00007a0007067a24 */ /* 0x000fe200078e02ff */
[----:B------:R-:W-:Y:S01]  /*1070*/  LEA.HI R35, R35, R86, RZ, 0x5 ;  /* 0x0000005623237211 */ /* 0x000fe200078f28ff */
[----:B------:R-:W-:Y:S01]  /*1080*/  IMAD.IADD R11, R5, 0x1, R10 ;  /* 0x00000001050b7824 */ /* 0x000fe200078e020a */
[----:B------:R-:W-:Y:S01]  /*1090*/  CS2R R116, SRZ ;  /* 0x0000000000747805 */ /* 0x000fe2000001ff00 */
[----:B------:R-:W-:Y:S01]  /*10a0*/  IMAD R18, R27, c[0x0][0x278], RZ ;  /* 0x00009e001b127a24 */ /* 0x000fe200078e02ff */
[----:B------:R-:W-:Y:S01]  /*10b0*/  CS2R R114, SRZ ;  /* 0x0000000000727805 */ /* 0x000fe2000001ff00 */
[C---:B------:R-:W-:Y:S01]  /*10c0*/  IMAD R6, R0.reuse, c[0x0][0x1ec], R6 ;  /* 0x00007b0000067a24 */ /* 0x040fe200078e0206 */
[----:B------:R-:W-:Y:S01]  /*10d0*/  CS2R R112, SRZ ;  /* 0x0000000000707805 */ /* 0x000fe2000001ff00 */
[C---:B------:R-:W-:Y:S01]  /*10e0*/  IMAD.WIDE.U32 R2, R0.reuse, c[0x0][0x1e8], R2 ;  /* 0x00007a0000027a25 */ /* 0x040fe200078e0002 */
[----:B------:R-:W-:Y:S01]  /*10f0*/  CS2R R110, SRZ ;  /* 0x00000000006e7805 */ /* 0x000fe2000001ff00 */
[----:B------:R-:W-:Y:S01]  /*1100*/  CS2R R108, SRZ ;  /* 0x00000000006c7805 */ /* 0x000fe2000001ff00 */
[----:B------:R-:W-:Y:S01]  /*1110*/  CS2R R106, SRZ ;  /* 0x00000000006a7805 */ /* 0x000fe2000001ff00 */
[----:B------:R-:W-:Y:S01]  /*1120*/  IMAD R7, R7, c[0x0][0x1b8], RZ ;  /* 0x00006e0007077a24 */ /* 0x000fe200078e02ff */
[----:B------:R-:W-:Y:S01]  /*1130*/  CS2R R104, SRZ ;  /* 0x0000000000687805 */ /* 0x000fe2000001ff00 */
[----:B------:R-:W-:Y:S01]  /*1140*/  IMAD R5, R27, c[0x0][0x290], RZ ;  /* 0x0000a4001b057a24 */ /* 0x000fe200078e02ff */
[----:B------:R-:W-:Y:S01]  /*1150*/  CS2R R102, SRZ ;  /* 0x0000000000667805 */ /* 0x000fe2000001ff00 */
[----:B------:R-:W-:Y:S01]  /*1160*/  IMAD.WIDE R8, R85, 0x40, R8 ;  /* 0x0000004055087825 */ /* 0x000fe200078e0208 */
[----:B------:R-:W-:Y:S01]  /*1170*/  CS2R R100, SRZ ;  /* 0x0000000000647805 */ /* 0x000fe2000001ff00 */
[----:B------:R-:W-:Y:S01]  /*1180*/  CS2R R98, SRZ ;  /* 0x0000000000627805 */ /* 0x000fe2000001ff00 */
[----:B------:R-:W-:Y:S01]  /*1190*/  CS2R R96, SRZ ;  /* 0x0000000000607805 */ /* 0x000fe2000001ff00 */
[----:B------:R-:W-:Y:S01]  /*11a0*/  IMAD.MOV.U32 R10, RZ, RZ, R4 ;  /* 0x000000ffff0a7224 */ /* 0x000fe200078e0004 */
[----:B------:R-:W-:Y:S01]  /*11b0*/  CS2R R94, SRZ ;  /* 0x00000000005e7805 */ /* 0x000fe2000001ff00 */
[----:B------:R-:W-:Y:S01]  /*11c0*/  IMAD R19, R31, c[0x0][0x27c], R18 ;  /* 0x00009f001f137a24 */ /* 0x000fe200078e0212 */
[----:B------:R-:W-:Y:S01]  /*11d0*/  CS2R R92, SRZ ;  /* 0x00000000005c7805 */ /* 0x000fe2000001ff00 */
[----:B------:R-:W-:Y:S01]  /*11e0*/  IMAD.IADD R3, R3, 0x1, R6 ;  /* 0x0000000103037824 */ /* 0x000fe200078e0206 */
[----:B------:R-:W-:Y:S01]  /*11f0*/  CS2R R90, SRZ ;  /* 0x00000000005a7805 */ /* 0x000fe2000001ff00 */
[----:B------:R-:W-:Y:S01]  /*1200*/  IMAD R20, R0, c[0x0][0x1bc], R7 ;  /* 0x00006f0000147a24 */ /* 0x000fe200078e0207 */
[----:B------:R-:W-:Y:S01]  /*1210*/  CS2R R88, SRZ ;  /* 0x0000000000587805 */ /* 0x000fe2000001ff00 */
[C---:B------:R-:W-:Y:S01]  /*1220*/  IMAD R18, R31.reuse, c[0x0][0x294], R5 ;  /* 0x0000a5001f127a24 */ /* 0x040fe200078e0205 */
[----:B------:R-:W-:Y:S01]  /*1230*/  CS2R R82, SRZ ;  /* 0x0000000000527805 */ /* 0x000fe2000001ff00 */
[C---:B------:R-:W-:Y:S01]  /*1240*/  IMAD.WIDE.U32 R6, R31.reuse, c[0x0][0x278], R14 ;  /* 0x00009e001f067a25 */ /* 0x040fe200078e000e */
[----:B------:R-:W-:Y:S01]  /*1250*/  CS2R R80, SRZ ;  /* 0x0000000000507805 */ /* 0x000fe2000001ff00 */
[----:B------:R-:W-:Y:S01]  /*1260*/  CS2R R78, SRZ ;  /* 0x00000000004e7805 */ /* 0x000fe2000001ff00 */
[----:B------:R-:W-:Y:S01]  /*1270*/  CS2R R76, SRZ ;  /* 0x00000000004c7805 */ /* 0x000fe2000001ff00 */
[----:B------:R-:W-:Y:S01]  /*1280*/  IMAD.WIDE.U32 R4, R31, c[0x0][0x290], R12 ;  /* 0x0000a4001f047a25 */ /* 0x000fe200078e000c */
[----:B------:R-:W-:Y:S01]  /*1290*/  LEA R46, P1, R6, c[0x0][0x258], 0x2 ;  /* 0x00009600062e7a11 */ /* 0x000fe200078210ff */
[----:B------:R-:W-:Y:S01]  /*12a0*/  CS2R R74, SRZ ;  /* 0x00000000004a7805 */ /* 0x000fe2000001ff00 */
[----:B------:R-:W-:Y:S01]  /*12b0*/  CS2R R72, SRZ ;  /* 0x0000000000487805 */ /* 0x000fe2000001ff00 */
[----:B------:R-:W-:Y:S01]  /*12c0*/  IMAD R14, R9, c[0x0][0x1d8], RZ ;  /* 0x00007600090e7a24 */ /* 0x000fe200078e02ff */
[----:B------:R-:W-:Y:S01]  /*12d0*/  LEA R42, P0, R4, c[0x0][0x280], 0x2 ;  /* 0x0000a000042a7a11 */ /* 0x000fe200078010ff */
[----:B------:R-:W-:Y:S01]  /*12e0*/  IMAD.WIDE.U32 R10, R0, c[0x0][0x1b8], R10 ;  /* 0x00006e00000a7a25 */ /* 0x000fe200078e000a */
[----:B------:R-:W-:Y:S01]  /*12f0*/  CS2R R70, SRZ ;  /* 0x0000000000467805 */ /* 0x000fe2000001ff00 */
[----:B------:R-:W-:Y:S01]  /*1300*/  CS2R R68, SRZ ;  /* 0x0000000000447805 */ /* 0x000fe2000001ff00 */
[----:B------:R-:W-:Y:S01]  /*1310*/  CS2R R66, SRZ ;  /* 0x0000000000427805 */ /* 0x000fe2000001ff00 */
[----:B------:R-:W-:Y:S01]  /*1320*/  IMAD.IADD R0, R7, 0x1, R19 ;  /* 0x0000000107007824 */ /* 0x000fe200078e0213 */
[----:B------:R-:W-:Y:S01]  /*1330*/  CS2R R64, SRZ ;  /* 0x0000000000407805 */ /* 0x000fe2000001ff00 */
[----:B------:R-:W-:Y:S01]  /*1340*/  IMAD.IADD R7, R5, 0x1, R18 ;  /* 0x0000000105077824 */ /* 0x000fe200078e0212 */
[----:B------:R-:W-:Y:S01]  /*1350*/  CS2R R62, SRZ ;  /* 0x00000000003e7805 */ /* 0x000fe2000001ff00 */
[----:B------:R-:W-:Y:S01]  /*1360*/  IMAD R14, R8, c[0x0][0x1dc], R14 ;  /* 0x00007700080e7a24 */ /* 0x000fe200078e020e */
[----:B------:R-:W-:Y:S01]  /*1370*/  LEA.HI.X R47, R6, c[0x0][0x25c], R0, 0x2, P1 ;  /* 0x00009700062f7a11 */ /* 0x000fe200008f1400 */
[----:B------:R-:W-:Y:S01]  /*1380*/  IMAD.WIDE.U32 R12, R8, c[0x0][0x1d8], R2 ;  /* 0x00007600080c7a25 */ /* 0x000fe200078e0002 */
[----:B------:R-:W-:Y:S01]  /*1390*/  LEA.HI.X R43, R4, c[0x0][0x284], R7, 0x2, P0 ;  /* 0x0000a100042b7a11 */ /* 0x000fe200000f1407 */
[----:B------:R-:W-:Y:S01]  /*13a0*/  CS2R R60, SRZ ;  /* 0x00000000003c7805 */ /* 0x000fe2000001ff00 */
[----:B------:R-:W-:Y:S01]  /*13b0*/  ISETP.GE.AND P1, PT, R33, c[0x0][0x1cc], PT ;  /* 0x0000730021007a0c */ /* 0x000fe20003f26270 */
[----:B------:R-:W-:Y:S01]  /*13c0*/  IMAD R3, R9, c[0x0][0x1a8], RZ ;  /* 0x00006a0009037a24 */ /* 0x000fe200078e02ff */
[----:B------:R-:W-:Y:S01]  /*13d0*/  LEA R2, P0, R12, c[0x0][0x1c0], 0x1 ;  /* 0x000070000c027a11 */ /* 0x000fe200078008ff */
[----:B------:R-:W-:Y:S01]  /*13e0*/  IMAD.IADD R0, R13, 0x1, R14 ;  /* 0x000000010d007824 */ /* 0x000fe200078e020e */
[----:B------:R-:W-:Y:S01]  /*13f0*/  STL.64 [R1+0xa0], R46 ;  /* 0x0000a02e01007387 */ /* 0x000fe20000100a00 */
[----:B------:R-:W-:Y:S01]  /*1400*/  IMAD.IADD R5, R11, 0x1, R20 ;  /* 0x000000010b057824 */ /* 0x000fe200078e0214 */
[----:B------:R-:W-:Y:S01]  /*1410*/  CS2R R58, SRZ ;  /* 0x00000000003a7805 */ /* 0x000fe2000001ff00 */
[----:B------:R-:W-:Y:S01]  /*1420*/  IMAD.MOV.U32 R4, RZ, RZ, R10 ;  /* 0x000000ffff047224 */ /* 0x000fe200078e000a */
[----:B------:R-:W-:Y:S01]  /*1430*/  STL.64 [R1+0x98], R42 ;  /* 0x0000982a01007387 */ /* 0x000fe20000100a00 */
[----:B------:R-:W-:Y:S01]  /*1440*/  IMAD R7, R8, c[0x0][0x1ac], R3 ;  /* 0x00006b0008077a24 */ /* 0x000fe200078e0203 */
[----:B------:R-:W-:Y:S01]  /*1450*/  LEA.HI.X R3, R12, c[0x0][0x1c4], R0, 0x1, P0 ;  /* 0x000071000c037a11 */ /* 0x000fe200000f0c00 */
[----:B------:R-:W-:Y:S01]  /*1460*/  IMAD.IADD R0, R37, 0x1, -R50 ;  /* 0x0000000125007824 */ /* 0x000fe200078e0a32 */
[----:B------:R-:W-:Y:S01]  /*1470*/  CS2R R56, SRZ ;  /* 0x0000000000387805 */ /* 0x000fe2000001ff00 */
[----:B------:R-:W-:Y:S01]  /*1480*/  IMAD.WIDE.U32 R8, R8, c[0x0][0x1a8], R4 ;  /* 0x00006a0008087a25 */ /* 0x000fe200078e0004 */
[----:B------:R-:W-:Y:S01]  /*1490*/  CS2R R54, SRZ ;  /* 0x0000000000367805 */ /* 0x000fe2000001ff00 */
[----:B------:R-:W-:Y:S01]  /*14a0*/  CS2R R52, SRZ ;  /* 0x0000000000347805 */ /* 0x000fe2000001ff00 */
[C---:B------:R-:W-:Y:S01]  /*14b0*/  ISETP.LT.OR P5, PT, R0.reuse, 0x1, P3 ;  /* 0x000000010000780c */ /* 0x040fe20001fa1670 */
[----:B------:R-:W-:Y:S01]  /*14c0*/  IMAD.MOV.U32 R5, RZ, RZ, c[0x0][0x1d8] ;  /* 0x00007600ff057624 */ /* 0x000fe200078e00ff */
[----:B------:R-:W-:Y:S01]  /*14d0*/  ISETP.LT.OR P6, PT, R0, 0x1, P2 ;  /* 0x000000010000780c */ /* 0x000fe200017c1670 */
[----:B------:R-:W-:Y:S01]  /*14e0*/  IMAD.MOV.U32 R10, RZ, RZ, c[0x0][0x1dc] ;  /* 0x00007700ff0a7624 */ /* 0x000fe200078e00ff */
[----:B------:R-:W-:Y:S01]  /*14f0*/  LEA R6, P0, R8, c[0x0][0x190], 0x1 ;  /* 0x0000640008067a11 */ /* 0x000fe200078008ff */
[----:B------:R-:W-:Y:S01]  /*1500*/  IMAD.IADD R7, R9, 0x1, R7 ;  /* 0x0000000109077824 */ /* 0x000fe200078e0207 */
[C---:B------:R-:W-:Y:S01]  /*1510*/  LEA R4, P4, R5.reuse, R2, 0x6 ;  /* 0x0000000205047211 */ /* 0x040fe200078830ff */
[----:B------:R-:W-:Y:S01]  /*1520*/  IMAD.SHL.U32 R41, R28, 0x2, RZ ;  /* 0x000000021c297824 */ /* 0x000fe200078e00ff */
[----:B------:R-:W-:Y:S01]  /*1530*/  IADD3 R28, R16, 0xc0, RZ ;  /* 0x000000c0101c7810 */ /* 0x000fe20007ffe0ff */
[----:B------:R-:W-:Y:S01]  /*1540*/  IMAD.MOV.U32 R13, RZ, RZ, c[0x0][0x1a8] ;  /* 0x00006a00ff0d7624 */ /* 0x000fe200078e00ff */
[----:B------:R-:W-:Y:S01]  /*1550*/  LEA.HI.X R5, R5, R3, R10, 0x6, P4 ;  /* 0x0000000305057211 */ /* 0x000fe200020f340a */
[----:B------:R-:W-:Y:S01]  /*1560*/  IMAD.MOV.U32 R18, RZ, RZ, c[0x0][0x1ac] ;  /* 0x00006b00ff127624 */ /* 0x000fe200078e00ff */
[----:B------:R-:W-:Y:S01]  /*1570*/  ISETP.LT.OR P4, PT, R0, 0x1, P1 ;  /* 0x000000010000780c */ /* 0x000fe20000f81670 */
[----:B------:R-:W-:Y:S01]  /*1580*/  @!PT LDS RZ, [RZ] ;  /* 0x00000000fffff984 */ /* 0x000fe20000000800 */
[----:B------:R-:W-:Y:S01]  /*1590*/  @!PT LDS RZ, [RZ] ;  /* 0x00000000fffff984 */ /* 0x000fe20000000800 */
[----:B------:R-:W-:Y:S01]  /*15a0*/  @!PT LDS RZ, [RZ] ;  /* 0x00000000fffff984 */ /* 0x000fe20000000800 */
[----:B------:R1:W-:Y:S01]  /*15b0*/  LDGSTS.E.BYPASS.LTC128B.128 [R41+0x8080], [R2.64], !P5 ;  /* 0x0808000002297fae */ /* 0x0003e2000e901d44 */
[----:B------:R-:W-:Y:S01]  /*15c0*/  LEA.HI.X R7, R8, c[0x0][0x194], R7, 0x1, P0 ;  /* 0x0000650008077a11 */ /* 0x000fe200000f0c07 */
[----:B------:R-:W-:Y:S01]  /*15d0*/  IMAD R9, R26, c[0x0][0x208], RZ ;  /* 0x000082001a097a24 */ /* 0x000fe200078e02ff */
[----:B------:R-:W-:Y:S01]  /*15e0*/  ISETP.GE.AND P0, PT, R28, c[0x0][0x1cc], PT ;  /* 0x000073001c007a0c */ /* 0x000fe20003f06270 */
[----:B------:R1:W-:Y:S01]  /*15f0*/  LDGSTS.E.BYPASS.LTC128B.128 [R41+0xa080], [R2.64+0x80], !P6 ;  /* 0x0a08008002297fae */ /* 0x0003e2000f101d44 */
[----:B------:R-:W-:Y:S01]  /*1600*/  ISETP.LT.OR P5, PT, R0, 0x21, P3 ;  /* 0x000000210000780c */ /* 0x000fe20001fa1670 */
[----:B------:R-:W-:Y:S01]  /*1610*/  IMAD R8, R26, c[0x0][0x178], RZ ;  /* 0x00005e001a087a24 */ /* 0x000fe200078e02ff */
[C---:B------:R-:W-:Y:S01]  /*1620*/  ISETP.LT.OR P6, PT, R0.reuse, 0x1, P0 ;  /* 0x000000010000780c */ /* 0x040fe200007c1670 */
[C---:B------:R-:W-:Y:S01]  /*1630*/  IMAD R15, R21.reuse, c[0x0][0x20c], R9 ;  /* 0x00008300150f7a24 */ /* 0x040fe200078e0209 */
[C---:B------:R-:W-:Y:S01]  /*1640*/  ISETP.LT.OR P3, PT, R0.reuse, 0x21, P2 ;  /* 0x000000210000780c */ /* 0x040fe20001761670 */
[C---:B------:R-:W-:Y:S01]  /*1650*/  IMAD.WIDE.U32 R10, R21.reuse, c[0x0][0x208], R16 ;  /* 0x00008200150a7a25 */ /* 0x040fe200078e0010 */
[C---:B------:R-:W-:Y:S01]  /*1660*/  ISETP.LT.OR P2, PT, R0.reuse, 0x21, P1 ;  /* 0x000000210000780c */ /* 0x040fe20000f41670 */
[----:B------:R1:W-:Y:S01]  /*1670*/  LDGSTS.E.BYPASS.LTC128B.128 [R41+0xc080], [R2.64+0x100], !P4 ;  /* 0x0c08010002297fae */ /* 0x0003e2000e101d44 */
[----:B------:R-:W-:Y:S01]  /*1680*/  ISETP.LT.OR P1, PT, R0, 0x21, P0 ;  /* 0x000000210000780c */ /* 0x000fe20000721670 */
[----:B------:R-:W-:Y:S01]  /*1690*/  IMAD R14, R21, c[0x0][0x17c], R8 ;  /* 0x00005f00150e7a24 */ /* 0x000fe200078e0208 */
[----:B------:R-:W-:Y:S01]  /*16a0*/  LEA R12, P0, R13, R6, 0x6 ;  /* 0x000000060d0c7211 */ /* 0x000fe200078030ff */
[----:B------:R-:W-:Y:S01]  /*16b0*/  IMAD.WIDE.U32 R8, R21, c[0x0][0x178], R16 ;  /* 0x00005e0015087a25 */ /* 0x000fe200078e0010 */
[----:B------:R-:W-:Y:S01]  /*16c0*/  ISETP.GE.AND P4, PT, R16, c[0x0][0x19c], PT ;  /* 0x0000670010007a0c */ /* 0x000fe20003f86270 */
[----:B------:R-:W-:Y:S01]  /*16d0*/  STL [R1+0x54], R41 ;  /* 0x0000542901007387 */ /* 0x000fe20000100800 */
[----:B------:R-:W-:Y:S01]  /*16e0*/  LEA.HI.X R13, R13, R7, R18, 0x6, P0 ;  /* 0x000000070d0d7211 */ /* 0x000fe200000f3412 */
[----:B------:R-:W-:Y:S01]  /*16f0*/  IMAD R19, R34, c[0x0][0x238], RZ ;  /* 0x00008e0022137a24 */ /* 0x000fe200078e02ff */
[----:B------:R-:W-:Y:S01]  /*1700*/  ISETP.LT.OR P0, PT, R0, 0x1, P4 ;  /* 0x000000010000780c */ /* 0x000fe20002701670 */
[----:B------:R1:W-:Y:S02]  /*1710*/  LDGSTS.E.BYPASS.LTC128B.128 [R41+0xe080], [R2.64+0x180], !P6 ;  /* 0x0e08018002297fae */ /* 0x0003e4000f101d44 */
[----:B------:R-:W-:-:S02]  /*1720*/  IMAD R19, R84, c[0x0][0x23c], R19 ;  /* 0x00008f0054137a24 */ /* 0x000fc400078e0213 */
[----:B------:R2:W-:Y:S04]  /*1730*/  LDGSTS.E.BYPASS.LTC128B.128 [R41+0x9080], [R4.64], !P5 ;  /* 0x0908000004297fae */ /* 0x0005e8000e901d44 */
[----:B------:R2:W-:Y:S01]  /*1740*/  LDGSTS.E.BYPASS.LTC128B.128 [R41+0xb080], [R4.64+0x80], !P3 ;  /* 0x0b08008004297fae */ /* 0x0005e2000d901d44 */
[----:B------:R-:W-:-:S03]  /*1750*/  ISETP.LT.OR P3, PT, R0, 0x21, P4 ;  /* 0x000000210000780c */ /* 0x000fc60002761670 */
[----:B------:R2:W-:Y:S01]  /*1760*/  LDGSTS.E.BYPASS.LTC128B.128 [R41+0xd080], [R4.64+0x100], !P2 ;  /* 0x0d08010004297fae */ /* 0x0005e2000d101d44 */
[----:B------:R-:W-:Y:S02]  /*1770*/  ISETP.GE.AND P2, PT, R28, c[0x0][0x19c], PT ;  /* 0x000067001c007a0c */ /* 0x000fe40003f46270 */
[----:B------:R-:W-:Y:S01]  /*1780*/  P2R R18, PR, RZ, 0x8 ;  /* 0x00000008ff127803 */ /* 0x000fe20000000000 */
[----:B------:R2:W-:Y:S01]  /*1790*/  LDGSTS.E.BYPASS.LTC128B.128 [R41+0xf080], [R4.64+0x180], !P1 ;  /* 0x0f08018004297fae */ /* 0x0005e2000c901d44 */
[----:B------:R-:W-:-:S03]  /*17a0*/  ISETP.GE.AND P1, PT, R32, c[0x0][0x19c], PT ;  /* 0x0000670020007a0c */ /* 0x000fc60003f26270 */
[----:B------:R-:W0:Y:S01]  /*17b0*/  LDGDEPBAR ;  /* 0x00000000000079af */ /* 0x000e220000000000 */
[C---:B------:R-:W-:Y:S02]  /*17c0*/  ISETP.LT.OR P4, PT, R0.reuse, 0x1, P1 ;  /* 0x000000010000780c */ /* 0x040fe40000f81670 */
[----:B------:R-:W-:Y:S02]  /*17d0*/  ISETP.LT.OR P1, PT, R0, 0x21, P1 ;  /* 0x000000210000780c */ /* 0x000fe40000f21670 */
[----:B-1----:R-:W-:Y:S01]  /*17e0*/  P2R R2, PR, RZ, 0x1 ;  /* 0x00000001ff027803 */ /* 0x002fe20000000000 */
[----:B------:R-:W-:Y:S01]  /*17f0*/  IMAD.IADD R3, R9, 0x1, R14 ;  /* 0x0000000109037824 */ /* 0x000fe200078e020e */
[----:B------:R-:W-:Y:S02]  /*1800*/  ISETP.GE.AND P0, PT, R33, c[0x0][0x19c], PT ;  /* 0x0000670021007a0c */ /* 0x000fe40003f06270 */
[----:B------:R-:W-:Y:S01]  /*1810*/  ISETP.NE.AND P5, PT, R2, RZ, PT ;  /* 0x000000ff0200720c */ /* 0x000fe20003fa5270 */
[----:B------:R-:W-:Y:S01]  /*1820*/  IMAD.MOV.U32 R2, RZ, RZ, R8 ;  /* 0x000000ffff027224 */ /* 0x000fe200078e0008 */
[----:B------:R-:W-:-:S02]  /*1830*/  P2R R17, PR, RZ, 0x2 ;  /* 0x00000002ff117803 */ /* 0x000fc40000000000 */
[----:B------:R-:W-:Y:S01]  /*1840*/  ISETP.LT.OR P3, PT, R0, 0x1, P0 ;  /* 0x000000010000780c */ /* 0x000fe20000761670 */
[----:B------:R-:W-:Y:S01]  /*1850*/  IMAD.WIDE.U32 R2, R84, c[0x0][0x180], R2 ;  /* 0x0000600054027a25 */ /* 0x000fe200078e0002 */
[C---:B------:R-:W-:Y:S02]  /*1860*/  ISETP.LT.OR P6, PT, R0.reuse, 0x21, P0 ;  /* 0x000000210000780c */ /* 0x040fe400007c1670 */
[----:B------:R-:W-:Y:S01]  /*1870*/  ISETP.LT.OR P1, PT, R0, 0x1, P2 ;  /* 0x000000010000780c */ /* 0x000fe20001721670 */
[----:B--2---:R-:W-:-:S04]  /*1880*/  IMAD.IADD R5, R11, 0x1, R15 ;  /* 0x000000010b057824 */ /* 0x004fc800078e020f */
[----:B------:R1:W-:Y:S01]  /*1890*/  LDGSTS.E.BYPASS.LTC128B.128 [R41+0x80], [R6.64], !P5 ;  /* 0x0008000006297fae */ /* 0x0003e2000e901d44 */
[----:B------:R-:W-:Y:S01]  /*18a0*/  ISETP.LT.OR P5, PT, R0, 0x21, P2 ;  /* 0x000000210000780c */ /* 0x000fe200017a1670 */
[----:B------:R-:W-:Y:S01]  /*18b0*/  IMAD R0, R34, c[0x0][0x180], RZ ;  /* 0x0000600022007a24 */ /* 0x000fe200078e02ff */
[----:B------:R-:W-:Y:S01]  /*18c0*/  LOP3.LUT P2, RZ, R22, 0x4, RZ, 0xc0, !PT ;  /* 0x0000000416ff7812 */ /* 0x000fe2000784c0ff */
[----:B------:R-:W-:Y:S01]  /*18d0*/  IMAD R15, R34, c[0x0][0x210], RZ ;  /* 0x00008400220f7a24 */ /* 0x000fe200078e02ff */
[----:B------:R-:W-:Y:S01]  /*18e0*/  SHF.R.S32.HI R34, RZ, 0x5, R35 ;  /* 0x00000005ff227819 */ /* 0x000fe20000011423 */
[----:B------:R-:W-:Y:S01]  /*18f0*/  IMAD.MOV.U32 R4, RZ, RZ, R10 ;  /* 0x000000ffff047224 */ /* 0x000fe200078e000a */
[----:B------:R1:W-:Y:S01]  /*1900*/  LDGSTS.E.BYPASS.LTC128B.128 [R41+0x2080], [R6.64+0x80], !P4 ;  /* 0x0208008006297fae */ /* 0x0003e2000e101d44 */
[C---:B------:R-:W-:Y:S01]  /*1910*/  IMAD R0, R84.reuse, c[0x0][0x184], R0 ;  /* 0x0000610054007a24 */ /* 0x040fe200078e0200 */
[----:B------:R-:W-:Y:S01]  /*1920*/  LOP3.LUT P4, RZ, R29, 0x4, RZ, 0xc0, !PT ;  /* 0x000000041dff7812 */ /* 0x000fe2000788c0ff */
[----:B------:R-:W-:Y:S01]  /*1930*/  IMAD.WIDE.U32 R8, R84, c[0x0][0x210], R4 ;  /* 0x0000840054087a25 */ /* 0x000fe200078e0004 */
[----:B------:R-:W-:Y:S01]  /*1940*/  LEA.HI R5, R35, R34, RZ, 0x1 ;  /* 0x0000002223057211 */ /* 0x000fe200078f08ff */
[----:B------:R1:W-:Y:S01]  /*1950*/  LDGSTS.E.BYPASS.LTC128B.128 [R41+0x4080], [R6.64+0x100], !P3 ;  /* 0x0408010006297fae */ /* 0x0003e2000d901d44 */
[----:B------:R-:W-:Y:S01]  /*1960*/  LOP3.LUT R4, R36, 0x3ffffffc, RZ, 0xc0, !PT ;  /* 0x3ffffffc24047812 */ /* 0x000fe200078ec0ff */
[----:B------:R-:W-:Y:S01]  /*1970*/  IMAD.IADD R3, R3, 0x1, R0 ;  /* 0x0000000103037824 */ /* 0x000fe200078e0200 */
[----:B------:R-:W-:Y:S01]  /*1980*/  LOP3.LUT R5, R5, 0xfffffffe, RZ, 0xc0, !PT ;  /* 0xfffffffe05057812 */ /* 0x000fe200078ec0ff */
[----:B------:R-:W-:Y:S01]  /*1990*/  IMAD R11, R27, c[0x0][0x188], RZ ;  /* 0x000062001b0b7a24 */ /* 0x000fe200078e02ff */
[----:B------:R-:W-:Y:S01]  /*19a0*/  ISETP.NE.AND P3, PT, R17, RZ, PT ;  /* 0x000000ff1100720c */ /* 0x000fe20003f65270 */
[----:B------:R-:W-:Y:S01]  /*19b0*/  IMAD R15, R84, c[0x0][0x214], R15 ;  /* 0x00008500540f7a24 */ /* 0x000fe200078e020f */
[----:B------:R1:W-:Y:S01]  /*19c0*/  LDGSTS.E.BYPASS.LTC128B.128 [R41+0x6080], [R6.64+0x180], !P1 ;  /* 0x0608018006297fae */ /* 0x0003e2000c901d44 */
[----:B------:R-:W-:Y:S01]  /*19d0*/  IMAD.IADD R14, R86, 0x1, -R4 ;  /* 0x00000001560e7824 */ /* 0x000fe200078e0a04 */
[----:B------:R-:W-:Y:S01]  /*19e0*/  LOP3.LUT P1, RZ, R22, 0x2, RZ, 0xc0, !PT ;  /* 0x0000000216ff7812 */ /* 0x000fe2000782c0ff */
[----:B------:R-:W-:Y:S01]  /*19f0*/  IMAD.IADD R21, R34, 0x1, -R5 ;  /* 0x0000000122157824 */ /* 0x000fe200078e0a05 */
[----:B------:R-:W-:Y:S01]  /*1a00*/  CS2R R84, SRZ ;  /* 0x0000000000547805 */ /* 0x000fe2000001ff00 */
[----:B------:R-:W-:-:S02]  /*1a10*/  IMAD R11, R31, c[0x0][0x18c], R11 ;  /* 0x000063001f0b7a24 */ /* 0x000fc400078e020b */
[----:B------:R-:W-:-:S04]  /*1a20*/  IMAD.WIDE.U32 R4, R31, c[0x0][0x188], R2 ;  /* 0x000062001f047a25 */ /* 0x000fc800078e0002 */
[----:B------:R-:W-:Y:S01]  /*1a30*/  IMAD.IADD R3, R9, 0x1, R15 ;  /* 0x0000000109037824 */ /* 0x000fe200078e020f */
[C---:B------:R-:W-:Y:S01]  /*1a40*/  LEA R48, P0, R4.reuse, c[0x0][0x160], 0x1 ;  /* 0x0000580004307a11 */ /* 0x040fe200078008ff */
[----:B------:R-:W-:Y:S02]  /*1a50*/  IMAD.IADD R9, R5, 0x1, R11 ;  /* 0x0000000105097824 */ /* 0x000fe400078e020b */
[----:B------:R-:W-:Y:S02]  /*1a60*/  IMAD.SHL.U32 R0, R29, 0x40, RZ ;  /* 0x000000401d007824 */ /* 0x000fe400078e00ff */
[----:B------:R-:W-:Y:S01]  /*1a70*/  IMAD.SHL.U32 R10, R23, 0x8, RZ ;  /* 0x00000008170a7824 */ /* 0x000fe200078e00ff */
[----:B------:R-:W-:Y:S01]  /*1a80*/  LEA.HI.X R49, R4, c[0x0][0x164], R9, 0x1, P0 ;  /* 0x0000590004317a11 */ /* 0x000fe200000f0c09 */
[----:B------:R-:W-:Y:S01]  /*1a90*/  IMAD.SHL.U32 R26, R21, 0x400, RZ ;  /* 0x00000400151a7824 */ /* 0x000fe200078e00ff */
[----:B------:R-:W-:Y:S02]  /*1aa0*/  ISETP.NE.AND P0, PT, R18, RZ, PT ;  /* 0x000000ff1200720c */ /* 0x000fe40003f05270 */
[----:B------:R-:W-:Y:S01]  /*1ab0*/  LOP3.LUT R0, R0, 0x1c0, RZ, 0xc0, !PT ;  /* 0x000001c000007812 */ /* 0x000fe200078ec0ff */
[----:B------:R-:W-:Y:S01]  /*1ac0*/  IMAD R2, R14, 0x2, R26 ;  /* 0x000000020e027824 */ /* 0x000fe200078e021a */
[----:B------:R-:W-:Y:S01]  /*1ad0*/  LOP3.LUT R20, R10, 0x18, RZ, 0xc0, !PT ;  /* 0x000000180a147812 */ /* 0x000fe200078ec0ff */
[----:B------:R-:W-:Y:S01]  /*1ae0*/  STL.64 [R1+0x80], R48 ;  /* 0x0000803001007387 */ /* 0x000fe20000100a00 */
[----:B------:R-:W-:Y:S01]  /*1af0*/  SHF.R.U32.HI R10, RZ, 0x3, R0 ;  /* 0x00000003ff0a7819 */ /* 0x000fe20000011600 */
[----:B-1----:R-:W-:-:S03]  /*1b00*/  IMAD R6, R30, 0x800, R40 ;  /* 0x000008001e067824 */ /* 0x002fc600078e0228 */
[----:B------:R-:W-:Y:S01]  /*1b10*/  LOP3.LUT R0, R10, R0, R20, 0x1e, !PT ;  /* 0x000000000a007212 */ /* 0x000fe200078e1e14 */
[----:B------:R-:W-:Y:S02]  /*1b20*/  IMAD.SHL.U32 R10, R22, 0x40, RZ ;  /* 0x00000040160a7824 */ /* 0x000fe400078e00ff */
[----:B------:R1:W-:Y:S02]  /*1b30*/  LDGSTS.E.BYPASS.LTC128B.128 [R41+0x1080], [R12.64], !P0 ;  /* 0x010800000c297fae */ /* 0x0003e4000c101d44 */
[----:B------:R-:W-:Y:S01]  /*1b40*/  IMAD.IADD R5, R2, 0x1, R0 ;  /* 0x0000000102057824 */ /* 0x000fe200078e0200 */
[----:B------:R-:W-:Y:S01]  /*1b50*/  LOP3.LUT R10, R10, 0x1c0, RZ, 0xc0, !PT ;  /* 0x000001c00a0a7812 */ /* 0x000fe200078ec0ff */
[----:B------:R1:W-:Y:S01]  /*1b60*/  LDGSTS.E.BYPASS.LTC128B.128 [R41+0x3080], [R12.64+0x80], !P3 ;  /* 0x030800800c297fae */ /* 0x0003e2000d901d44 */
[----:B------:R-:W-:Y:S02]  /*1b70*/  IMAD R0, R27, c[0x0][0x218], RZ ;  /* 0x000086001b007a24 */ /* 0x000fe400078e02ff */
[----:B------:R-:W-:Y:S01]  /*1b80*/  LOP3.LUT R4, R10, 0x8, R38, 0xf8, !PT ;  /* 0x000000080a047812 */ /* 0x000fe200078ef826 */
[----:B------:R1:W-:Y:S01]  /*1b90*/  LDGSTS.E.BYPASS.LTC128B.128 [R41+0x5080], [R12.64+0x100], !P6 ;  /* 0x050801000c297fae */ /* 0x0003e2000f101d44 */
[----:B------:R-:W-:Y:S01]  /*1ba0*/  SHF.R.U32.HI R14, RZ, 0x3, R10 ;  /* 0x00000003ff0e7819 */ /* 0x000fe2000001160a */
[----:B------:R-:W-:Y:S01]  /*1bb0*/  IMAD.MOV.U32 R2, RZ, RZ, R8 ;  /* 0x000000ffff027224 */ /* 0x000fe200078e0008 */
[----:B------:R-:W-:Y:S01]  /*1bc0*/  ISETP.GE.AND P6, PT, R16, c[0x0][0x1fc], PT ;  /* 0x00007f0010007a0c */ /* 0x000fe20003fc6270 */
[----:B------:R1:W-:Y:S01]  /*1bd0*/  LDGSTS.E.BYPASS.LTC128B.128 [R41+0x7080], [R12.64+0x180], !P5 ;  /* 0x070801800c297fae */ /* 0x0003e2000e901d44 */
[----:B------:R-:W-:Y:S01]  /*1be0*/  IMAD R7, R31, c[0x0][0x21c], R0 ;  /* 0x000087001f077a24 */ /* 0x000fe200078e0200 */
[----:B------:R-:W-:Y:S01]  /*1bf0*/  LOP3.LUT R0, R4, R14, RZ, 0x3c, !PT ;  /* 0x0000000e04007212 */ /* 0x000fe200078e3cff */
[----:B------:R-:W-:Y:S01]  /*1c00*/  IMAD.SHL.U32 R44, R5, 0x2, RZ ;  /* 0x00000002052c7824 */ /* 0x000fe200078e00ff */
[----:B------:R-:W0:Y:S01]  /*1c10*/  LDGDEPBAR ;  /* 0x00000000000079af */ /* 0x000e220000000000 */
[----:B------:R-:W-:Y:S01]  /*1c20*/  IMAD.WIDE.U32 R4, R31, c[0x0][0x218], R2 ;  /* 0x000086001f047a25 */ /* 0x000fe200078e0002 */
[----:B------:R-:W-:-:S02]  /*1c30*/  SHF.R.S32.HI R3, RZ, 0x1f, R23 ;  /* 0x0000001fff037819 */ /* 0x000fc40000011417 */
[----:B------:R2:W-:Y:S01]  /*1c40*/  STL [R1+0x68], R44 ;  /* 0x0000682c01007387 */ /* 0x0005e20000100800 */
[----:B------:R-:W-:Y:S01]  /*1c50*/  IMAD.IADD R2, R6, 0x1, R0 ;  /* 0x0000000106027824 */ /* 0x000fe200078e0200 */
[C---:B------:R-:W-:Y:S01]  /*1c60*/  IADD3 R8, R44.reuse, 0x14180, RZ ;  /* 0x000141802c087810 */ /* 0x040fe20007ffe0ff */
[----:B------:R-:W-:Y:S01]  /*1c70*/  IMAD.IADD R0, R5, 0x1, R7 ;  /* 0x0000000105007824 */ /* 0x000fe200078e0207 */
[----:B------:R-:W-:Y:S01]  /*1c80*/  IADD3 R9, R44, 0x141c0, RZ ;  /* 0x000141c02c097810 */ /* 0x000fe20007ffe0ff */
[----:B------:R-:W-:Y:S01]  /*1c90*/  IMAD.SHL.U32 R2, R2, 0x2, RZ ;  /* 0x0000000202027824 */ /* 0x000fe200078e00ff */
[----:B------:R-:W-:Y:S01]  /*1ca0*/  @P4 IADD3 R9, R8, -0x40, RZ ;  /* 0xffffffc008094810 */ /* 0x000fe20007ffe0ff */
[----:B------:R-:W-:Y:S01]  /*1cb0*/  IMAD.IADD R5, R25, 0x1, R19 ;  /* 0x0000000119057824 */ /* 0x000fe200078e0213 */
[----:B------:R-:W-:Y:S01]  /*1cc0*/  ISETP.GE.AND P4, PT, R16, c[0x0][0x16c], PT ;  /* 0x00005b0010007a0c */ /* 0x000fe20003f86270 */
[----:B------:R-:W-:Y:S01]  /*1cd0*/  IMAD R27, R27, c[0x0][0x240], RZ ;  /* 0x000090001b1b7a24 */ /* 0x000fe200078e02ff */
[----:B------:R-:W-:Y:S01]  /*1ce0*/  SEL R17, RZ, 0x1, P6 ;  /* 0x00000001ff117807 */ /* 0x000fe20003000000 */
[----:B------:R3:W-:Y:S01]  /*1cf0*/  STL [R1+0x70], R9 ;  /* 0x0000700901007387 */ /* 0x0007e20000100800 */
[----:B------:R-:W-:Y:S01]  /*1d00*/  SEL R18, RZ, 0x1, P4 ;  /* 0x00000001ff127807 */ /* 0x000fe20002000000 */
[----:B------:R-:W-:Y:S01]  /*1d10*/  IMAD R19, R31, c[0x0][0x244], R27 ;  /* 0x000091001f137a24 */ /* 0x000fe200078e021b */
[----:B------:R-:W-:Y:S01]  /*1d20*/  ISETP.GT.AND P6, PT, R86, 0x7, PT ;  /* 0x000000075600780c */ /* 0x000fe20003fc4270 */
[----:B------:R-:W-:-:S04]  /*1d30*/  DEPBAR.LE SB0, 0x1 ;  /* 0x000080400000791a */ /* 0x000fc80000000000 */
[----:B------:R-:W-:Y:S01]  /*1d40*/  BAR.SYNC.DEFER_BLOCKING 0x0 ;  /* 0x0000000000007b1d */ /* 0x000fe20000010000 */
[----:B--2---:R-:W-:-:S04]  /*1d50*/  LEA R44, P0, R4, c[0x0][0x1f0], 0x1 ;  /* 0x00007c00042c7a11 */ /* 0x004fc800078008ff */
[----:B------:R-:W-:Y:S01]  /*1d60*/  LEA.HI.X R45, R4, c[0x0][0x1f4], R0, 0x1, P0 ;  /* 0x00007d00042d7a11 */ /* 0x000fe200000f0c00 */
[----:B------:R-:W-:Y:S01]  /*1d70*/  IMAD.MOV.U32 R4, RZ, RZ, R24 ;  /* 0x000000ffff047224 */ /* 0x000fe200078e0018 */
[----:B------:R-:W-:Y:S01]  /*1d80*/  LEA.HI R0, R3, R23, RZ, 0x2 ;  /* 0x0000001703007211 */ /* 0x000fe200078f10ff */
[----:B------:R-:W-:Y:S01]  /*1d90*/  IMAD.MOV.U32 R3, RZ, RZ, 0x40 ;  /* 0x00000040ff037424 */ /* 0x000fe200078e00ff */
[----:B------:R-:W-:Y:S01]  /*1da0*/  ISETP.GT.AND P0, PT, R87, R50, PT ;  /* 0x000000325700720c */ /* 0x000fe20003f04270 */
[----:B------:R-:W-:Y:S01]  /*1db0*/  STL.64 [R1+0x78], R44 ;  /* 0x0000782c01007387 */ /* 0x000fe20000100a00 */
[----:B------:R-:W-:Y:S01]  /*1dc0*/  LOP3.LUT R6, R0, 0xfffffffc, RZ, 0xc0, !PT ;  /* 0xfffffffc00067812 */ /* 0x000fe200078ec0ff */
[----:B------:R-:W-:Y:S01]  /*1dd0*/  IMAD.WIDE.U32 R150, R31, c[0x0][0x240], R4 ;  /* 0x000090001f967a25 */ /* 0x000fe200078e0004 */
[----:B------:R-:W-:Y:S01]  /*1de0*/  SEL R0, R149, 0xffffffe0, !P1 ;  /* 0xffffffe095007807 */ /* 0x000fe20004800000 */
[----:B------:R-:W-:Y:S01]  /*1df0*/  STL [R1+0x28], R2 ;  /* 0x0000280201007387 */ /* 0x000fe20000100800 */
[----:B------:R-:W-:Y:S01]  /*1e00*/  SEL R3, R3, 0xffffffc0, !P2 ;  /* 0xffffffc003037807 */ /* 0x000fe20005000000 */
[----:B------:R-:W-:Y:S01]  /*1e10*/  IMAD.IADD R23, R23, 0x1, -R6 ;  /* 0x0000000117177824 */ /* 0x000fe200078e0a06 */
[----:B------:R-:W-:Y:S01]  /*1e20*/  ISETP.GE.OR P5, PT, R16, c[0x0][0x16c], !P0 ;  /* 0x00005b0010007a0c */ /* 0x000fe200047a6670 */
[----:B---3--:R-:W-:Y:S01]  /*1e30*/  IMAD.IADD R9, R2, 0x1, R0 ;  /* 0x0000000102097824 */ /* 0x008fe200078e0200 */
[----:B------:R-:W-:Y:S01]  /*1e40*/  ISETP.GE.OR P3, PT, R32, c[0x0][0x16c], !P0 ;  /* 0x00005b0020007a0c */ /* 0x000fe20004766670 */
[----:B------:R-:W-:Y:S01]  /*1e50*/  IMAD.IADD R8, R2, 0x1, R3 ;  /* 0x0000000102087824 */ /* 0x000fe200078e0203 */
[----:B------:R-:W-:Y:S01]  /*1e60*/  ISETP.GE.OR P2, PT, R33, c[0x0][0x16c], !P0 ;  /* 0x00005b0021007a0c */ /* 0x000fe20004746670 */
[----:B------:R-:W-:Y:S01]  /*1e70*/  IMAD.IADD R7, R3, 0x1, R9 ;  /* 0x0000000103077824 */ /* 0x000fe200078e0209 */
[----:B------:R-:W-:Y:S01]  /*1e80*/  ISETP.GE.OR P1, PT, R28, c[0x0][0x16c], !P0 ;  /* 0x00005b001c007a0c */ /* 0x000fe20004726670 */
[----:B------:R-:W2:Y:S01]  /*1e90*/  LDSM.16.M88.4 R164, [R2+0x8080] ;  /* 0x0080800002a4783b */ /* 0x000ea20000000200 */
[----:B------:R-:W-:Y:S01]  /*1ea0*/  LOP3.LUT R0, R35, 0xffffffe0, RZ, 0xc0, !PT ;  /* 0xffffffe023007812 */ /* 0x000fe200078ec0ff */
[----:B------:R-:W-:Y:S01]  /*1eb0*/  IMAD.SHL.U32 R4, R21, 0x10, RZ ;  /* 0x0000001015047824 */ /* 0x000fe200078e00ff */
[----:B------:R-:W-:Y:S01]  /*1ec0*/  ISETP.GE.OR P4, PT, R33, c[0x0][0x1fc], !P0 ;  /* 0x00007f0021007a0c */ /* 0x000fe20004786670 */
[----:B------:R-:W3:Y:S01]  /*1ed0*/  LDSM.16.M88.4 R168, [R9+0x8080] ;  /* 0x0080800009a8783b */ /* 0x000ee20000000200 */
[----:B------:R-:W-:Y:S01]  /*1ee0*/  CS2R R50, SRZ ;  /* 0x0000000000327805 */ /* 0x000fe2000001ff00 */
[----:B------:R-:W-:Y:S01]  /*1ef0*/  IMAD.IADD R0, R86, 0x1, -R0 ;  /* 0x0000000156007824 */ /* 0x000fe200078e0a00 */
[----:B------:R-:W-:Y:S01]  /*1f00*/  LOP3.LUT R10, R10, 0x10, R4, 0xf8, !PT ;  /* 0x000000100a0a7812 */ /* 0x000fe200078ef804 */
[----:B------:R-:W4:Y:S01]  /*1f10*/  LDSM.16.M88.4 R172, [R8+0x8080] ;  /* 0x0080800008ac783b */ /* 0x000f220000000200 */
[----:B------:R-:W-:-:S02]  /*1f20*/  CS2R R24, SRZ ;  /* 0x0000000000187805 */ /* 0x000fc4000001ff00 */
[----:B-1----:R-:W-:Y:S01]  /*1f30*/  SHF.R.S32.HI R12, RZ, 0x1f, R0 ;  /* 0x0000001fff0c7819 */ /* 0x002fe20000011400 */
[----:B------:R-:W1:Y:S03]  /*1f40*/  LDSM.16.M88.4 R176, [R7+0x8080] ;  /* 0x0080800007b0783b */ /* 0x000e660000000200 */
[----:B------:R-:W-:Y:S01]  /*1f50*/  LEA.HI R5, R12, R0, RZ, 0x2 ;  /* 0x000000000c057211 */ /* 0x000fe200078f10ff */
        /* <DEDUP_REMOVED lines=11> */
[----:B------:R-:W1:Y:S04]  /*2010*/  LDSM.16.M88.4 R224, [R7+0xe080] ;  /* 0x00e0800007e0783b */ /* 0x000e680000000200 */
[----:B------:R-:W-:Y:S06]  /*2020*/  BAR.SYNC.DEFER_BLOCKING 0x0 ;  /* 0x0000000000007b1d */ /* 0x000fec0000010000 */
[----:B------:R-:W-:Y:S01]  /*2030*/  STL [R1+0x2c], R9 ;  /* 0x00002c0901007387 */ /* 0x000fe20000100800 */
[----:B--2---:R-:W-:-:S03]  /*2040*/  LOP3.LUT R2, R39, 0xfffffff0, RZ, 0xc0, !PT ;  /* 0xfffffff027027812 */ /* 0x004fc600078ec0ff */
[----:B------:R2:W-:Y:S02]  /*2050*/  STL [R1+0x34], R8 ;  /* 0x0000340801007387 */ /* 0x0005e40000100800 */
[----:B------:R-:W-:Y:S02]  /*2060*/  IMAD.IADD R2, R86, 0x1, -R2 ;  /* 0x0000000156027824 */ /* 0x000fe400078e0a02 */
[----:B------:R1:W-:Y:S03]  /*2070*/  STL [R1+0x30], R7 ;  /* 0x0000300701007387 */ /* 0x0003e60000100800 */
[----:B------:R-:W-:Y:S01]  /*2080*/  SHF.R.S32.HI R6, RZ, 0x1f, R2 ;  /* 0x0000001fff067819 */ /* 0x000fe20000011402 */
[----:B------:R-:W-:Y:S03]  /*2090*/  STL.64 [R1+0x90], R150 ;  /* 0x0000909601007387 */ /* 0x000fe60000100a00 */
[----:B------:R-:W-:Y:S01]  /*20a0*/  LEA.HI R6, R6, R2, RZ, 0x3 ;  /* 0x0000000206067211 */ /* 0x000fe200078f18ff */
[----:B------:R-:W-:Y:S01]  /*20b0*/  @!PT LDS RZ, [RZ] ;  /* 0x00000000fffff984 */ /* 0x000fe20000000800 */
[----:B------:R-:W-:Y:S01]  /*20c0*/  @!PT LDS RZ, [RZ] ;  /* 0x00000000fffff984 */ /* 0x000fe20000000800 */
[----:B------:R-:W-:Y:S01]  /*20d0*/  @!PT LDS RZ, [RZ] ;  /* 0x00000000fffff984 */ /* 0x000fe20000000800 */
[----:B------:R3:W-:Y:S01]  /*20e0*/  LDGSTS.E.BYPASS.LTC128B.128 [R41+0x8080], [R48.64], !P5 ;  /* 0x0808000030297fae */ /* 0x0007e2000e901d44 */
[----:B------:R-:W-:-:S03]  /*20f0*/  ISETP.GE.OR P5, PT, R16, c[0x0][0x1fc], !P0 ;  /* 0x00007f0010007a0c */ /* 0x000fc600047a6670 */
[----:B------:R3:W-:Y:S01]  /*2100*/  LDGSTS.E.BYPASS.LTC128B.128 [R41+0x9080], [R48.64+0x80], !P3 ;  /* 0x0908008030297fae */ /* 0x0007e2000d901d44 */
[----:B------:R-:W-:Y:S02]  /*2110*/  P2R R11, PR, RZ, 0x20 ;  /* 0x00000020ff0b7803 */ /* 0x000fe40000000000 */
[C---:B------:R-:W-:Y:S01]  /*2120*/  ISETP.GE.AND P5, PT, R32.reuse, c[0x0][0x1fc], PT ;  /* 0x00007f0020007a0c */ /* 0x040fe20003fa6270 */
[----:B------:R3:W-:Y:S01]  /*2130*/  LDGSTS.E.BYPASS.LTC128B.128 [R41+0xa080], [R48.64+0x100], !P2 ;  /* 0x0a08010030297fae */ /* 0x0007e2000d101d44 */
[----:B------:R-:W-:Y:S01]  /*2140*/  ISETP.GE.OR P2, PT, R32, c[0x0][0x1fc], !P0 ;  /* 0x00007f0020007a0c */ /* 0x000fe20004746670 */
[----:B--2---:R-:W-:Y:S02]  /*2150*/  IMAD.SHL.U32 R8, R30, 0x20, RZ ;  /* 0x000000201e087824 */ /* 0x004fe400078e00ff */
[----:B------:R3:W-:Y:S01]  /*2160*/  LDGSTS.E.BYPASS.LTC128B.128 [R41+0xb080], [R48.64+0x180], !P1 ;  /* 0x0b08018030297fae */ /* 0x0007e2000c901d44 */
[----:B------:R-:W-:Y:S02]  /*2170*/  ISETP.GE.AND P1, PT, R32, c[0x0][0x16c], PT ;  /* 0x00005b0020007a0c */ /* 0x000fe40003f26270 */
[C---:B-1----:R-:W-:Y:S01]  /*2180*/  LOP3.LUT R7, R6.reuse, 0xfffffff8, RZ, 0xc0, !PT ;  /* 0xfffffff806077812 */ /* 0x042fe200078ec0ff */
[----:B------:R-:W-:Y:S01]  /*2190*/  IMAD.SHL.U32 R6, R6, 0x40, RZ ;  /* 0x0000004006067824 */ /* 0x000fe200078e00ff */
[----:B------:R-:W-:-:S02]  /*21a0*/  P2R R9, PR, RZ, 0x4 ;  /* 0x00000004ff097803 */ /* 0x000fc40000000000 */
[----:B------:R-:W-:Y:S01]  /*21b0*/  SEL R13, RZ, 0xffffffff, P1 ;  /* 0xffffffffff0d7807 */ /* 0x000fe20000800000 */
[----:B------:R-:W-:Y:S01]  /*21c0*/  IMAD.IADD R2, R2, 0x1, -R7 ;  /* 0x0000000102027824 */ /* 0x000fe200078e0a07 */
[----:B------:R-:W-:Y:S02]  /*21d0*/  LOP3.LUT R7, R5, 0xfffffffc, RZ, 0xc0, !PT ;  /* 0xfffffffc05077812 */ /* 0x000fe400078ec0ff */
[----:B------:R-:W-:Y:S02]  /*21e0*/  SEL R12, RZ, 0xffffffff, P5 ;  /* 0xffffffffff0c7807 */ /* 0x000fe40002800000 */
[----:B------:R-:W-:Y:S01]  /*21f0*/  ISETP.GE.AND P2, PT, R33, c[0x0][0x16c], PT ;  /* 0x00005b0021007a0c */ /* 0x000fe20003f46270 */
[----:B------:R-:W-:Y:S01]  /*2200*/  IMAD.IADD R7, R0, 0x1, -R7 ;  /* 0x0000000100077824 */ /* 0x000fe200078e0a07 */
[----:B------:R-:W-:Y:S01]  /*2210*/  ISETP.NE.AND P5, PT, R9, RZ, PT ;  /* 0x000000ff0900720c */ /* 0x000fe20003fa5270 */
[----:B------:R-:W-:Y:S01]  /*2220*/  IMAD.SHL.U32 R9, R13, 0x2, RZ ;  /* 0x000000020d097824 */ /* 0x000fe200078e00ff */
[----:B------:R-:W-:Y:S01]  /*2230*/  LEA.HI R5, R5, R4, RZ, 0x1e ;  /* 0x0000000405057211 */ /* 0x000fe200078ff0ff */
[----:B------:R-:W-:Y:S01]  /*2240*/  IMAD.SHL.U32 R4, R12, 0x2, RZ ;  /* 0x000000020c047824 */ /* 0x000fe200078e00ff */
[----:B------:R-:W-:-:S02]  /*2250*/  ISETP.GE.AND P1, PT, R28, c[0x0][0x16c], PT ;  /* 0x00005b001c007a0c */ /* 0x000fc40003f26270 */
[----:B------:R-:W-:Y:S01]  /*2260*/  LOP3.LUT R20, R20, 0x20, R8, 0xf8, !PT ;  /* 0x0000002014147812 */ /* 0x000fe200078ef808 */
[----:B------:R-:W-:Y:S01]  /*2270*/  IMAD R8, R23, -0x8, R37 ;  /* 0xfffffff817087824 */ /* 0x000fe200078e0225 */
[----:B------:R-:W-:Y:S01]  /*2280*/  SEL R16, RZ, 0x4, P2 ;  /* 0x00000004ff107807 */ /* 0x000fe20001000000 */
[----:B------:R1:W-:Y:S01]  /*2290*/  STL [R1+0x6c], R5 ;  /* 0x00006c0501007387 */ /* 0x0003e20000100800 */
[----:B------:R-:W-:Y:S01]  /*22a0*/  ISETP.GE.AND P2, PT, R33, c[0x0][0x1fc], PT ;  /* 0x00007f0021007a0c */ /* 0x000fe20003f46270 */
[----:B------:R-:W-:Y:S01]  /*22b0*/  CS2R R36, SRZ ;  /* 0x0000000000247805 */ /* 0x000fe2000001ff00 */
[----:B------:R-:W-:Y:S01]  /*22c0*/  LOP3.LUT R0, R10, 0x8, R38, 0xf8, !PT ;  /* 0x000000080a007812 */ /* 0x000fe200078ef826 */
[----:B------:R-:W-:Y:S01]  /*22d0*/  IMAD R10, R7, -0x2, R8 ;  /* 0xfffffffe070a7824 */ /* 0x000fe200078e0208 */
[----:B------:R-:W-:Y:S01]  /*22e0*/  SEL R15, RZ, 0x8, P1 ;  /* 0x00000008ff0f7807 */ /* 0x000fe20000800000 */
[----:B---3--:R-:W-:Y:S01]  /*22f0*/  CS2R R48, SRZ ;  /* 0x0000000000307805 */ /* 0x008fe2000001ff00 */
[----:B------:R-:W-:Y:S01]  /*2300*/  LOP3.LUT R8, R0, R14, RZ, 0x3c, !PT ;  /* 0x0000000e00087212 */ /* 0x000fe200078e3cff */
[----:B------:R-:W-:Y:S01]  /*2310*/  CS2R R38, SRZ ;  /* 0x0000000000267805 */ /* 0x000fe2000001ff00 */
[----:B------:R-:W-:Y:S01]  /*2320*/  SEL R7, RZ, 0x4, P2 ;  /* 0x00000004ff077807 */ /* 0x000fe20001000000 */
[----:B------:R-:W-:Y:S01]  /*2330*/  CS2R R32, SRZ ;  /* 0x0000000000207805 */ /* 0x000fe2000001ff00 */
[----:B------:R-:W-:Y:S01]  /*2340*/  ISETP.NE.AND P2, PT, R11, RZ, PT ;  /* 0x000000ff0b00720c */ /* 0x000fe20003f45270 */
[----:B------:R-:W-:Y:S01]  /*2350*/  CS2R R22, SRZ ;  /* 0x0000000000167805 */ /* 0x000fe2000001ff00 */
[----:B------:R-:W-:-:S02]  /*2360*/  ISETP.GE.AND P1, PT, R28, c[0x0][0x1fc], PT ;  /* 0x00007f001c007a0c */ /* 0x000fc40003f26270 */
[----:B------:R-:W-:Y:S02]  /*2370*/  LOP3.LUT R4, R4, 0x2, R17, 0xe2, !PT ;  /* 0x0000000204047812 */ /* 0x000fe400078ee211 */
[----:B------:R-:W-:Y:S02]  /*2380*/  ISETP.GE.OR P3, PT, R28, c[0x0][0x1fc], !P0 ;  /* 0x00007f001c007a0c */ /* 0x000fe40004766670 */
[----:B------:R-:W-:Y:S01]  /*2390*/  LOP3.LUT P0, RZ, R2, 0x2, RZ, 0xc0, !PT ;  /* 0x0000000202ff7812 */ /* 0x000fe2000780c0ff */
[----:B------:R-:W-:Y:S01]  /*23a0*/  CS2R R28, SRZ ;  /* 0x00000000001c7805 */ /* 0x000fe2000001ff00 */
[----:B------:R-:W-:Y:S02]  /*23b0*/  LOP3.LUT R6, R6, 0xfffffe00, RZ, 0xc0, !PT ;  /* 0xfffffe0006067812 */ /* 0x000fe400078ec0ff */
[----:B------:R-:W-:Y:S02]  /*23c0*/  SHF.R.S32.HI R11, RZ, 0x5, R148 ;  /* 0x00000005ff0b7819 */ /* 0x000fe40000011494 */
[----:B-1----:R-:W-:Y:S01]  /*23d0*/  LOP3.LUT R5, R9, 0x2, R18, 0xe2, !PT ;  /* 0x0000000209057812 */ /* 0x002fe200078ee212 */
[----:B------:R-:W-:-:S03]  /*23e0*/  @!P6 IMAD.SHL.U32 R9, R86, 0x10, RZ ;  /* 0x000000105609e824 */ /* 0x000fc600078e00ff */
[----:B------:R-:W-:Y:S02]  /*23f0*/  LOP3.LUT R0, R15, R5, R16, 0xfe, !PT ;  /* 0x000000050f007212 */ /* 0x000fe400078efe10 */
[----:B------:R-:W-:Y:S01]  /*2400*/  SEL R5, RZ, 0x8, P1 ;  /* 0x00000008ff057807 */ /* 0x000fe20000800000 */
[----:B------:R1:W-:Y:S01]  /*2410*/  @!P6 LDGSTS.E.BYPASS.LTC128B.128 [R9+0x14080], [R46.64] ;  /* 0x140800002e09efae */ /* 0x0003e2000b901d44 */
[----:B------:R-:W-:-:S03]  /*2420*/  LOP3.LUT P1, RZ, R2, 0x4, RZ, 0xc0, !PT ;  /* 0x0000000402ff7812 */ /* 0x000fc6000782c0ff */
[----:B------:R2:W-:Y:S04]  /*2430*/  STL [R1+0x64], R0 ;  /* 0x0000640001007387 */ /* 0x0005e80000100800 */
[----:B------:R-:W0:Y:S04]  /*2440*/  LDGDEPBAR ;  /* 0x00000000000079af */ /* 0x000e280000000000 */
[----:B------:R3:W-:Y:S01]  /*2450*/  LDGSTS.E.BYPASS.LTC128B.128 [R41+0x10080], [R44.64], !P2 ;  /* 0x100800002c297fae */ /* 0x0007e2000d101d44 */
[----:B------:R-:W-:-:S03]  /*2460*/  ISETP.GE.AND P2, PT, R86, 0x8, PT ;  /* 0x000000085600780c */ /* 0x000fc60003f46270 */
[----:B------:R3:W-:Y:S01]  /*2470*/  LDGSTS.E.BYPASS.LTC128B.128 [R41+0x11080], [R44.64+0x80], !P5 ;  /* 0x110800802c297fae */ /* 0x0007e2000e901d44 */
[----:B------:R-:W-:-:S03]  /*2480*/  ISETP.GT.AND P5, PT, R10, RZ, PT ;  /* 0x000000ff0a00720c */ /* 0x000fc60003fa4270 */
[----:B------:R3:W-:Y:S01]  /*2490*/  LDGSTS.E.BYPASS.LTC128B.128 [R41+0x12080], [R44.64+0x100], !P4 ;  /* 0x120801002c297fae */ /* 0x0007e2000e101d44 */
[----:B------:R-:W-:-:S03]  /*24a0*/  ISETP.GT.AND P4, PT, R10, 0x1, PT ;  /* 0x000000010a00780c */ /* 0x000fc60003f84270 */
[----:B------:R3:W-:Y:S01]  /*24b0*/  LDGSTS.E.BYPASS.LTC128B.128 [R41+0x13080], [R44.64+0x180], !P3 ;  /* 0x130801802c297fae */ /* 0x0007e2000d901d44 */
[----:B------:R-:W-:Y:S01]  /*24c0*/  ISETP.GT.AND P3, PT, R10, 0x20, PT ;  /* 0x000000200a00780c */ /* 0x000fe20003f64270 */
[----:B-1----:R-:W-:Y:S01]  /*24d0*/  CS2R R46, SRZ ;  /* 0x00000000002e7805 */ /* 0x002fe2000001ff00 */
[----:B--2---:R-:W-:Y:S01]  /*24e0*/  IMAD.SHL.U32 R0, R2, 0x40, RZ ;  /* 0x0000004002007824 */ /* 0x004fe200078e00ff */
[----:B------:R-:W-:Y:S01]  /*24f0*/  LOP3.LUT R2, R5, R4, R7, 0xfe, !PT ;  /* 0x0000000405027212 */ /* 0x000fe200078efe07 */
[----:B------:R-:W-:Y:S02]  /*2500*/  IMAD.SHL.U32 R5, R30, 0x8, RZ ;  /* 0x000000081e057824 */ /* 0x000fe400078e00ff */
[----:B------:R-:W-:Y:S01]  /*2510*/  IMAD.SHL.U32 R4, R34, 0x8, RZ ;  /* 0x0000000822047824 */ /* 0x000fe200078e00ff */
[----:B------:R-:W-:Y:S01]  /*2520*/  LOP3.LUT R0, R0, 0x1c0, RZ, 0xc0, !PT ;  /* 0x000001c000007812 */ /* 0x000fe200078ec0ff */
[----:B------:R1:W-:Y:S01]  /*2530*/  STL [R1+0x60], R2 ;  /* 0x0000600201007387 */ /* 0x0003e20000100800 */
[----:B------:R-:W-:-:S02]  /*2540*/  CS2R R34, SRZ ;  /* 0x0000000000227805 */ /* 0x000fc4000001ff00 */
[C---:B------:R-:W-:Y:S01]  /*2550*/  LOP3.LUT R7, R0.reuse, 0x8, R5, 0xf8, !PT ;  /* 0x0000000800077812 */ /* 0x040fe200078ef805 */
[----:B------:R-:W-:Y:S01]  /*2560*/  STL [R1+0x88], R11 ;  /* 0x0000880b01007387 */ /* 0x000fe20000100800 */
[----:B------:R-:W-:Y:S01]  /*2570*/  LOP3.LUT R5, R0, 0x38, R4, 0xf8, !PT ;  /* 0x0000003800057812 */ /* 0x000fe200078ef804 */
[----:B---3--:R-:W-:Y:S01]  /*2580*/  CS2R R44, SRZ ;  /* 0x00000000002c7805 */ /* 0x008fe2000001ff00 */
[----:B------:R-:W-:Y:S01]  /*2590*/  CS2R R40, SRZ ;  /* 0x0000000000287805 */ /* 0x000fe2000001ff00 */
[----:B-1----:R-:W-:-:S04]  /*25a0*/  SHF.R.U32.HI R2, RZ, 0x3, R0 ;  /* 0x00000003ff027819 */ /* 0x002fc80000011600 */
[----:B------:R-:W-:Y:S01]  /*25b0*/  LOP3.LUT R9, R2, R20, R0, 0x1e, !PT ;  /* 0x0000001402097212 */ /* 0x000fe200078e1e00 */
[C---:B------:R-:W-:Y:S01]  /*25c0*/  IMAD R0, R30.reuse, 0x200, R8 ;  /* 0x000002001e007824 */ /* 0x040fe200078e0208 */
[-C--:B------:R-:W-:Y:S01]  /*25d0*/  LOP3.LUT R5, R5, R2.reuse, RZ, 0x3c, !PT ;  /* 0x0000000205057212 */ /* 0x080fe200078e3cff */
[----:B------:R-:W-:Y:S01]  /*25e0*/  IMAD R8, R30, 0x1000, R6 ;  /* 0x000010001e087824 */ /* 0x000fe200078e0206 */
[----:B------:R-:W-:Y:S01]  /*25f0*/  LOP3.LUT R4, R7, R2, RZ, 0x3c, !PT ;  /* 0x0000000207047212 */ /* 0x000fe200078e3cff */
[----:B------:R-:W-:Y:S01]  /*2600*/  IMAD R3, R0, 0x2, R3 ;  /* 0x0000000200037824 */ /* 0x000fe200078e0203 */
[-C--:B------:R-:W-:Y:S01]  /*2610*/  LOP3.LUT R7, R9, R6.reuse, RZ, 0xfc, !PT ;  /* 0x0000000609077212 */ /* 0x080fe200078efcff */
[----:B------:R-:W-:Y:S01]  /*2620*/  IMAD.IADD R9, R151, 0x1, R19 ;  /* 0x0000000197097824 */ /* 0x000fe200078e0213 */
[-C--:B------:R-:W-:Y:S01]  /*2630*/  IADD3 R2, R4, R6.reuse, R26 ;  /* 0x0000000604027210 */ /* 0x080fe20007ffe01a */
[----:B------:R-:W-:Y:S01]  /*2640*/  IMAD.IADD R8, R8, 0x1, R5 ;  /* 0x0000000108087824 */ /* 0x000fe200078e0205 */
[----:B------:R-:W-:Y:S01]  /*2650*/  LOP3.LUT R6, R4, R6, RZ, 0xfc, !PT ;  /* 0x0000000604067212 */ /* 0x000fe200078efcff */
[----:B------:R-:W-:Y:S01]  /*2660*/  IMAD.MOV.U32 R5, RZ, RZ, 0x10 ;  /* 0x00000010ff057424 */ /* 0x000fe200078e00ff */
[----:B------:R1:W-:Y:S01]  /*2670*/  STL [R1+0x8c], R9 ;  /* 0x00008c0901007387 */ /* 0x0003e20000100800 */
[----:B------:R-:W-:Y:S01]  /*2680*/  @!P2 IMAD.SHL.U32 R4, R86, 0x10, RZ ;  /* 0x000000105604a824 */ /* 0x000fe200078e00ff */
[----:B------:R-:W-:Y:S01]  /*2690*/  CS2R R30, SRZ ;  /* 0x00000000001e7805 */ /* 0x000fe2000001ff00 */
[----:B------:R-:W-:Y:S01]  /*26a0*/  IMAD.SHL.U32 R0, R0, 0x2, RZ ;  /* 0x0000000200007824 */ /* 0x000fe200078e00ff */
[----:B------:R-:W-:Y:S01]  /*26b0*/  SEL R5, R5, 0xfffffff0, !P0 ;  /* 0xfffffff005057807 */ /* 0x000fe20004000000 */
[----:B------:R-:W-:Y:S01]  /*26c0*/  IMAD.SHL.U32 R2, R2, 0x2, RZ ;  /* 0x0000000202027824 */ /* 0x000fe200078e00ff */
[----:B------:R2:W-:Y:S01]  /*26d0*/  @!P2 LDGSTS.E.BYPASS.LTC128B.128 [R4+0x14100], [R42.64] ;  /* 0x141000002a04afae */ /* 0x0005e2000b901d44 */
[----:B------:R-:W-:Y:S01]  /*26e0*/  CS2R R86, SRZ ;  /* 0x0000000000567805 */ /* 0x000fe2000001ff00 */
[----:B------:R-:W-:Y:S01]  /*26f0*/  CS2R R26, SRZ ;  /* 0x00000000001a7805 */ /* 0x000fe2000001ff00 */
[----:B------:R-:W-:Y:S01]  /*2700*/  CS2R R20, SRZ ;  /* 0x0000000000147805 */ /* 0x000fe2000001ff00 */
[----:B------:R3:W-:Y:S01]  /*2710*/  STL [R1+0x38], R3 ;  /* 0x0000380301007387 */ /* 0x0007e20000100800 */
[----:B------:R-:W-:-:S03]  /*2720*/  ISETP.GT.AND P2, PT, R10, 0x21, PT ;  /* 0x000000210a00780c */ /* 0x000fc60003f44270 */
[----:B------:R4:W-:Y:S04]  /*2730*/  STL [R1+0x3c], R0 ;  /* 0x00003c0001007387 */ /* 0x0009e80000100800 */
[----:B------:R-:W0:Y:S01]  /*2740*/  LDGDEPBAR ;  /* 0x00000000000079af */ /* 0x000e220000000000 */
[----:B-1----:R-:W-:Y:S02]  /*2750*/  LEA R9, R6, 0x15180, 0x1 ;  /* 0x0001518006097811 */ /* 0x002fe400078e08ff */
[----:B------:R-:W-:-:S03]  /*2760*/  LEA R6, R8, 0x80, 0x1 ;  /* 0x0000008008067811 */ /* 0x000fc600078e08ff */
[----:B------:R-:W-:Y:S01]  /*2770*/  STL [R1+0x40], R9 ;  /* 0x0000400901007387 */ /* 0x000fe20000100800 */
[----:B--2---:R-:W-:-:S03]  /*2780*/  SEL R4, R149, 0xffffffe0, !P1 ;  /* 0xffffffe095047807 */ /* 0x004fc60004800000 */
[----:B------:R1:W-:Y:S01]  /*2790*/  STL [R1+0x24], R6 ;  /* 0x0000240601007387 */ /* 0x0003e20000100800 */
[--C-:B---3--:R-:W-:Y:S01]  /*27a0*/  IMAD R3, R5, 0x2, R2.reuse ;  /* 0x0000000205037824 */ /* 0x108fe200078e0202 */
[----:B------:R-:W-:Y:S01]  /*27b0*/  CS2R R42, SRZ ;  /* 0x00000000002a7805 */ /* 0x000fe2000001ff00 */
[----:B----4-:R-:W-:Y:S02]  /*27c0*/  IMAD.SHL.U32 R0, R7, 0x2, RZ ;  /* 0x0000000207007824 */ /* 0x010fe400078e00ff */
[C---:B------:R-:W-:Y:S02]  /*27d0*/  IMAD R7, R4.reuse, 0x2, R2 ;  /* 0x0000000204077824 */ /* 0x040fe400078e0202 */
[----:B------:R-:W-:-:S03]  /*27e0*/  IMAD R252, R4, 0x2, R3 ;  /* 0x0000000204fc7824 */ /* 0x000fc600078e0203 */
[----:B------:R2:W-:Y:S01]  /*27f0*/  STL [R1+0x20], R7 ;  /* 0x0000200701007387 */ /* 0x0005e20000100800 */
[--C-:B-1----:R-:W-:Y:S02]  /*2800*/  IMAD R6, R5, 0x2, R9.reuse ;  /* 0x0000000205067824 */ /* 0x102fe400078e0209 */
[C---:B------:R-:W-:Y:S02]  /*2810*/  IMAD R5, R4.reuse, 0x2, R9 ;  /* 0x0000000204057824 */ /* 0x040fe400078e0209 */
[----:B------:R-:W-:Y:S01]  /*2820*/  IMAD R4, R4, 0x2, R6 ;  /* 0x0000000204047824 */ /* 0x000fe200078e0206 */
[----:B------:R2:W-:Y:S04]  /*2830*/  STL [R1+0x44], R6 ;  /* 0x0000440601007387 */ /* 0x0005e80000100800 */
[----:B------:R2:W-:Y:S04]  /*2840*/  STL [R1+0x4c], R5 ;  /* 0x00004c0501007387 */ /* 0x0005e80000100800 */
[----:B------:R2:W-:Y:S02]  /*2850*/  STL [R1+0x48], R4 ;  /* 0x0000480401007387 */ /* 0x0005e40000100800 */
.L_x_55:
[----:B------:R-:W3:Y:S01]  /*2860*/  LDL R159, [R1+0x28] ;  /* 0x00002800019f7983 */ /* 0x000ee20000100800 */
[----:B------:R-:W-:Y:S04]  /*2870*/  DEPBAR.LE SB0, 0x0 ;  /* 0x000080000000791a */ /* 0x000fe80000000000 */
[----:B------:R-:W4:Y:S01]  /*2880*/  LDL R158, [R1+0x2c] ;  /* 0x00002c00019e7983 */ /* 0x000f220000100800 */
[----:B------:R-:W-:Y:S03]  /*2890*/  IADD3 R244, R248, 0x1, RZ ;  /* 0x00000001f8f47810 */ /* 0x000fe60007ffe0ff */
[----:B-----5:R-:W5:Y:S04]  /*28a0*/  LDL R157, [R1+0x34] ;  /* 0x00003400019d7983 */ /* 0x020f680000100800 */
[----:B--2---:R-:W2:Y:S04]  /*28b0*/  LDL R162, [R1+0x20] ;  /* 0x0000200001a27983 */ /* 0x004ea80000100800 */
[----:B------:R-:W2:Y:S04]  /*28c0*/  LDL R156, [R1+0x30] ;  /* 0x00003000019c7983 */ /* 0x000ea80000100800 */
[----:B------:R-:W-:Y:S06]  /*28d0*/  BAR.SYNC.DEFER_BLOCKING 0x0 ;  /* 0x0000000000007b1d */ /* 0x000fec0000010000 */
[----:B------:R-:W-:Y:S04]  /*28e0*/  LDSM.16.M88.4 R8, [R2+0x8080] ;  /* 0x008080000208783b */ /* 0x000fe80000000200 */
[----:B------:R-:W-:Y:S04]  /*28f0*/  LDSM.16.M88.4 R16, [R3+0x8080] ;  /* 0x008080000310783b */ /* 0x000fe80000000200 */
[----:B------:R-:W2:Y:S04]  /*2900*/  LDL R229, [R1+0x6c] ;  /* 0x00006c0001e57983 */ /* 0x000ea80000100800 */
[----:B------:R-:W2:Y:S04]  /*2910*/  LDL R245, [R1+0x88] ;  /* 0x0000880001f57983 */ /* 0x000ea80000100800 */
[----:B------:R-:W2:Y:S04]  /*2920*/  LDL R241, [R1+0x3c] ;  /* 0x00003c0001f17983 */ /* 0x000ea80000100800 */
[----:B------:R-:W2:Y:S04]  /*2930*/  LDL R240, [R1+0x38] ;  /* 0x0000380001f07983 */ /* 0x000ea80000100800 */
[----:B---3--:R-:W1:Y:S04]  /*2940*/  LDSM.16.M88.4 R12, [R159+0x80] ;  /* 0x000080009f0c783b */ /* 0x008e680000000200 */
[----:B----4-:R-:W3:Y:S04]  /*2950*/  LDSM.16.M88.4 R148, [R158+0x80] ;  /* 0x000080009e94783b */ /* 0x010ee80000000200 */
[----:B-----5:R-:W-:Y:S01]  /*2960*/  LDSM.16.M88.4 R152, [R157+0x80] ;  /* 0x000080009d98783b */ /* 0x020fe20000000200 */
[C---:B-1----:R-:W-:Y:S08]  /*2970*/  HMMA.16816.F32 R4, R8.reuse, R12, RZ ;  /* 0x0000000c0804723c */ /* 0x042ff000000018ff */
[----:B------:R-:W-:Y:S01]  /*2980*/  HMMA.16816.F32 R8, R8, R14, RZ ;  /* 0x0000000e0808723c */ /* 0x000fe200000018ff */
[----:B--2---:R-:W1:Y:S04]  /*2990*/  LDSM.16.M88.4 R12, [R162+0x8080] ;  /* 0x00808000a20c783b */ /* 0x004e680000000200 */
[----:B------:R-:W-:Y:S04]  /*29a0*/  LDS R160, [R229.X4+0x14080] ;  /* 0x01408000e5a07984 */ /* 0x000fe80000004800 */
[----:B------:R-:W-:Y:S01]  /*29b0*/  LDS R161, [R229.X4+0x140a0] ;  /* 0x0140a000e5a17984 */ /* 0x000fe20000004800 */
[----:B------:R-:W-:Y:S06]  /*29c0*/  ISETP.GE.AND P1, PT, R244, R245, PT ;  /* 0x000000f5f400720c */ /* 0x000fec0003f26270 */
        /* <DEDUP_REMOVED lines=126> */
[C---:B------:R-:W-:Y:S02]  /*31b0*/  FFMA.FTZ R152, -R157.reuse, R157, 1 ;  /* 0x3f8000009d987423 */ /* 0x040fe4000001019d */
[----:B------:R-:W-:Y:S04]  /*31c0*/  STL [R1+0x50], R244 ;  /* 0x000050f401007387 */ /* 0x000fe80000100800 */
[----:B------:R-:W-:Y:S03]  /*31d0*/  STL [R1+0x5c], R248 ;  /* 0x00005cf801007387 */ /* 0x000fe60000100800 */
        /* <DEDUP_REMOVED lines=130> */
[----:B--234-:R2:W-:Y:S04]  /*3a00*/  STL.64 [R1+0xb8], R4 ;  /* 0x0000b80401007387 */ /* 0x01c5e80000100a00 */
[----:B--2---:R-:W2:Y:S04]  /*3a10*/  LDL.64 R4, [R1+0x78] ;  /* 0x0000780001047983 */ /* 0x004ea80000100a00 */
[----:B------:R3:W-:Y:S04]  /*3a20*/  STL [R1+0xb0], R2 ;  /* 0x0000b00201007387 */ /* 0x0007e80000100800 */
[----:B------:R-:W4:Y:S04]  /*3a30*/  LDL R249, [R1+0x60] ;  /* 0x0000600001f97983 */ /* 0x000f280000100800 */
[----:B---3--:R-:W3:Y:S04]  /*3a40*/  LDL R2, [R1+0x50] ;  /* 0x0000500001027983 */ /* 0x008ee80000100800 */
[----:B------:R1:W-:Y:S04]  /*3a50*/  STL [R1+0xac], R0 ;  /* 0x0000ac0001007387 */ /* 0x0003e80000100800 */
[----:B------:R-:W2:Y:S01]  /*3a60*/  LDL.64 R250, [R1+0x98] ;  /* 0x0000980001fa7983 */ /* 0x000ea20000100a00 */
[----:B---3--:R-:W-:Y:S01]  /*3a70*/  SHF.R.S32.HI R244, RZ, 0x1f, R2 ;  /* 0x0000001ffff47819 */ /* 0x008fe20000011402 */
[----:B------:R-:W-:Y:S04]  /*3a80*/  IMAD.WIDE.U32 R246, R2, c[0x0][0x208], RZ ;  /* 0x0000820002f67a25 */ /* 0x000fe800078e00ff */
[----:B------:R-:W-:Y:S04]  /*3a90*/  IMAD R244, R244, c[0x0][0x208], RZ ;  /* 0x00008200f4f47a24 */ /* 0x000fe800078e02ff */
[----:B------:R-:W-:Y:S01]  /*3aa0*/  IMAD R245, R2, c[0x0][0x20c], R244 ;  /* 0x0000830002f57a24 */ /* 0x000fe200078e02f4 */
[C---:B--2---:R-:W-:Y:S03]  /*3ab0*/  LEA R244, P0, R246.reuse, R4, 0x6 ;  /* 0x00000004f6f47211 */ /* 0x044fe600078030ff */
[----:B------:R-:W-:Y:S02]  /*3ac0*/  IMAD.IADD R245, R247, 0x1, R245 ;  /* 0x00000001f7f57824 */ /* 0x000fe400078e02f5 */
[----:B------:R-:W1:Y:S03]  /*3ad0*/  S2R R247, SR_TID.X ;  /* 0x0000000000f77919 */ /* 0x000e660000002100 */
[----:B------:R-:W-:Y:S02]  /*3ae0*/  LEA.HI.X R245, R246, R5, R245, 0x6, P0 ;  /* 0x00000005f6f57211 */ /* 0x000fe400000f34f5 */
[----:B------:R2:W5:Y:S01]  /*3af0*/  LDL.LU.64 R4, [R1+0xb8] ;  /* 0x0000b80001047983 */ /* 0x0005620000300a00 */
[----:B----4-:R-:W-:Y:S03]  /*3b00*/  LOP3.LUT P0, RZ, R249, 0x1, RZ, 0xc0, !PT ;  /* 0x00000001f9ff7812 */ /* 0x010fe6000780c0ff */
[----:B------:R-:W3:Y:S01]  /*3b10*/  LDL R246, [R1+0x74] ;  /* 0x0000740001f67983 */ /* 0x000ee20000100800 */
[----:B-1----:R-:W-:Y:S04]  /*3b20*/  SHF.R.S32.HI R0, RZ, 0x1f, R247 ;  /* 0x0000001fff007819 */ /* 0x002fe800000114f7 */
[----:B------:R-:W-:Y:S02]  /*3b30*/  LEA.HI R0, R0, R247, RZ, 0x3 ;  /* 0x000000f700007211 */ /* 0x000fe400078f18ff */
[----:B------:R-:W4:Y:S02]  /*3b40*/  LDL R247, [R1+0x54] ;  /* 0x0000540001f77983 */ /* 0x000f240000100800 */
[----:B------:R-:W-:Y:S01]  /*3b50*/  SHF.R.S32.HI R0, RZ, 0x3, R0 ;  /* 0x00000003ff007819 */ /* 0x000fe20000011400 */
[----:B---3--:R-:W-:Y:S02]  /*3b60*/  IMAD R246, R2, -0x20, R246 ;  /* 0xffffffe002f67824 */ /* 0x008fe400078e02f6 */
[----:B------:R2:W5:Y:S03]  /*3b70*/  LDL.LU R2, [R1+0xb0] ;  /* 0x0000b00001027983 */ /* 0x0005660000300800 */
[----:B------:R-:W-:-:S13]  /*3b80*/  ISETP.LE.OR P0, PT, R246, R0, !P0 ;  /* 0x00000000f600720c */ /* 0x000fda0004703670 */
[----:B------:R-:W-:Y:S01]  /*3b90*/  @!PT LDS RZ, [RZ] ;  /* 0x00000000fffff984 */ /* 0x000fe20000000800 */
[----:B------:R-:W-:Y:S01]  /*3ba0*/  @!PT LDS RZ, [RZ] ;  /* 0x00000000fffff984 */ /* 0x000fe20000000800 */
[----:B------:R-:W-:Y:S01]  /*3bb0*/  @!PT LDS RZ, [RZ] ;  /* 0x00000000fffff984 */ /* 0x000fe20000000800 */
[----:B----4-:R1:W-:Y:S01]  /*3bc0*/  LDGSTS.E.BYPASS.LTC128B.128 [R247+0x10080], [R244.64], !P0 ;  /* 0x10080000f4f77fae */ /* 0x0103e2000c101d44 */
[----:B------:R-:W-:Y:S04]  /*3bd0*/  LOP3.LUT P0, RZ, R249, 0x2, RZ, 0xc0, !PT ;  /* 0x00000002f9ff7812 */ /* 0x000fe8000780c0ff */
[----:B------:R-:W-:-:S13]  /*3be0*/  ISETP.LE.OR P0, PT, R246, R0, !P0 ;  /* 0x00000000f600720c */ /* 0x000fda0004703670 */
[----:B------:R1:W-:Y:S01]  /*3bf0*/  LDGSTS.E.BYPASS.LTC128B.128 [R247+0x11080], [R244.64+0x80], !P0 ;  /* 0x11080080f4f77fae */ /* 0x0003e2000c101d44 */
[----:B------:R-:W-:Y:S04]  /*3c00*/  LOP3.LUT P0, RZ, R249, 0x4, RZ, 0xc0, !PT ;  /* 0x00000004f9ff7812 */ /* 0x000fe8000780c0ff */
[----:B------:R-:W-:-:S13]  /*3c10*/  ISETP.LE.OR P0, PT, R246, R0, !P0 ;  /* 0x00000000f600720c */ /* 0x000fda0004703670 */
[----:B------:R1:W-:Y:S01]  /*3c20*/  LDGSTS.E.BYPASS.LTC128B.128 [R247+0x12080], [R244.64+0x100], !P0 ;  /* 0x12080100f4f77fae */ /* 0x0003e2000c101d44 */
[----:B------:R-:W-:Y:S03]  /*3c30*/  LOP3.LUT P0, RZ, R249, 0x8, RZ, 0xc0, !PT ;  /* 0x00000008f9ff7812 */ /* 0x000fe6000780c0ff */
[----:B------:R-:W1:Y:S01]  /*3c40*/  S2R R249, SR_TID.X ;  /* 0x0000000000f97919 */ /* 0x000e620000002100 */
[----:B------:R-:W-:Y:S02]  /*3c50*/  ISETP.LE.OR P0, PT, R246, R0, !P0 ;  /* 0x00000000f600720c */ /* 0x000fe40004703670 */
[----:B------:R-:W-:Y:S01]  /*3c60*/  @!P6 LEA R246, R248, 0x20, 0x5 ;  /* 0x00000020f8f6e811 */ /* 0x000fe200078e28ff */
[----:B------:R2:W5:Y:S10]  /*3c70*/  LDL.LU R0, [R1+0xac] ;  /* 0x0000ac0001007983 */ /* 0x0005740000300800 */
[----:B------:R1:W-:Y:S02]  /*3c80*/  LDGSTS.E.BYPASS.LTC128B.128 [R247+0x13080], [R244.64+0x180], !P0 ;  /* 0x13080180f4f77fae */ /* 0x0003e4000c101d44 */
[----:B-1----:R-:W-:Y:S02]  /*3c90*/  @!P6 IMAD.SHL.U32 R247, R249, 0x10, RZ ;  /* 0x00000010f9f7e824 */ /* 0x002fe400078e00ff */
[----:B------:R-:W-:Y:S05]  /*3ca0*/  @!P6 IMAD.WIDE R244, R246, 0x4, R250 ;  /* 0x00000004f6f4e825 */ /* 0x000fea00078e02fa */
[----:B------:R2:W-:Y:S02]  /*3cb0*/  @!P6 LDGSTS.E.BYPASS.LTC128B.128 [R247+0x14100], [R244.64] ;  /* 0x14100000f4f7efae */ /* 0x0005e4000b901d44 */
.L_x_53:
[-C--:B-12345:R-:W-:Y:S01]  /*3cc0*/  HMMA.16816.F32 R84, R4, R8.reuse, R84 ;  /* 0x000000080454723c */ /* 0x0befe20000001854 */
        /* <DEDUP_REMOVED lines=49> */
[----:B----4-:R-:W2:Y:S04]  /*3fe0*/  LDL R149, [R1+0x50] ;  /* 0x0000500001957983 */ /* 0x010ea80000100800 */
[----:B-1----:R-:W4:Y:S04]  /*3ff0*/  LDL.64 R12, [R1+0x80] ;  /* 0x00008000010c7983 */ /* 0x002f280000100a00 */
[----:B------:R-:W5:Y:S04]  /*4000*/  LDL R148, [R1+0x74] ;  /* 0x0000740001947983 */ /* 0x000f680000100800 */
[----:B---3--:R-:W3:Y:S04]  /*4010*/  LDL R11, [R1+0x64] ;  /* 0x00006400010b7983 */ /* 0x008ee80000100800 */
[----:B------:R-:W5:Y:S04]  /*4020*/  LDL R10, [R1+0x54] ;  /* 0x00005400010a7983 */ /* 0x000f680000100800 */
[----:B------:R-:W5:Y:S04]  /*4030*/  LDL.64 R8, [R1+0xa0] ;  /* 0x0000a00001087983 */ /* 0x000f680000100a00 */
[----:B------:R-:W1:Y:S01]  /*4040*/  S2R R151, SR_TID.X ;  /* 0x0000000000977919 */ /* 0x000e620000002100 */
[----:B--2---:R-:W-:Y:S01]  /*4050*/  SHF.R.S32.HI R4, RZ, 0x1f, R149 ;  /* 0x0000001fff047819 */ /* 0x004fe20000011495 */
[C---:B------:R-:W-:Y:S04]  /*4060*/  IMAD.WIDE.U32 R6, R149.reuse, c[0x0][0x178], RZ ;  /* 0x00005e0095067a25 */ /* 0x040fe800078e00ff */
[----:B------:R-:W-:Y:S04]  /*4070*/  IMAD R4, R4, c[0x0][0x178], RZ ;  /* 0x00005e0004047a24 */ /* 0x000fe800078e02ff */
[----:B------:R-:W-:Y:S01]  /*4080*/  IMAD R5, R149, c[0x0][0x17c], R4 ;  /* 0x00005f0095057a24 */ /* 0x000fe200078e0204 */
[C---:B----4-:R-:W-:Y:S02]  /*4090*/  LEA R4, P0, R6.reuse, R12, 0x6 ;  /* 0x0000000c06047211 */ /* 0x050fe400078030ff */
[----:B---3--:R-:W-:Y:S01]  /*40a0*/  LOP3.LUT P1, RZ, R11, 0x1, RZ, 0xc0, !PT ;  /* 0x000000010bff7812 */ /* 0x008fe2000782c0ff */
[----:B------:R-:W-:Y:S02]  /*40b0*/  IMAD.IADD R5, R7, 0x1, R5 ;  /* 0x0000000107057824 */ /* 0x000fe400078e0205 */
[----:B------:R-:W-:Y:S01]  /*40c0*/  IMAD.SHL.U32 R7, R149, 0x20, RZ ;  /* 0x0000002095077824 */ /* 0x000fe200078e00ff */
[----:B-1----:R-:W-:Y:S02]  /*40d0*/  SHF.R.S32.HI R149, RZ, 0x1f, R151 ;  /* 0x0000001fff957819 */ /* 0x002fe40000011497 */
[----:B------:R-:W-:Y:S01]  /*40e0*/  LEA.HI.X R5, R6, R13, R5, 0x6, P0 ;  /* 0x0000000d06057211 */ /* 0x000fe200000f3405 */
[----:B-----5:R-:W-:Y:S01]  /*40f0*/  IMAD.IADD R6, R148, 0x1, -R7 ;  /* 0x0000000194067824 */ /* 0x020fe200078e0a07 */
[----:B------:R-:W-:Y:S02]  /*4100*/  LEA.HI R149, R149, R151, RZ, 0x3 ;  /* 0x0000009795957211 */ /* 0x000fe400078f18ff */
[C---:B------:R-:W-:Y:S02]  /*4110*/  LOP3.LUT P0, RZ, R11.reuse, 0x2, RZ, 0xc0, !PT ;  /* 0x000000020bff7812 */ /* 0x040fe4000780c0ff */
[----:B------:R-:W-:Y:S04]  /*4120*/  SHF.R.S32.HI R149, RZ, 0x3, R149 ;  /* 0x00000003ff957819 */ /* 0x000fe80000011495 */
[CC--:B------:R-:W-:Y:S02]  /*4130*/  ISETP.LE.OR P1, PT, R6.reuse, R149.reuse, !P1 ;  /* 0x000000950600720c */ /* 0x0c0fe40004f23670 */
[CC--:B------:R-:W-:Y:S11]  /*4140*/  ISETP.LE.OR P0, PT, R6.reuse, R149.reuse, !P0 ;  /* 0x000000950600720c */ /* 0x0c0ff60004703670 */
[----:B------:R-:W-:Y:S01]  /*4150*/  @!PT LDS RZ, [RZ] ;  /* 0x00000000fffff984 */ /* 0x000fe20000000800 */
[----:B------:R-:W-:Y:S01]  /*4160*/  @!PT LDS RZ, [RZ] ;  /* 0x00000000fffff984 */ /* 0x000fe20000000800 */
[----:B------:R-:W-:Y:S01]  /*4170*/  @!PT LDS RZ, [RZ] ;  /* 0x00000000fffff984 */ /* 0x000fe20000000800 */
[----:B------:R1:W-:Y:S01]  /*4180*/  LDGSTS.E.BYPASS.LTC128B.128 [R10+0x8080], [R4.64], !P1 ;  /* 0x08080000040a7fae */ /* 0x0003e2000c901d44 */
[C---:B------:R-:W-:Y:S03]  /*4190*/  LOP3.LUT P1, RZ, R11.reuse, 0x4, RZ, 0xc0, !PT ;  /* 0x000000040bff7812 */ /* 0x040fe6000782c0ff */
[----:B------:R1:W-:Y:S01]  /*41a0*/  LDGSTS.E.BYPASS.LTC128B.128 [R10+0x9080], [R4.64+0x80], !P0 ;  /* 0x09080080040a7fae */ /* 0x0003e2000c101d44 */
[CC--:B------:R-:W-:Y:S02]  /*41b0*/  ISETP.LE.OR P1, PT, R6.reuse, R149.reuse, !P1 ;  /* 0x000000950600720c */ /* 0x0c0fe40004f23670 */
[----:B------:R-:W-:Y:S02]  /*41c0*/  LOP3.LUT P0, RZ, R11, 0x8, RZ, 0xc0, !PT ;  /* 0x000000080bff7812 */ /* 0x000fe4000780c0ff */
[----:B------:R-:W2:Y:S02]  /*41d0*/  S2R R11, SR_TID.X ;  /* 0x00000000000b7919 */ /* 0x000ea40000002100 */
[----:B------:R-:W-:Y:S07]  /*41e0*/  ISETP.LE.OR P0, PT, R6, R149, !P0 ;  /* 0x000000950600720c */ /* 0x000fee0004703670 */
[----:B------:R1:W-:Y:S06]  /*41f0*/  LDGSTS.E.BYPASS.LTC128B.128 [R10+0xa080], [R4.64+0x100], !P1 ;  /* 0x0a080100040a7fae */ /* 0x0003ec000c901d44 */
[----:B------:R1:W-:Y:S01]  /*4200*/  LDGSTS.E.BYPASS.LTC128B.128 [R10+0xb080], [R4.64+0x180], !P0 ;  /* 0x0b080180040a7fae */ /* 0x0003e2000c101d44 */
[----:B--2---:R-:W-:Y:S02]  /*4210*/  @!P6 IMAD.SHL.U32 R6, R11, 0x10, RZ ;  /* 0x000000100b06e824 */ /* 0x004fe400078e00ff */
[----:B-1----:R-:W-:Y:S05]  /*4220*/  @!P6 IMAD.WIDE R4, R7, 0x4, R8 ;  /* 0x000000040704e825 */ /* 0x002fea00078e0208 */
[----:B------:R1:W-:Y:S02]  /*4230*/  @!P6 LDGSTS.E.BYPASS.LTC128B.128 [R6+0x14080], [R4.64] ;  /* 0x140800000406efae */ /* 0x0003e4000b901d44 */
.L_x_54:
[-C--:B-1-34-:R-:W-:Y:S01]  /*4240*/  HMMA.16816.F32 R4, R160, R16.reuse, RZ ;  /* 0x00000010a004723c */ /* 0x09afe200000018ff */
[----:B------:R-:W2:Y:S04]  /*4250*/  LDL.LU R240, [R1] ;  /* 0x0000000001f07983 */ /* 0x000ea80000300800 */
[----:B------:R-:W2:Y:S03]  /*4260*/  LDL.LU R241, [R1+0x4] ;  /* 0x0000040001f17983 */ /* 0x000ea60000300800 */
[C---:B------:R-:W-:Y:S01]  /*4270*/  HMMA.16816.F32 R8, R232.reuse, R16, RZ ;  /* 0x00000010e808723c */ /* 0x040fe200000018ff */
[----:B------:R-:W2:Y:S04]  /*4280*/  LDL.LU R242, [R1+0x8] ;  /* 0x0000080001f27983 */ /* 0x000ea80000300800 */
[----:B------:R-:W2:Y:S03]  /*4290*/  LDL.LU R243, [R1+0xc] ;  /* 0x00000c0001f37983 */ /* 0x000ea60000300800 */
[-C--:B------:R-:W-:Y:S01]  /*42a0*/  HMMA.16816.F32 R12, R232, R18.reuse, RZ ;  /* 0x00000012e80c723c */ /* 0x080fe200000018ff */
[----:B------:R-:W0:Y:S04]  /*42b0*/  LDGDEPBAR ;  /* 0x00000000000079af */ /* 0x000e280000000000 */
[----:B------:R-:W-:Y:S03]  /*42c0*/  STL.64 [R1+0xb8], R22 ;  /* 0x0000b81601007387 */ /* 0x000fe60000100a00 */
[C---:B------:R-:W-:Y:S01]  /*42d0*/  HMMA.16816.F32 R16, R160.reuse, R18, RZ ;  /* 0x00000012a010723c */ /* 0x040fe200000018ff */
[----:B------:R1:W-:Y:S07]  /*42e0*/  STL.64 [R1+0xb0], R20 ;  /* 0x0000b01401007387 */ /* 0x0003ee0000100a00 */
[-C--:B------:R-:W-:Y:S08]  /*42f0*/  HMMA.16816.F32 R148, R160, R236.reuse, RZ ;  /* 0x000000eca094723c */ /* 0x080ff000000018ff */
[C---:B------:R-:W-:Y:S08]  /*4300*/  HMMA.16816.F32 R152, R232.reuse, R236, RZ ;  /* 0x000000ece898723c */ /* 0x040ff000000018ff */
[-C--:B------:R-:W-:Y:S01]  /*4310*/  HMMA.16816.F32 R156, R232, R238.reuse, RZ ;  /* 0x000000eee89c723c */ /* 0x080fe200000018ff */
[----:B-1----:R-:W3:Y:S04]  /*4320*/  LDL.LU R20, [R1+0x10] ;  /* 0x0000100001147983 */ /* 0x002ee80000300800 */
[----:B------:R-:W3:Y:S03]  /*4330*/  LDL.LU R21, [R1+0x14] ;  /* 0x0000140001157983 */ /* 0x000ee60000300800 */
[----:B------:R-:W-:Y:S01]  /*4340*/  HMMA.16816.F32 R160, R160, R238, RZ ;  /* 0x000000eea0a0723c */ /* 0x000fe200000018ff */
[----:B------:R-:W4:Y:S04]  /*4350*/  LDL.LU R22, [R1+0x18] ;  /* 0x0000180001167983 */ /* 0x000f280000300800 */
[----:B------:R-:W4:Y:S03]  /*4360*/  LDL.LU R23, [R1+0x1c] ;  /* 0x00001c0001177983 */ /* 0x000f260000300800 */
[-C--:B------:R-:W-:Y:S01]  /*4370*/  HMMA.16816.F32 R4, R244, R248.reuse, R4 ;  /* 0x000000f8f404723c */ /* 0x080fe20000001804 */
[----:B------:R1:W-:Y:S04]  /*4380*/  STL [R1+0xac], R0 ;  /* 0x0000ac0001007387 */ /* 0x0003e80000100800 */
[----:B------:R-:W2:Y:S04]  /*4390*/  LDL R237, [R1+0x4c] ;  /* 0x00004c0001ed7983 */ /* 0x000ea80000100800 */
[----:B-1----:R-:W3:Y:S04]  /*43a0*/  LDL R0, [R1+0x24] ;  /* 0x0000240001007983 */ /* 0x002ee80000100800 */
[----:B--2---:R-:W-:Y:S01]  /*43b0*/  LDSM.16.M88.4 R228, [R237] ;  /* 0x00000000ede4783b */ /* 0x004fe20000000200 */
[C---:B------:R-:W-:Y:S03]  /*43c0*/  HMMA.16816.F32 R8, R240.reuse, R248, R8 ;  /* 0x000000f8f008723c */ /* 0x040fe60000001808 */
[----:B------:R-:W-:Y:S04]  /*43d0*/  LDSM.16.M88.4 R236, [R237+0x800] ;  /* 0x00080000edec783b */ /* 0x000fe80000000200 */
[----:B------:R-:W2:Y:S01]  /*43e0*/  LDL R249, [R1+0x48] ;  /* 0x0000480001f97983 */ /* 0x000ea20000100800 */
[-C--:B------:R-:W-:Y:S08]  /*43f0*/  HMMA.16816.F32 R12, R240, R250.reuse, R12 ;  /* 0x000000faf00c723c */ /* 0x080ff0000000180c */
[C---:B------:R-:W-:Y:S01]  /*4400*/  HMMA.16816.F32 R16, R244.reuse, R250, R16 ;  /* 0x000000faf410723c */ /* 0x040fe20000001810 */
[----:B---3--:R-:W1:Y:S07]  /*4410*/  LDSM.16.MT88.4 R232, [R0+0x1000] ;  /* 0x0010000000e8783b */ /* 0x008e6e0000004200 */
[-C--:B------:R-:W-:Y:S08]  /*4420*/  HMMA.16816.F32 R148, R244, R20.reuse, R148 ;  /* 0x00000014f494723c */ /* 0x080ff00000001894 */
[C---:B------:R-:W-:Y:S08]  /*4430*/  HMMA.16816.F32 R152, R240.reuse, R20, R152 ;  /* 0x00000014f098723c */ /* 0x040ff00000001898 */
[-C--:B----4-:R-:W-:Y:S01]  /*4440*/  HMMA.16816.F32 R156, R240, R22.reuse, R156 ;  /* 0x00000016f09c723c */ /* 0x090fe2000000189c */
[----:B------:R-:W3:Y:S07]  /*4450*/  LDSM.16.MT88.4 R240, [R0+0x5000] ;  /* 0x0050000000f0783b */ /* 0x000eee0000004200 */
[----:B------:R-:W-:Y:S01]  /*4460*/  HMMA.16816.F32 R160, R244, R22, R160 ;  /* 0x00000016f4a0723c */ /* 0x000fe200000018a0 */
[----:B------:R4:W5:Y:S04]  /*4470*/  LDL.LU.64 R22, [R1+0xb8] ;  /* 0x0000b80001167983 */ /* 0x0009680000300a00 */
[----:B------:R4:W5:Y:S03]  /*4480*/  LDL.LU.64 R20, [R1+0xb0] ;  /* 0x0000b00001147983 */ /* 0x0009660000300a00 */
[-C--:B-1----:R-:W-:Y:S08]  /*4490*/  HMMA.16816.F32 R4, R228, R232.reuse, R4 ;  /* 0x000000e8e404723c */ /* 0x082ff00000001804 */
[C---:B------:R-:W-:Y:S08]  /*44a0*/  HMMA.16816.F32 R8, R236.reuse, R232, R8 ;  /* 0x000000e8ec08723c */ /* 0x040ff00000001808 */
[-C--:B------:R-:W-:Y:S08]  /*44b0*/  HMMA.16816.F32 R12, R236, R234.reuse, R12 ;  /* 0x000000eaec0c723c */ /* 0x080ff0000000180c */
[C---:B------:R-:W-:Y:S01]  /*44c0*/  HMMA.16816.F32 R16, R228.reuse, R234, R16 ;  /* 0x000000eae410723c */ /* 0x040fe20000001810 */
[----:B------:R-:W-:Y:S07]  /*44d0*/  LDSM.16.MT88.4 R232, [R0+0x1800] ;  /* 0x0018000000e8783b */ /* 0x000fee0000004200 */
[-C--:B---3--:R-:W-:Y:S08]  /*44e0*/  HMMA.16816.F32 R148, R228, R240.reuse, R148 ;  /* 0x000000f0e494723c */ /* 0x088ff00000001894 */
[C---:B------:R-:W-:Y:S01]  /*44f0*/  HMMA.16816.F32 R152, R236.reuse, R240, R152 ;  /* 0x000000f0ec98723c */ /* 0x040fe20000001898 */
[----:B------:R-:W3:Y:S04]  /*4500*/  LDL.LU R240, [R1+0x5c] ;  /* 0x00005c0001f07983 */ /* 0x000ee80000300800 */
[----:B------:R-:W4:Y:S03]  /*4510*/  LDL R241, [R1+0x8c] ;  /* 0x00008c0001f17983 */ /* 0x000f260000100800 */
[-C--:B------:R-:W-:Y:S01]  /*4520*/  HMMA.16816.F32 R156, R236, R242.reuse, R156 ;  /* 0x000000f2ec9c723c */ /* 0x080fe2000000189c */
[----:B------:R1:W-:Y:S07]  /*4530*/  LDSM.16.MT88.4 R236, [R0+0x5800] ;  /* 0x0058000000ec783b */ /* 0x0003ee0000004200 */
[----:B------:R-:W-:Y:S01]  /*4540*/  HMMA.16816.F32 R160, R228, R242, R160 ;  /* 0x000000f2e4a0723c */ /* 0x000fe200000018a0 */
[----:B-1----:R1:W5:Y:S04]  /*4550*/  LDL.LU R0, [R1+0xac] ;  /* 0x0000ac0001007983 */ /* 0x0023680000300800 */
        /* <DEDUP_REMOVED lines=9> */
[-C--:B------:R-:W-:Y:S04]  /*45f0*/  HMMA.16816.F32 R156, R248, R238.reuse, R156 ;  /* 0x000000eef89c723c */ /* 0x080fe8000000189c */
[----:B---3--:R-:W-:Y:S02]  /*4600*/  IMAD.SHL.U32 R228, R240, 0x2000, RZ ;  /* 0x00002000f0e47824 */ /* 0x008fe400078e00ff */
[----:B------:R-:W2:Y:S02]  /*4610*/  LDL R240, [R1+0x88] ;  /* 0x0000880001f07983 */ /* 0x000ea40000100800 */
[----:B------:R-:W-:Y:S04]  /*4620*/  HMMA.16816.F32 R160, R244, R238, R160 ;  /* 0x000000eef4a0723c */ /* 0x000fe800000018a0 */
[C---:B----4-:R-:W-:Y:S04]  /*4630*/  IADD3 R229, P0, R228.reuse, R242, RZ ;  /* 0x000000f2e4e57210 */ /* 0x050fe80007f1e0ff */
[----:B------:R-:W-:Y:S02]  /*4640*/  LEA.HI.X.SX32 R230, R228, R241, 0x1, P0 ;  /* 0x000000f1e4e67211 */ /* 0x000fe400000f0eff */
[----:B------:R-:W2:Y:S02]  /*4650*/  LDL.LU R241, [R1+0x50] ;  /* 0x0000500001f17983 */ /* 0x000ea40000300800 */
[C---:B------:R-:W-:Y:S04]  /*4660*/  LEA R228, P0, R229.reuse, c[0x0][0x220], 0x2 ;  /* 0x00008800e5e47a11 */ /* 0x040fe800078010ff */
[----:B------:R-:W-:Y:S05]  /*4670*/  LEA.HI.X R229, R229, c[0x0][0x224], R230, 0x2, P0 ;  /* 0x00008900e5e57a11 */ /* 0x000fea00000f14e6 */
        /* <DEDUP_REMOVED lines=32> */
[----:B--2---:R-:W-:Y:S01]  /*4880*/  ISETP.GE.AND P0, PT, R241, R240, PT ;  /* 0x000000f0f100720c */ /* 0x004fe20003f06270 */
[----:B------:R-:W-:-:S12]  /*4890*/  IMAD.MOV.U32 R248, RZ, RZ, R241 ;  /* 0x000000fffff87224 */ /* 0x000fd800078e00f1 */
[----:B-1----:R-:W-:-:S05]  /*48a0*/  @!P0 BRA `(.L_x_55) ;  /* 0xffffdfb000008947 */ /* 0x002fca000383ffff */
[----:B------:R-:W-:Y:S01]  /*48b0*/  FMUL.FTZ R150, R84, c[0x0][0x298] ;  /* 0x0000a60054967a20 */ /* 0x000fe20000410000 */
[----:B------:R-:W-:Y:S01]  /*48c0*/  PLOP3.LUT P0, PT, PT, PT, PT, 0x8, 0x0 ;  /* 0x000000000000781c */ /* 0x000fe20003f0e170 */
[----:B------:R-:W-:Y:S02]  /*48d0*/  FMUL.FTZ R148, R85, c[0x0][0x298] ;  /* 0x0000a60055947a20 */ /* 0x000fe40000410000 */
[----:B------:R-:W-:Y:S02]  /*48e0*/  FMUL.FTZ R149, R86, c[0x0][0x298] ;  /* 0x0000a60056957a20 */ /* 0x000fe40000410000 */
[----:B------:R-:W-:Y:S02]  /*48f0*/  FMUL.FTZ R4, R87, c[0x0][0x298] ;  /* 0x0000a60057047a20 */ /* 0x000fe40000410000 */
[----:B------:R-:W-:Y:S02]  /*4900*/  FMUL.FTZ R5, R88, c[0x0][0x298] ;  /* 0x0000a60058057a20 */ /* 0x000fe40000410000 */
[----:B------:R-:W-:-:S02]  /*4910*/  FMUL.FTZ R2, R89, c[0x0][0x298] ;  /* 0x0000a60059027a20 */ /* 0x000fc40000410000 */
[----:B------:R-:W-:Y:S02]  /*4920*/  FMUL.FTZ R3, R90, c[0x0][0x298] ;  /* 0x0000a6005a037a20 */ /* 0x000fe40000410000 */
[----:B-----5:R-:W-:Y:S02]  /*4930*/  FMUL.FTZ R0, R91, c[0x0][0x298] ;  /* 0x0000a6005b007a20 */ /* 0x020fe40000410000 */
        /* <DEDUP_REMOVED lines=56> */
.L_x_52:
[----:B------:R-:W-:Y:S05]  /*4cc0*/  @P0 BRA `(.L_x_56) ;  /* 0x00001e6000000947 */ /* 0x000fea0003800000 */
[----:B------:R-:W2:Y:S01]  /*4cd0*/  LDL R111, [R1+0xa8] ;  /* 0x0000a800016f7983 */ /* 0x000ea20000100800 */
[----:B------:R-:W-:Y:S02]  /*4ce0*/  F2FP.PACK_AB R87, R33, R32 ;  /* 0x000000202157723e */ /* 0x000fe400000000ff */
[----:B------:R-:W-:Y:S01]  /*4cf0*/  F2FP.PACK_AB R33, R2, R5 ;  /* 0x000000050221723e */ /* 0x000fe200000000ff */
[----:B------:R-:W1:Y:S01]  /*4d00*/  S2R R119, SR_TID.X ;  /* 0x0000000000777919 */ /* 0x000e620000002100 */
[----:B------:R-:W-:-:S02]  /*4d10*/  F2FP.PACK_AB R32, R0, R3 ;  /* 0x000000030020723e */ /* 0x000fc400000000ff */
[----:B------:R-:W-:Y:S02]  /*4d20*/  F2FP.PACK_AB R36, R37, R36 ;  /* 0x000000242524723e */ /* 0x000fe400000000ff */
[----:B------:R-:W-:Y:S02]  /*4d30*/  F2FP.PACK_AB R90, R23, R22 ;  /* 0x00000016175a723e */ /* 0x000fe400000000ff */
[----:B------:R-:W-:Y:S02]  /*4d40*/  F2FP.PACK_AB R86, R35, R34 ;  /* 0x000000222356723e */ /* 0x000fe400000000ff */
[----:B------:R-:W-:Y:S02]  /*4d50*/  F2FP.PACK_AB R34, R4, R149 ;  /* 0x000000950422723e */ /* 0x000fe400000000ff */
[----:B------:R-:W-:Y:S02]  /*4d60*/  F2FP.PACK_AB R91, R21, R20 ;  /* 0x00000014155b723e */ /* 0x000fe400000000ff */
[----:B------:R-:W-:-:S02]  /*4d70*/  F2FP.PACK_AB R89, R25, R24 ;  /* 0x000000181959723e */ /* 0x000fc400000000ff */
[----:B------:R-:W-:Y:S02]  /*4d80*/  F2FP.PACK_AB R88, R27, R26 ;  /* 0x0000001a1b58723e */ /* 0x000fe400000000ff */
[----:B------:R-:W-:Y:S02]  /*4d90*/  F2FP.PACK_AB R85, R29, R28 ;  /* 0x0000001c1d55723e */ /* 0x000fe400000000ff */
[----:B------:R-:W-:Y:S02]  /*4da0*/  F2FP.PACK_AB R84, R31, R30 ;  /* 0x0000001e1f54723e */ /* 0x000fe400000000ff */
[----:B------:R-:W-:Y:S02]  /*4db0*/  F2FP.PACK_AB R38, R39, R38 ;  /* 0x000000262726723e */ /* 0x000fe400000000ff */
[----:B------:R-:W-:Y:S02]  /*4dc0*/  F2FP.PACK_AB R48, R49, R48 ;  /* 0x000000303130723e */ /* 0x000fe400000000ff */
[----:B-1----:R-:W-:-:S02]  /*4dd0*/  SHF.R.S32.HI R5, RZ, 0x1f, R119 ;  /* 0x0000001fff057819 */ /* 0x002fc40000011477 */
[----:B------:R-:W-:Y:S02]  /*4de0*/  F2FP.PACK_AB R50, R51, R50 ;  /* 0x000000323332723e */ /* 0x000fe400000000ff */
[CC--:B------:R-:W-:Y:S02]  /*4df0*/  LEA.HI R3, R5.reuse, R119.reuse, RZ, 0x2 ;  /* 0x0000007705037211 */ /* 0x0c0fe400078f10ff */
[----:B------:R-:W-:Y:S02]  /*4e00*/  LEA.HI R37, R5, R119, RZ, 0x5 ;  /* 0x0000007705257211 */ /* 0x000fe400078f28ff */
[--C-:B------:R-:W-:Y:S02]  /*4e10*/  SHF.R.S32.HI R6, RZ, 0x2, R3.reuse ;  /* 0x00000002ff067819 */ /* 0x100fe40000011403 */
[----:B------:R-:W-:Y:S02]  /*4e20*/  SHF.R.S32.HI R0, RZ, 0x1f, R3 ;  /* 0x0000001fff007819 */ /* 0x000fe40000011403 */
[----:B------:R-:W-:-:S02]  /*4e30*/  SHF.R.S32.HI R23, RZ, 0x5, R37 ;  /* 0x00000005ff177819 */ /* 0x000fc40000011425 */
[----:B------:R-:W-:Y:S02]  /*4e40*/  LEA.HI R0, R0, R6, RZ, 0x3 ;  /* 0x0000000600007211 */ /* 0x000fe400078f18ff */
[----:B------:R-:W-:Y:S02]  /*4e50*/  LEA.HI R5, R5, R119, RZ, 0x6 ;  /* 0x0000007705057211 */ /* 0x000fe400078f30ff */
[----:B------:R-:W-:Y:S02]  /*4e60*/  LOP3.LUT R0, R0, 0xfffffff8, RZ, 0xc0, !PT ;  /* 0xfffffff800007812 */ /* 0x000fe400078ec0ff */
[----:B------:R-:W-:Y:S02]  /*4e70*/  LOP3.LUT R3, R3, 0x3ffffffc, RZ, 0xc0, !PT ;  /* 0x3ffffffc03037812 */ /* 0x000fe400078ec0ff */
[----:B------:R-:W-:Y:S01]  /*4e80*/  SHF.R.U32.HI R5, RZ, 0x3, R5 ;  /* 0x00000003ff057819 */ /* 0x000fe20000011605 */
[----:B------:R-:W-:Y:S01]  /*4e90*/  IMAD.IADD R6, R6, 0x1, -R0 ;  /* 0x0000000106067824 */ /* 0x000fe200078e0a00 */
[----:B------:R-:W-:-:S02]  /*4ea0*/  LEA.HI R0, R37, R23, RZ, 0x1 ;  /* 0x0000001725007211 */ /* 0x000fc400078f08ff */
[----:B------:R-:W-:Y:S01]  /*4eb0*/  F2FP.PACK_AB R40, R41, R40 ;  /* 0x000000282928723e */ /* 0x000fe200000000ff */
[----:B------:R-:W-:Y:S01]  /*4ec0*/  IMAD.SHL.U32 R2, R6, 0x40, RZ ;  /* 0x0000004006027824 */ /* 0x000fe200078e00ff */
[----:B------:R-:W-:Y:S02]  /*4ed0*/  LOP3.LUT R4, R0, 0x1ffffe, RZ, 0xc0, !PT ;  /* 0x001ffffe00047812 */ /* 0x000fe400078ec0ff */
[----:B------:R-:W-:Y:S02]  /*4ee0*/  LOP3.LUT P0, RZ, R6, 0x4, RZ, 0xc0, !PT ;  /* 0x0000000406ff7812 */ /* 0x000fe4000780c0ff */
[----:B------:R-:W-:Y:S01]  /*4ef0*/  LOP3.LUT R0, R2, 0x1c0, RZ, 0xc0, !PT ;  /* 0x000001c002007812 */ /* 0x000fe200078ec0ff */
[----:B------:R-:W-:Y:S01]  /*4f00*/  IMAD.IADD R2, R119, 0x1, -R3 ;  /* 0x0000000177027824 */ /* 0x000fe200078e0a03 */
[----:B------:R-:W-:Y:S01]  /*4f10*/  F2FP.PACK_AB R42, R43, R42 ;  /* 0x0000002a2b2a723e */ /* 0x000fe200000000ff */
[----:B------:R-:W-:Y:S01]  /*4f20*/  IMAD.IADD R3, R23, 0x1, -R4 ;  /* 0x0000000117037824 */ /* 0x000fe200078e0a04 */
[----:B------:R-:W-:-:S02]  /*4f30*/  LOP3.LUT R4, R0, 0x18, R5, 0xf8, !PT ;  /* 0x0000001800047812 */ /* 0x000fc400078ef805 */
[----:B------:R-:W-:Y:S01]  /*4f40*/  SHF.R.U32.HI R0, RZ, 0x3, R0 ;  /* 0x00000003ff007819 */ /* 0x000fe20000011600 */
[----:B------:R-:W-:Y:S01]  /*4f50*/  IMAD R2, R3, 0x200, R2 ;  /* 0x0000020003027824 */ /* 0x000fe200078e0202 */
[----:B------:R-:W-:Y:S02]  /*4f60*/  F2FP.PACK_AB R44, R45, R44 ;  /* 0x0000002c2d2c723e */ /* 0x000fe400000000ff */
[----:B------:R-:W-:Y:S02]  /*4f70*/  LOP3.LUT R0, R4, R0, RZ, 0x3c, !PT ;  /* 0x0000000004007212 */ /* 0x000fe400078e3cff */
[----:B------:R-:W-:Y:S02]  /*4f80*/  F2FP.PACK_AB R46, R47, R46 ;  /* 0x0000002e2f2e723e */ /* 0x000fe400000000ff */
[----:B------:R-:W-:Y:S01]  /*4f90*/  F2FP.PACK_AB R52, R53, R52 ;  /* 0x000000343534723e */ /* 0x000fe200000000ff */
[----:B------:R-:W-:Y:S01]  /*4fa0*/  IMAD.U32 R0, R2, 0x2, R0 ;  /* 0x0000000202007824 */ /* 0x000fe200078e0000 */
[----:B------:R-:W-:-:S02]  /*4fb0*/  F2FP.PACK_AB R54, R55, R54 ;  /* 0x000000363736723e */ /* 0x000fc400000000ff */
[----:B------:R-:W-:Y:S01]  /*4fc0*/  F2FP.PACK_AB R64, R65, R64 ;  /* 0x000000404140723e */ /* 0x000fe200000000ff */
[----:B------:R-:W-:Y:S01]  /*4fd0*/  IMAD.SHL.U32 R0, R0, 0x2, RZ ;  /* 0x0000000200007824 */ /* 0x000fe200078e00ff */
[----:B------:R-:W-:Y:S01]  /*4fe0*/  BAR.SYNC.DEFER_BLOCKING 0x1, 0x100 ;  /* 0x0044000000007b1d */ /* 0x000fe20000010000 */
[----:B------:R-:W-:Y:S02]  /*4ff0*/  F2FP.PACK_AB R66, R67, R66 ;  /* 0x000000424342723e */ /* 0x000fe400000000ff */
[----:B------:R-:W-:Y:S02]  /*5000*/  F2FP.PACK_AB R56, R57, R56 ;  /* 0x000000383938723e */ /* 0x000fe400000000ff */
[C---:B------:R-:W-:Y:S02]  /*5010*/  IADD3 R2, R0.reuse, 0x40, RZ ;  /* 0x0000004000027810 */ /* 0x040fe40007ffe0ff */
[----:B------:R-:W-:Y:S02]  /*5020*/  @P0 IADD3 R2, R0, -0x40, RZ ;  /* 0xffffffc000020810 */ /* 0x000fe40007ffe0ff */
[----:B------:R-:W-:-:S02]  /*5030*/  F2FP.PACK_AB R58, R59, R58 ;  /* 0x0000003a3b3a723e */ /* 0x000fc400000000ff */
[----:B------:R-:W-:Y:S02]  /*5040*/  F2FP.PACK_AB R60, R61, R60 ;  /* 0x0000003c3d3c723e */ /* 0x000fe400000000ff */
[----:B------:R-:W-:Y:S02]  /*5050*/  F2FP.PACK_AB R62, R63, R62 ;  /* 0x0000003e3f3e723e */ /* 0x000fe400000000ff */
[----:B------:R-:W-:Y:S02]  /*5060*/  F2FP.PACK_AB R68, R69, R68 ;  /* 0x000000444544723e */ /* 0x000fe400000000ff */
[----:B------:R-:W-:Y:S02]  /*5070*/  F2FP.PACK_AB R70, R71, R70 ;  /* 0x000000464746723e */ /* 0x000fe400000000ff */
[----:B------:R-:W-:Y:S02]  /*5080*/  F2FP.PACK_AB R80, R81, R80 ;  /* 0x000000505150723e */ /* 0x000fe400000000ff */
[----:B------:R-:W-:-:S02]  /*5090*/  F2FP.PACK_AB R82, R83, R82 ;  /* 0x000000525352723e */ /* 0x000fc400000000ff */
[----:B------:R-:W-:Y:S01]  /*50a0*/  F2FP.PACK_AB R72, R73, R72 ;  /* 0x000000484948723e */ /* 0x000fe200000000ff */
[----:B------:R-:W-:Y:S01]  /*50b0*/  STS [R0+0x8080], R91 ;  /* 0x0080805b00007388 */ /* 0x000fe20000000800 */
[----:B------:R-:W-:Y:S02]  /*50c0*/  F2FP.PACK_AB R74, R75, R74 ;  /* 0x0000004a4b4a723e */ /* 0x000fe400000000ff */
[----:B------:R-:W-:Y:S01]  /*50d0*/  F2FP.PACK_AB R76, R77, R76 ;  /* 0x0000004c4d4c723e */ /* 0x000fe200000000ff */
[----:B------:R-:W-:Y:S01]  /*50e0*/  STS [R0+0x8480], R90 ;  /* 0x0084805a00007388 */ /* 0x000fe20000000800 */
[----:B------:R-:W-:Y:S02]  /*50f0*/  F2FP.PACK_AB R78, R79, R78 ;  /* 0x0000004e4f4e723e */ /* 0x000fe400000000ff */
[----:B------:R-:W-:Y:S01]  /*5100*/  F2FP.PACK_AB R35, R148, R150 ;  /* 0x000000969423723e */ /* 0x000fe200000000ff */
[----:B------:R-:W-:Y:S01]  /*5110*/  STS [R2+0x8080], R87 ;  /* 0x0080805702007388 */ /* 0x000fe20000000800 */
        /* <DEDUP_REMOVED lines=18> */
[----:B-----5:R-:W-:-:S02]  /*5240*/  F2FP.PACK_AB R18, R117, R116 ;  /* 0x000000747512723e */ /* 0x020fc400000000ff */
        /* <DEDUP_REMOVED lines=23> */
[----:B------:R-:W-:-:S03]  /*53c0*/  ISETP.NE.U32.AND P0, PT, RZ, c[0x0][0x358], PT ;  /* 0x0000d600ff007a0c */ /* 0x000fc60003f05070 */
[----:B------:R-:W-:Y:S01]  /*53d0*/  STS [R0+0xc480], R54 ;  /* 0x00c4803600007388 */ /* 0x000fe20000000800 */
[----:B------:R-:W-:Y:S02]  /*53e0*/  ISETP.NE.AND.EX P1, PT, RZ, c[0x0][0x35c], PT, P0 ;  /* 0x0000d700ff007a0c */ /* 0x000fe40003f25300 */
[----:B------:R-:W-:Y:S01]  /*53f0*/  ISETP.NE.U32.AND P0, PT, RZ, c[0x0][0x360], PT ;  /* 0x0000d800ff007a0c */ /* 0x000fe20003f05070 */
[----:B------:R-:W-:Y:S03]  /*5400*/  STS [R2+0xc080], R64 ;  /* 0x00c0804002007388 */ /* 0x000fe60000000800 */
[----:B------:R-:W-:Y:S01]  /*5410*/  ISETP.NE.AND.EX P0, PT, RZ, c[0x0][0x364], PT, P0 ;  /* 0x0000d900ff007a0c */ /* 0x000fe20003f05300 */
        /* <DEDUP_REMOVED lines=42> */
[----:B------:R-:W-:Y:S04]  /*56c0*/  STS [R0+0x7480], R12 ;  /* 0x0074800c00007388 */ /* 0x000fe80000000800 */
[----:B------:R-:W-:Y:S04]  /*56d0*/  STS [R2+0x7080], R11 ;  /* 0x0070800b02007388 */ /* 0x000fe80000000800 */
[----:B------:R3:W-:Y:S01]  /*56e0*/  STS [R2+0x7480], R10 ;  /* 0x0074800a02007388 */ /* 0x0007e20000000800 */
[----:B-1----:R-:W-:-:S02]  /*56f0*/  IMAD.MOV.U32 R6, RZ, RZ, 0x4 ;  /* 0x00000004ff067424 */ /* 0x002fc400078e00ff */
[----:B------:R-:W-:Y:S02]  /*5700*/  IMAD.MOV.U32 R8, RZ, RZ, c[0x0][0x2f0] ;  /* 0x0000bc00ff087624 */ /* 0x000fe400078e00ff */
[CC--:B--2---:R-:W-:Y:S01]  /*5710*/  IMAD.WIDE R4, R111.reuse, R6.reuse, c[0x0][0x358] ;  /* 0x0000d6006f047625 */ /* 0x0c4fe200078e0206 */
[----:B------:R-:W-:Y:S03]  /*5720*/  BAR.SYNC.DEFER_BLOCKING 0x1, 0x100 ;  /* 0x0044000000007b1d */ /* 0x000fe60000010000 */
[----:B---3--:R-:W-:-:S03]  /*5730*/  @P0 IMAD.WIDE R2, R111, R6, c[0x0][0x360] ;  /* 0x0000d8006f020625 */ /* 0x008fc600078e0206 */
[----:B------:R-:W2:Y:S04]  /*5740*/  @P1 LDG.E R0, [R4.64] ;  /* 0x0000000404001981 */ /* 0x000ea8000c1e1900 */
[----:B------:R1:W5:Y:S01]  /*5750*/  @P0 LDG.E R8, [R2.64] ;  /* 0x0000000402080981 */ /* 0x000362000c1e1900 */
[----:B------:R-:W-:Y:S02]  /*5760*/  CS2R R6, SRZ ;  /* 0x0000000000067805 */ /* 0x000fe4000001ff00 */
[--C-:B--2---:R-:W-:Y:S01]  /*5770*/  @P1 SHF.R.S32.HI R7, RZ, 0x1f, R0.reuse ;  /* 0x0000001fff071819 */ /* 0x104fe20000011400 */
[----:B------:R-:W-:Y:S01]  /*5780*/  @P1 IMAD.MOV.U32 R6, RZ, RZ, R0 ;  /* 0x000000ffff061224 */ /* 0x000fe200078e0000 */
[----:B------:R-:W-:Y:S05]  /*5790*/  @P0 BRA `(.L_x_57) ;  /* 0x0000004000000947 */ /* 0x000fea0003800000 */
[----:B-1----:R-:W-:Y:S05]  /*57a0*/  @!P1 BRA `(.L_x_57) ;  /* 0x0000003000009947 */ /* 0x002fea0003800000 */
[----:B------:R-:W2:Y:S04]  /*57b0*/  LDG.E R2, [R4.64] ;  /* 0x0000000404027981 */ /* 0x000ea8000c1e1900 */
[----:B------:R-:W2:Y:S02]  /*57c0*/  LDG.E R0, [R4.64+0x4] ;  /* 0x0000040404007981 */ /* 0x000ea4000c1e1900 */
[----:B--2--5:R-:W-:-:S02]  /*57d0*/  IADD3 R8, -R2, R0, RZ ;  /* 0x0000000002087210 */ /* 0x024fc40007ffe1ff */
.L_x_57:
[----:B-1----:R-:W-:Y:S01]  /*57e0*/  LOP3.LUT R0, R37, 0xffffffe0, RZ, 0xc0, !PT ;  /* 0xffffffe025007812 */ /* 0x002fe200078ec0ff */
[C---:B------:R-:W-:Y:S01]  /*57f0*/  IMAD.SHL.U32 R2, R23.reuse, 0x40, RZ ;  /* 0x0000004017027824 */ /* 0x040fe200078e00ff */
[----:B------:R-:W1:Y:S01]  /*5800*/  S2R R9, SR_CTAID.X ;  /* 0x0000000000097919 */ /* 0x000e620000002500 */
[----:B------:R-:W-:Y:S01]  /*5810*/  IADD3 R6, P0, R23, R6, RZ ;  /* 0x0000000617067210 */ /* 0x000fe20007f1e0ff */
[----:B------:R-:W-:Y:S01]  /*5820*/  BSSY B0, `(.L_x_58) ;  /* 0x000003a000007945 */ /* 0x000fe20003800000 */
[----:B------:R-:W-:Y:S01]  /*5830*/  IMAD.IADD R0, R119, 0x1, -R0 ;  /* 0x0000000177007824 */ /* 0x000fe200078e0a00 */
[----:B------:R-:W-:Y:S01]  /*5840*/  LOP3.LUT R2, R2, 0x1c0, RZ, 0xc0, !PT ;  /* 0x000001c002027812 */ /* 0x000fe200078ec0ff */
[----:B------:R-:W2:Y:S01]  /*5850*/  S2R R22, SR_CTAID.Y ;  /* 0x0000000000167919 */ /* 0x000ea20000002600 */
[----:B------:R-:W-:Y:S01]  /*5860*/  LEA.HI.X.SX32 R7, R23, R7, 0x1, P0 ;  /* 0x0000000717077211 */ /* 0x000fe200000f0eff */
[----:B------:R-:W-:Y:S01]  /*5870*/  IMAD.SHL.U32 R12, R0, 0x8, RZ ;  /* 0x00000008000c7824 */ /* 0x000fe200078e00ff */
[----:B------:R-:W-:-:S02]  /*5880*/  SHF.R.S32.HI R4, RZ, 0x1f, R0 ;  /* 0x0000001fff047819 */ /* 0x000fc40000011400 */
[----:B------:R-:W-:Y:S02]  /*5890*/  SHF.R.U32.HI R3, RZ, 0x3, R2 ;  /* 0x00000003ff037819 */ /* 0x000fe40000011602 */
[----:B------:R-:W-:Y:S02]  /*58a0*/  LEA.HI R0, R4, R0, RZ, 0x3 ;  /* 0x0000000004007211 */ /* 0x000fe400078f18ff */
[--C-:B------:R-:W-:Y:S02]  /*58b0*/  LOP3.LUT R2, R2, 0x38, R12.reuse, 0xf8, !PT ;  /* 0x0000003802027812 */ /* 0x100fe400078ef80c */
[----:B------:R-:W-:Y:S01]  /*58c0*/  SHF.R.S32.HI R13, RZ, 0x1f, R12 ;  /* 0x0000001fff0d7819 */ /* 0x000fe2000001140c */
[----:B------:R-:W-:Y:S01]  /*58d0*/  IMAD.SHL.U32 R0, R0, 0x200, RZ ;  /* 0x0000020000007824 */ /* 0x000fe200078e00ff */
[----:B------:R-:W-:Y:S02]  /*58e0*/  LOP3.LUT R2, R2, R3, RZ, 0x3c, !PT ;  /* 0x0000000302027212 */ /* 0x000fe400078e3cff */
[----:B------:R-:W-:-:S02]  /*58f0*/  SHF.R.S32.HI R4, RZ, 0x1f, R111 ;  /* 0x0000001fff047819 */ /* 0x000fc4000001146f */
[----:B------:R-:W-:Y:S01]  /*5900*/  LOP3.LUT R0, R2, 0x7ffff000, R0, 0xf8, !PT ;  /* 0x7ffff00002007812 */ /* 0x000fe200078ef800 */
[C---:B-1---5:R-:W-:Y:S01]  /*5910*/  IMAD R8, R9.reuse, -0x40, R8 ;  /* 0xffffffc009087824 */ /* 0x062fe200078e0208 */
[----:B------:R-:W-:Y:S01]  /*5920*/  SEL R20, R4, RZ, !P1 ;  /* 0x000000ff04147207 */ /* 0x000fe20004800000 */
[----:B------:R-:W-:Y:S01]  /*5930*/  IMAD.WIDE R6, R9, 0x40, R6 ;  /* 0x0000004009067825 */ /* 0x000fe200078e0206 */
[----:B------:R-:W-:Y:S02]  /*5940*/  SEL R15, R111, RZ, !P1 ;  /* 0x000000ff6f0f7207 */ /* 0x000fe40004800000 */
[----:B------:R-:W-:Y:S01]  /*5950*/  IMNMX R14, R8, 0x40, PT ;  /* 0x00000040080e7817 */ /* 0x000fe20003800200 */
[----:B------:R-:W-:Y:S01]  /*5960*/  IMAD.SHL.U32 R0, R0, 0x2, RZ ;  /* 0x0000000200007824 */ /* 0x000fe200078e00ff */
[----:B--2---:R-:W-:Y:S01]  /*5970*/  SHF.R.S32.HI R84, RZ, 0x1f, R22 ;  /* 0x0000001fff547819 */ /* 0x004fe20000011416 */
[----:B------:R-:W-:Y:S01]  /*5980*/  IMAD.WIDE.U32 R2, R22, c[0x0][0x338], R12 ;  /* 0x0000ce0016027a25 */ /* 0x000fe200078e000c */
[----:B------:R-:W-:-:S02]  /*5990*/  ISETP.GE.AND P2, PT, R23, R14, PT ;  /* 0x0000000e1700720c */ /* 0x000fc40003f46270 */
[----:B------:R1:W2:Y:S01]  /*59a0*/  LDS.128 R24, [R0+0x8480] ;  /* 0x0084800000187984 */ /* 0x0002a20000000c00 */
[----:B------:R-:W-:Y:S01]  /*59b0*/  IMAD R5, R84, c[0x0][0x338], RZ ;  /* 0x0000ce0054057a24 */ /* 0x000fe200078e02ff */
[----:B------:R-:W-:Y:S01]  /*59c0*/  ISETP.GE.OR P0, PT, R12, c[0x0][0x324], P2 ;  /* 0x0000c9000c007a0c */ /* 0x000fe20001706670 */
[----:B------:R-:W-:Y:S01]  /*59d0*/  IMAD R4, R20, c[0x0][0x340], RZ ;  /* 0x0000d00014047a24 */ /* 0x000fe200078e02ff */
[----:B------:R1:W3:Y:S01]  /*59e0*/  LDS.128 R28, [R0+0x8880] ;  /* 0x00888000001c7984 */ /* 0x0002e20000000c00 */
[----:B------:R-:W-:Y:S01]  /*59f0*/  IMAD R5, R22, c[0x0][0x33c], R5 ;  /* 0x0000cf0016057a24 */ /* 0x000fe200078e0205 */
[----:B------:R-:W-:Y:S01]  /*5a00*/  P2R R21, PR, RZ, 0x4 ;  /* 0x00000004ff157803 */ /* 0x000fe20000000000 */
[----:B------:R-:W-:Y:S01]  /*5a10*/  IMAD R4, R15, c[0x0][0x344], R4 ;  /* 0x0000d1000f047a24 */ /* 0x000fe200078e0204 */
[----:B------:R1:W4:Y:S01]  /*5a20*/  LDS.128 R32, [R0+0x8c80] ;  /* 0x008c800000207984 */ /* 0x0003220000000c00 */
[----:B------:R-:W-:-:S03]  /*5a30*/  IMAD.IADD R3, R3, 0x1, R5 ;  /* 0x0000000103037824 */ /* 0x000fc600078e0205 */
[----:B------:R1:W1:Y:S01]  /*5a40*/  LDS.128 R36, [R0+0x9080] ;  /* 0x0090800000247984 */ /* 0x0002620000000c00 */
[----:B------:R-:W-:-:S03]  /*5a50*/  IMAD.WIDE.U32 R10, R15, c[0x0][0x340], R2 ;  /* 0x0000d0000f0a7a25 */ /* 0x000fc600078e0002 */
[----:B------:R1:W1:Y:S01]  /*5a60*/  LDS.128 R40, [R0+0x9480] ;  /* 0x0094800000287984 */ /* 0x0002620000000c00 */
[----:B------:R-:W-:-:S03]  /*5a70*/  IMAD.IADD R9, R11, 0x1, R4 ;  /* 0x000000010b097824 */ /* 0x000fc600078e0204 */
[----:B------:R1:W1:Y:S04]  /*5a80*/  LDS.128 R44, [R0+0x9880] ;  /* 0x00988000002c7984 */ /* 0x0002680000000c00 */
        /* <DEDUP_REMOVED lines=11> */
[----:B------:R-:W-:-:S05]  /*5b40*/  MOV R8, R10 ;  /* 0x0000000a00087202 */ /* 0x000fca0000000f00 */
[----:B------:R-:W-:-:S05]  /*5b50*/  IMAD.WIDE.U32 R2, R6, c[0x0][0x330], R8 ;  /* 0x0000cc0006027a25 */ /* 0x000fca00078e0008 */
[----:B------:R-:W-:Y:S01]  /*5b60*/  LEA R4, P0, R2, c[0x0][0x318], 0x1 ;  /* 0x0000c60002047a11 */ /* 0x000fe200078008ff */
[----:B-12---:R-:W-:-:S04]  /*5b70*/  IMAD R0, R7, c[0x0][0x330], RZ ;  /* 0x0000cc0007007a24 */ /* 0x006fc800078e02ff */
[----:B------:R-:W-:-:S05]  /*5b80*/  IMAD R0, R6, c[0x0][0x334], R0 ;  /* 0x0000cd0006007a24 */ /* 0x000fca00078e0200 */
[----:B------:R-:W-:-:S04]  /*5b90*/  IADD3 R0, R3, R0, RZ ;  /* 0x0000000003007210 */ /* 0x000fc80007ffe0ff */
[----:B------:R-:W-:-:S05]  /*5ba0*/  LEA.HI.X R5, R2, c[0x0][0x31c], R0, 0x1, P0 ;  /* 0x0000c70002057a11 */ /* 0x000fca00000f0c00 */
[----:B---3--:R1:W-:Y:S02]  /*5bb0*/  STG.E.128 [R4.64], R16 ;  /* 0x0000001004007986 */ /* 0x0083e4000c101d04 */
.L_x_59:
[----:B--234-:R-:W-:Y:S05]  /*5bc0*/  BSYNC B0 ;  /* 0x0000000000007941 */ /* 0x01cfea0003800000 */
.L_x_58:
[----:B-1----:R-:W-:Y:S01]  /*5bd0*/  IADD3 R0, R23, 0x8, RZ ;  /* 0x0000000817007810 */ /* 0x002fe20007ffe0ff */
[----:B------:R-:W-:Y:S03]  /*5be0*/  BSSY B0, `(.L_x_60) ;  /* 0x0000010000007945 */ /* 0x000fe60003800000 */
[----:B------:R-:W-:-:S04]  /*5bf0*/  ISETP.GE.AND P0, PT, R0, R14, PT ;  /* 0x0000000e0000720c */ /* 0x000fc80003f06270 */
[----:B------:R-:W-:Y:S02]  /*5c00*/  P2R R16, PR, RZ, 0x1 ;  /* 0x00000001ff107803 */ /* 0x000fe40000000000 */
        /* <DEDUP_REMOVED lines=13> */
.L_x_61:
[----:B------:R-:W-:Y:S05]  /*5ce0*/  BSYNC B0 ;  /* 0x0000000000007941 */ /* 0x000fea0003800000 */
.L_x_60:
        /* <DEDUP_REMOVED lines=16> */
.L_x_63:
[----:B------:R-:W-:Y:S05]  /*5df0*/  BSYNC B0 ;  /* 0x0000000000007941 */ /* 0x000fea0003800000 */
.L_x_62:
        /* <DEDUP_REMOVED lines=16> */
.L_x_65:
[----:B------:R-:W-:Y:S05]  /*5f00*/  BSYNC B0 ;  /* 0x0000000000007941 */ /* 0x000fea0003800000 */
.L_x_64:
        /* <DEDUP_REMOVED lines=16> */
.L_x_67:
[----:B------:R-:W-:Y:S05]  /*6010*/  BSYNC B0 ;  /* 0x0000000000007941 */ /* 0x000fea0003800000 */
.L_x_66:
        /* <DEDUP_REMOVED lines=16> */
.L_x_69:
[----:B------:R-:W-:Y:S05]  /*6120*/  BSYNC B0 ;  /* 0x0000000000007941 */ /* 0x000fea0003800000 */
.L_x_68:
        /* <DEDUP_REMOVED lines=16> */
.L_x_71:
[----:B------:R-:W-:Y:S05]  /*6230*/  BSYNC B0 ;  /* 0x0000000000007941 */ /* 0x000fea0003800000 */
.L_x_70:
        /* <DEDUP_REMOVED lines=8> */
[----:B------:R-:W-:Y:S02]  /*62c0*/  IMAD R8, R2, c[0x0][0x330], RZ ;  /* 0x0000cc0002087a24 */ /* 0x000fe400078e02ff */
[----:B------:R-:W-:-:S04]  /*62d0*/  IMAD.MOV.U32 R2, RZ, RZ, R10 ;  /* 0x000000ffff027224 */ /* 0x000fc800078e000a */
[----:B-1----:R-:W-:-:S04]  /*62e0*/  IMAD.WIDE.U32 R4, R0, c[0x0][0x330], R2 ;  /* 0x0000cc0000047a25 */ /* 0x002fc800078e0002 */
[----:B------:R-:W-:Y:S01]  /*62f0*/  IMAD R0, R0, c[0x0][0x334], R8 ;  /* 0x0000cd0000007a24 */ /* 0x000fe200078e0208 */
[----:B------:R-:W-:-:S04]  /*6300*/  LEA R2, P0, R4, c[0x0][0x318], 0x1 ;  /* 0x0000c60004027a11 */ /* 0x000fc800078008ff */
[----:B------:R-:W-:-:S04]  /*6310*/  IADD3 R0, R5, R0, RZ ;  /* 0x0000000005007210 */ /* 0x000fc80007ffe0ff */
[----:B------:R-:W-:-:S05]  /*6320*/  LEA.HI.X R3, R4, c[0x0][0x31c], R0, 0x1, P0 ;  /* 0x0000c70004037a11 */ /* 0x000fca00000f0c00 */
[----:B------:R1:W-:Y:S02]  /*6330*/  STG.E.128 [R2.64], R48 ;  /* 0x0000003002007986 */ /* 0x0003e4000c101d04 */
.L_x_73:
[----:B------:R-:W-:Y:S05]  /*6340*/  BSYNC B0 ;  /* 0x0000000000007941 */ /* 0x000fea0003800000 */
.L_x_72:
[----:B------:R-:W-:Y:S01]  /*6350*/  ISETP.NE.AND P0, PT, R21, RZ, PT ;  /* 0x000000ff1500720c */ /* 0x000fe20003f05270 */
[----:B------:R-:W-:Y:S01]  /*6360*/  IMAD R0, R84, c[0x0][0x308], RZ ;  /* 0x0000c20054007a24 */ /* 0x000fe200078e02ff */
[----:B------:R-:W-:Y:S01]  /*6370*/  BSSY B0, `(.L_x_74) ;  /* 0x0000012000007945 */ /* 0x000fe20003800000 */
[----:B-1----:R-:W-:Y:S01]  /*6380*/  IMAD.WIDE.U32 R2, R22, c[0x0][0x308], R12 ;  /* 0x0000c20016027a25 */ /* 0x002fe200078e000c */
[----:B------:R-:W-:-:S03]  /*6390*/  ISETP.GE.OR P0, PT, R12, c[0x0][0x2f4], P0 ;  /* 0x0000bd000c007a0c */ /* 0x000fc60000706670 */
[----:B------:R-:W-:Y:S02]  /*63a0*/  IMAD R0, R22, c[0x0][0x30c], R0 ;  /* 0x0000c30016007a24 */ /* 0x000fe400078e0200 */
[----:B------:R-:W-:-:S03]  /*63b0*/  IMAD R4, R20, c[0x0][0x310], RZ ;  /* 0x0000c40014047a24 */ /* 0x000fc600078e02ff */
[----:B------:R-:W-:Y:S01]  /*63c0*/  IADD3 R3, R3, R0, RZ ;  /* 0x0000000003037210 */ /* 0x000fe20007ffe0ff */
[----:B------:R-:W-:-:S04]  /*63d0*/  IMAD R0, R15, c[0x0][0x314], R4 ;  /* 0x0000c5000f007a24 */ /* 0x000fc800078e0204 */
[----:B------:R-:W-:-:S05]  /*63e0*/  IMAD.WIDE.U32 R10, R15, c[0x0][0x310], R2 ;  /* 0x0000c4000f0a7a25 */ /* 0x000fca00078e0002 */
[----:B------:R-:W-:Y:S01]  /*63f0*/  IADD3 R9, R11, R0, RZ ;  /* 0x000000000b097210 */ /* 0x000fe20007ffe0ff */
        /* <DEDUP_REMOVED lines=9> */
.L_x_75:
[----:B------:R-:W-:Y:S05]  /*6490*/  BSYNC B0 ;  /* 0x0000000000007941 */ /* 0x000fea0003800000 */
.L_x_74:
[----:B------:R-:W-:Y:S01]  /*64a0*/  ISETP.NE.AND P0, PT, R16, RZ, PT ;  /* 0x000000ff1000720c */ /* 0x000fe20003f05270 */
[----:B------:R-:W-:Y:S03]  /*64b0*/  BSSY B0, `(.L_x_76) ;  /* 0x000000e000007945 */ /* 0x000fe60003800000 */
        /* <DEDUP_REMOVED lines=13> */
.L_x_77:
[----:B------:R-:W-:Y:S05]  /*6590*/  BSYNC B0 ;  /* 0x0000000000007941 */ /* 0x000fea0003800000 */
.L_x_76:
[----:B------:R-:W-:Y:S01]  /*65a0*/  ISETP.GE.OR P0, PT, R12, c[0x0][0x2f4], P6 ;  /* 0x0000bd000c007a0c */ /* 0x000fe20003706670 */
[----:B------:R-:W-:-:S12]  /*65b0*/  BSSY B0, `(.L_x_78) ;  /* 0x000000d000007945 */ /* 0x000fd80003800000 */
        /* <DEDUP_REMOVED lines=12> */
.L_x_79:
[----:B------:R-:W-:Y:S05]  /*6680*/  BSYNC B0 ;  /* 0x0000000000007941 */ /* 0x000fea0003800000 */
.L_x_78:
        /* <DEDUP_REMOVED lines=14> */
.L_x_81:
[----:B------:R-:W-:Y:S05]  /*6770*/  BSYNC B0 ;  /* 0x0000000000007941 */ /* 0x000fea0003800000 */
.L_x_80:
        /* <DEDUP_REMOVED lines=14> */
.L_x_83:
[----:B------:R-:W-:Y:S05]  /*6860*/  BSYNC B0 ;  /* 0x0000000000007941 */ /* 0x000fea0003800000 */
.L_x_82:
        /* <DEDUP_REMOVED lines=14> */
.L_x_85:
[----:B------:R-:W-:Y:S05]  /*6950*/  BSYNC B0 ;  /* 0x0000000000007941 */ /* 0x000fea0003800000 */
.L_x_84:
        /* <DEDUP_REMOVED lines=14> */
.L_x_87:
[----:B------:R-:W-:Y:S05]  /*6a40*/  BSYNC B0 ;  /* 0x0000000000007941 */ /* 0x000fea0003800000 */
.L_x_86:
[----:B------:R-:W-:-:S13]  /*6a50*/  ISETP.GE.OR P0, PT, R12, c[0x0][0x2f4], P1 ;  /* 0x0000bd000c007a0c */ /* 0x000fda0000f06670 */
[----:B------:R-:W-:Y:S05]  /*6a60*/  @P0 EXIT ;  /* 0x000000000000094d */ /* 0x000fea0003800000 */
[----:B------:R-:W-:Y:S01]  /*6a70*/  IADD3 R6, P0, R6, 0x38, RZ ;  /* 0x0000003806067810 */ /* 0x000fe20007f1e0ff */
[----:B------:R-:W-:Y:S01]  /*6a80*/  IMAD.MOV.U32 R2, RZ, RZ, R10 ;  /* 0x000000ffff027224 */ /* 0x000fe200078e000a */
[----:B------:R-:W-:-:S03]  /*6a90*/  MOV R3, R9 ;  /* 0x0000000900037202 */ /* 0x000fc60000000f00 */
[----:B------:R-:W-:Y:S02]  /*6aa0*/  IMAD.X R0, RZ, RZ, R7, P0 ;  /* 0x000000ffff007224 */ /* 0x000fe400000e0607 */
[----:B-1----:R-:W-:-:S04]  /*6ab0*/  IMAD.WIDE.U32 R4, R6, c[0x0][0x300], R2 ;  /* 0x0000c00006047a25 */ /* 0x002fc800078e0002 */
[----:B------:R-:W-:Y:S01]  /*6ac0*/  IMAD R0, R0, c[0x0][0x300], RZ ;  /* 0x0000c00000007a24 */ /* 0x000fe200078e02ff */
[----:B------:R-:W-:-:S03]  /*6ad0*/  LEA R2, P0, R4, c[0x0][0x2e8], 0x1 ;  /* 0x0000ba0004027a11 */ /* 0x000fc600078008ff */
[----:B------:R-:W-:-:S05]  /*6ae0*/  IMAD R0, R6, c[0x0][0x304], R0 ;  /* 0x0000c10006007a24 */ /* 0x000fca00078e0200 */
[----:B------:R-:W-:-:S04]  /*6af0*/  IADD3 R0, R5, R0, RZ ;  /* 0x0000000005007210 */ /* 0x000fc80007ffe0ff */
[----:B------:R-:W-:-:S05]  /*6b00*/  LEA.HI.X R3, R4, c[0x0][0x2ec], R0, 0x1, P0 ;  /* 0x0000bb0004037a11 */ /* 0x000fca00000f0c00 */
[----:B------:R-:W-:Y:S01]  /*6b10*/  STG.E.128 [R2.64], R80 ;  /* 0x0000005002007986 */ /* 0x000fe2000c101d04 */
[----:B------:R-:W-:Y:S05]  /*6b20*/  EXIT ;  /* 0x000000000000794d */ /* 0x000fea0003800000 */
.L_x_56:
[----:B------:R-:W2:Y:S01]  /*6b30*/  LDL R8, [R1+0xa8] ;  /* 0x0000a80001087983 */ /* 0x000ea20000100800 */
[----:B------:R-:W-:Y:S01]  /*6b40*/  ISETP.NE.U32.AND P0, PT, RZ, c[0x0][0x358], PT ;  /* 0x0000d600ff007a0c */ /* 0x000fe20003f05070 */
[----:B------:R-:W-:-:S03]  /*6b50*/  IMAD.MOV.U32 R2, RZ, RZ, 0x4 ;  /* 0x00000004ff027424 */ /* 0x000fc600078e00ff */
[----:B------:R-:W-:Y:S02]  /*6b60*/  ISETP.NE.AND.EX P1, PT, RZ, c[0x0][0x35c], PT, P0 ;  /* 0x0000d700ff007a0c */ /* 0x000fe40003f25300 */
[----:B------:R-:W-:-:S04]  /*6b70*/  ISETP.NE.U32.AND P0, PT, RZ, c[0x0][0x360], PT ;  /* 0x0000d800ff007a0c */ /* 0x000fc80003f05070 */
[----:B------:R-:W-:Y:S01]  /*6b80*/  ISETP.NE.AND.EX P0, PT, RZ, c[0x0][0x364], PT, P0 ;  /* 0x0000d900ff007a0c */ /* 0x000fe20003f05300 */
[----:B--2---:R-:W-:-:S06]  /*6b90*/  IMAD.WIDE R4, R8, R2, c[0x0][0x358] ;  /* 0x0000d60008047625 */ /* 0x004fcc00078e0202 */
[----:B------:R-:W2:Y:S01]  /*6ba0*/  @P1 LDG.E R0, [R4.64] ;  /* 0x0000000404001981 */ /* 0x000ea2000c1e1900 */
[----:B------:R-:W-:-:S05]  /*6bb0*/  IMAD.MOV.U32 R6, RZ, RZ, c[0x0][0x2f0] ;  /* 0x0000bc00ff067624 */ /* 0x000fca00078e00ff */
[----:B------:R-:W-:-:S05]  /*6bc0*/  @P0 IMAD.WIDE R2, R8, R2, c[0x0][0x360] ;  /* 0x0000d80008020625 */ /* 0x000fca00078e0202 */
[----:B------:R1:W5:Y:S02]  /*6bd0*/  @P0 LDG.E R6, [R2.64] ;  /* 0x0000000402060981 */ /* 0x000364000c1e1900 */
[----:B-1----:R-:W-:Y:S02]  /*6be0*/  CS2R R2, SRZ ;  /* 0x0000000000027805 */ /* 0x002fe4000001ff00 */
[--C-:B--2---:R-:W-:Y:S01]  /*6bf0*/  @P1 SHF.R.S32.HI R3, RZ, 0x1f, R0.reuse ;  /* 0x0000001fff031819 */ /* 0x104fe20000011400 */
[----:B------:R-:W-:Y:S01]  /*6c00*/  @P1 IMAD.MOV.U32 R2, RZ, RZ, R0 ;  /* 0x000000ffff021224 */ /* 0x000fe200078e0000 */
[----:B------:R-:W-:Y:S05]  /*6c10*/  @P0 BRA `(.L_x_88) ;  /* 0x0000004000000947 */ /* 0x000fea0003800000 */
[----:B------:R-:W-:Y:S05]  /*6c20*/  @!P1 BRA `(.L_x_88) ;  /* 0x0000003000009947 */ /* 0x000fea0003800000 */
[----:B------:R1:W2:Y:S04]  /*6c30*/  LDG.E R0, [R4.64] ;  /* 0x0000000404007981 */ /* 0x0002a8000c1e1900 */
[----:B-1----:R-:W2:Y:S02]  /*6c40*/  LDG.E R4, [R4.64+0x4] ;  /* 0x0000040404047981 */ /* 0x002ea4000c1e1900 */
[----:B--2--5:R-:W-:-:S02]  /*6c50*/  IADD3 R6, -R0, R4, RZ ;  /* 0x0000000400067210 */ /* 0x024fc40007ffe1ff */
.L_x_88:
[----:B------:R-:W1:Y:S01]  /*6c60*/  S2R R4, SR_TID.X ;  /* 0x0000000000047919 */ /* 0x000e620000002100 */
[----:B------:R-:W-:Y:S01]  /*6c70*/  SEL R16, R8, RZ, !P1 ;  /* 0x000000ff08107207 */ /* 0x000fe20004800000 */
[----:B------:R-:W-:Y:S02]  /*6c80*/  BSSY B0, `(.L_x_89) ;  /* 0x0000025000007945 */ /* 0x000fe40003800000 */
[----:B-----5:R-:W2:Y:S04]  /*6c90*/  S2R R9, SR_CTAID.X ;  /* 0x0000000000097919 */ /* 0x020ea80000002500 */
[----:B------:R-:W3:Y:S01]  /*6ca0*/  S2R R20, SR_CTAID.Y ;  /* 0x0000000000147919 */ /* 0x000ee20000002600 */
[----:B-1----:R-:W-:-:S04]  /*6cb0*/  SHF.R.S32.HI R14, RZ, 0x1f, R4 ;  /* 0x0000001fff0e7819 */ /* 0x002fc80000011404 */
[----:B------:R-:W-:Y:S01]  /*6cc0*/  LEA.HI R14, R14, R4, RZ, 0x5 ;  /* 0x000000040e0e7211 */ /* 0x000fe200078f28ff */
[----:B--2---:R-:W-:-:S03]  /*6cd0*/  IMAD R15, R9, -0x40, R6 ;  /* 0xffffffc0090f7824 */ /* 0x004fc600078e0206 */
[----:B------:R-:W-:Y:S02]  /*6ce0*/  LOP3.LUT R0, R14, 0x1fffffe0, RZ, 0xc0, !PT ;  /* 0x1fffffe00e007812 */ /* 0x000fe400078ec0ff */
[----:B------:R-:W-:Y:S02]  /*6cf0*/  SHF.R.S32.HI R14, RZ, 0x5, R14 ;  /* 0x00000005ff0e7819 */ /* 0x000fe4000001140e */
[----:B---3--:R-:W-:Y:S01]  /*6d00*/  SHF.R.S32.HI R21, RZ, 0x1f, R20 ;  /* 0x0000001fff157819 */ /* 0x008fe20000011414 */
[----:B------:R-:W-:Y:S01]  /*6d10*/  IMAD.IADD R0, R4, 0x1, -R0 ;  /* 0x0000000104007824 */ /* 0x000fe200078e0a00 */
[C---:B------:R-:W-:Y:S02]  /*6d20*/  IADD3 R2, P0, R14.reuse, R2, RZ ;  /* 0x000000020e027210 */ /* 0x040fe40007f1e0ff */
[----:B------:R-:W-:Y:S01]  /*6d30*/  ISETP.GE.AND P2, PT, R14, R15, PT ;  /* 0x0000000f0e00720c */ /* 0x000fe20003f46270 */
[----:B------:R-:W-:Y:S01]  /*6d40*/  IMAD.SHL.U32 R12, R0, 0x8, RZ ;  /* 0x00000008000c7824 */ /* 0x000fe200078e00ff */
[----:B------:R-:W-:Y:S01]  /*6d50*/  SHF.R.S32.HI R0, RZ, 0x1f, R8 ;  /* 0x0000001fff007819 */ /* 0x000fe20000011408 */
[----:B------:R-:W-:Y:S01]  /*6d60*/  IMAD R7, R21, c[0x0][0x308], RZ ;  /* 0x0000c20015077a24 */ /* 0x000fe200078e02ff */
[----:B------:R-:W-:-:S02]  /*6d70*/  LEA.HI.X.SX32 R3, R14, R3, 0x1, P0 ;  /* 0x000000030e037211 */ /* 0x000fc400000f0eff */
[--C-:B------:R-:W-:Y:S01]  /*6d80*/  SHF.R.S32.HI R13, RZ, 0x1f, R12.reuse ;  /* 0x0000001fff0d7819 */ /* 0x100fe2000001140c */
[----:B------:R-:W-:Y:S01]  /*6d90*/  IMAD R7, R20, c[0x0][0x30c], R7 ;  /* 0x0000c30014077a24 */ /* 0x000fe200078e0207 */
[----:B------:R-:W-:Y:S02]  /*6da0*/  ISETP.GE.OR P0, PT, R12, c[0x0][0x2f4], P2 ;  /* 0x0000bd000c007a0c */ /* 0x000fe40001706670 */
[----:B------:R-:W-:Y:S01]  /*6db0*/  SEL R17, R0, RZ, !P1 ;  /* 0x000000ff00117207 */ /* 0x000fe20004800000 */
[----:B------:R-:W-:Y:S01]  /*6dc0*/  IMAD.WIDE.U32 R4, R20, c[0x0][0x308], R12 ;  /* 0x0000c20014047a25 */ /* 0x000fe200078e000c */
[----:B------:R-:W-:-:S03]  /*6dd0*/  P2R R18, PR, RZ, 0x4 ;  /* 0x00000004ff127803 */ /* 0x000fc60000000000 */
[----:B------:R-:W-:Y:S02]  /*6de0*/  IMAD.IADD R5, R7, 0x1, R5 ;  /* 0x0000000107057824 */ /* 0x000fe400078e0205 */
[----:B------:R-:W-:Y:S02]  /*6df0*/  IMAD R8, R17, c[0x0][0x310], RZ ;  /* 0x0000c40011087a24 */ /* 0x000fe400078e02ff */
[----:B------:R-:W-:-:S04]  /*6e00*/  IMAD.WIDE.U32 R10, R16, c[0x0][0x310], R4 ;  /* 0x0000c400100a7a25 */ /* 0x000fc800078e0004 */
[----:B------:R-:W-:Y:S02]  /*6e10*/  IMAD R8, R16, c[0x0][0x314], R8 ;  /* 0x0000c50010087a24 */ /* 0x000fe400078e0208 */
[----:B------:R-:W-:-:S04]  /*6e20*/  IMAD.WIDE R6, R9, 0x40, R2 ;  /* 0x0000004009067825 */ /* 0x000fc800078e0202 */
[----:B------:R-:W-:Y:S01]  /*6e30*/  IMAD.IADD R9, R11, 0x1, R8 ;  /* 0x000000010b097824 */ /* 0x000fe200078e0208 */
        /* <DEDUP_REMOVED lines=8> */
[----:B------:R1:W-:Y:S02]  /*6ec0*/  STG.E.128 [R4.64], RZ ;  /* 0x000000ff04007986 */ /* 0x0003e4000c101d04 */
.L_x_90:
[----:B------:R-:W-:Y:S05]  /*6ed0*/  BSYNC B0 ;  /* 0x0000000000007941 */ /* 0x000fea0003800000 */
.L_x_89:
[----:B------:R-:W-:Y:S01]  /*6ee0*/  IADD3 R0, R14, 0x8, RZ ;  /* 0x000000080e007810 */ /* 0x000fe20007ffe0ff */
        /* <DEDUP_REMOVED lines=15> */
[----:B------:R1:W-:Y:S02]  /*6fe0*/  STG.E.128 [R4.64], RZ ;  /* 0x000000ff04007986 */ /* 0x0003e4000c101d04 */
.L_x_92:
[----:B------:R-:W-:Y:S05]  /*6ff0*/  BSYNC B0 ;  /* 0x0000000000007941 */ /* 0x000fea0003800000 */
.L_x_91:
        /* <DEDUP_REMOVED lines=16> */
.L_x_94:
[----:B------:R-:W-:Y:S05]  /*7100*/  BSYNC B0 ;  /* 0x0000000000007941 */ /* 0x000fea0003800000 */
.L_x_93:
        /* <DEDUP_REMOVED lines=16> */
.L_x_96:
[----:B------:R-:W-:Y:S05]  /*7210*/  BSYNC B0 ;  /* 0x0000000000007941 */ /* 0x000fea0003800000 */
.L_x_95:
        /* <DEDUP_REMOVED lines=16> */
.L_x_98:
[----:B------:R-:W-:Y:S05]  /*7320*/  BSYNC B0 ;  /* 0x0000000000007941 */ /* 0x000fea0003800000 */
.L_x_97:
        /* <DEDUP_REMOVED lines=16> */
.L_x_100:
[----:B------:R-:W-:Y:S05]  /*7430*/  BSYNC B0 ;  /* 0x0000000000007941 */ /* 0x000fea0003800000 */
.L_x_99:
        /* <DEDUP_REMOVED lines=16> */
.L_x_102:
[----:B------:R-:W-:Y:S05]  /*7540*/  BSYNC B0 ;  /* 0x0000000000007941 */ /* 0x000fea0003800000 */
.L_x_101:
        /* <DEDUP_REMOVED lines=15> */
[----:B------:R1:W-:Y:S02]  /*7640*/  STG.E.128 [R2.64], RZ ;  /* 0x000000ff02007986 */ /* 0x0003e4000c101d04 */
.L_x_104:
[----:B------:R-:W-:Y:S05]  /*7650*/  BSYNC B0 ;  /* 0x0000000000007941 */ /* 0x000fea0003800000 */
.L_x_103:
        /* <DEDUP_REMOVED lines=20> */
.L_x_106:
[----:B------:R-:W-:Y:S05]  /*77a0*/  BSYNC B0 ;  /* 0x0000000000007941 */ /* 0x000fea0003800000 */
.L_x_105:
        /* <DEDUP_REMOVED lines=15> */
.L_x_108:
[----:B------:R-:W-:Y:S05]  /*78a0*/  BSYNC B0 ;  /* 0x0000000000007941 */ /* 0x000fea0003800000 */
.L_x_107:
        /* <DEDUP_REMOVED lines=14> */
.L_x_110:
[----:B------:R-:W-:Y:S05]  /*7990*/  BSYNC B0 ;  /* 0x0000000000007941 */ /* 0x000fea0003800000 */
.L_x_109:
        /* <DEDUP_REMOVED lines=14> */
.L_x_112:
[----:B------:R-:W-:Y:S05]  /*7a80*/  BSYNC B0 ;  /* 0x0000000000007941 */ /* 0x000fea0003800000 */
.L_x_111:
        /* <DEDUP_REMOVED lines=14> */
.L_x_114:
[----:B------:R-:W-:Y:S05]  /*7b70*/  BSYNC B0 ;  /* 0x0000000000007941 */ /* 0x000fea0003800000 */
.L_x_113:
        /* <DEDUP_REMOVED lines=14> */
.L_x_116:
[----:B------:R-:W-:Y:S05]  /*7c60*/  BSYNC B0 ;  /* 0x0000000000007941 */ /* 0x000fea0003800000 */
.L_x_115:
        /* <DEDUP_REMOVED lines=14> */
.L_x_118:
[----:B------:R-:W-:Y:S05]  /*7d50*/  BSYNC B0 ;  /* 0x0000000000007941 */ /* 0x000fea0003800000 */
.L_x_117:
        /* <DEDUP_REMOVED lines=12> */
[----:B------:R-:W-:Y:S01]  /*7e20*/  STG.E.128 [R2.64], RZ ;  /* 0x000000ff02007986 */ /* 0x000fe2000c101d04 */
[----:B------:R-:W-:Y:S05]  /*7e30*/  EXIT ;  /* 0x000000000000794d */ /* 0x000fea0003800000 */
.L_x_119:
        /* <DEDUP_REMOVED lines=12> */
.L_x_1148:


//--------------------- .text._ZN7cutlass13device_kernelIN5flash19enable_sm80_to_sm89INS1_16FlashAttnBwdSm80INS1_25CollectiveMainloopBwdSm80ILi1ELi1EN4cute5tupleIJNS5_1CILi32EEENS7_ILi64EEENS7_ILi256EEEEEENS_6half_tEfNS_4arch4Sm80ELb0ELb0ELb1ELb1ELb0ELb0ELb0ELb0ELi2ELi2ELi2ELi1ELb1EEENS1_24CollectiveEpilogueBwdGQAISB_fSE_Li256ELb1ELb0EEENS1_19SingleTileSchedulerILb1ELb0ELb0ELi64EEEEEEEEEvNT_6ParamsE --------------------------
	.section	.text._ZN7cutlass13device_kernelIN5flash19enable_sm80_to_sm89INS1_16FlashAttnBwdSm80INS1_25CollectiveMainloopBwdSm80ILi1ELi1EN4cute5tupleIJNS5_1CILi32EEENS7_ILi64EEENS7_ILi256EEEEEENS_6half_tEfNS_4arch4Sm80ELb0ELb0ELb1ELb1ELb0ELb0ELb0ELb0ELi2ELi2ELi2ELi1ELb1EEENS1_24CollectiveEpilogueBwdGQAISB_fSE_Li256ELb1ELb0EEENS1_19SingleTileSchedulerILb1ELb0ELb0ELi64EEEEEEEEEvNT_6ParamsE,"ax",@progbits
	.sectioninfo	@"SHI_REGISTERS=255"
	.align	128
.text._ZN7cutlass13device_kernelIN5flash19enable_sm80_to_sm89INS1_16FlashAttnBwdSm80INS1_25CollectiveMainloopBwdSm80ILi1ELi1EN4cute5tupleIJNS5_1CILi32EEENS7_ILi64EEENS7_ILi256EEEEEENS_6half_tEfNS_4arch4Sm80ELb0ELb0ELb1ELb1ELb0ELb0ELb0ELb0ELi2ELi2ELi2ELi1ELb1EEENS1_24CollectiveEpilogueBwdGQAISB_fSE_Li256ELb1ELb0EEENS1_19SingleTileSchedulerILb1ELb0ELb0ELi64EEEEEEEEEvNT_6ParamsE:
        .type           _ZN7cutlass13device_kernelIN5flash19enable_sm80_to_sm89INS1_16FlashAttnBwdSm80INS1_25CollectiveMainloopBwdSm80ILi1ELi1EN4cute5tupleIJNS5_1CILi32EEENS7_ILi64EEENS7_ILi256EEEEEENS_6half_tEfNS_4arch4Sm80ELb0ELb0ELb1ELb1ELb0ELb0ELb0ELb0ELi2ELi2ELi2ELi1ELb1EEENS1_24CollectiveEpilogueBwdGQAISB_fSE_Li256ELb1ELb0EEENS1_19SingleTileSchedulerILb1ELb0ELb0ELi64EEEEEEEEEvNT_6ParamsE,@function
        .size           _ZN7cutlass13device_kernelIN5flash19enable_sm80_to_sm89INS1_16FlashAttnBwdSm80INS1_25CollectiveMainloopBwdSm80ILi1ELi1EN4cute5tupleIJNS5_1CILi32EEENS7_ILi64EEENS7_ILi256EEEEEENS_6half_tEfNS_4arch4Sm80ELb0ELb0ELb1ELb1ELb0ELb0ELb0ELb0ELi2ELi2ELi2ELi1ELb1EEENS1_24CollectiveEpilogueBwdGQAISB_fSE_Li256ELb1ELb0EEENS1_19SingleTileSchedulerILb1ELb0ELb0ELi64EEEEEEEEEvNT_6ParamsE,(.L_x_1149 - _ZN7cutlass13device_kernelIN5flash19enable_sm80_to_sm89INS1_16FlashAttnBwdSm80INS1_25CollectiveMainloopBwdSm80ILi1ELi1EN4cute5tupleIJNS5_1CILi32EEENS7_ILi64EEENS7_ILi256EEEEEENS_6half_tEfNS_4arch4Sm80ELb0ELb0ELb1ELb1ELb0ELb0ELb0ELb0ELi2ELi2ELi2ELi1ELb1EEENS1_24CollectiveEpilogueBwdGQAISB_fSE_Li256ELb1ELb0EEENS1_19SingleTileSchedulerILb1ELb0ELb0ELi64EEEEEEEEEvNT_6ParamsE)
        .other          _ZN7cutlass13device_kernelIN5flash19enable_sm80_to_sm89INS1_16FlashAttnBwdSm80INS1_25CollectiveMainloopBwdSm80ILi1ELi1EN4cute5tupleIJNS5_1CILi32EEENS7_ILi64EEENS7_ILi256EEEEEENS_6half_tEfNS_4arch4Sm80ELb0ELb0ELb1ELb1ELb0ELb0ELb0ELb0ELi2ELi2ELi2ELi1ELb1EEENS1_24CollectiveEpilogueBwdGQAISB_fSE_Li256ELb1ELb0EEENS1_19SingleTileSchedulerILb1ELb0ELb0ELi64EEEEEEEEEvNT_6ParamsE,@"STO_CUDA_ENTRY STV_DEFAULT"
_ZN7cutlass13device_kernelIN5flash19enable_sm80_to_sm89INS1_16FlashAttnBwdSm80INS1_25CollectiveMainloopBwdSm80ILi1ELi1EN4cute5tupleIJNS5_1CILi32EEENS7_ILi64EEENS7_ILi256EEEEEENS_6half_tEfNS_4arch4Sm80ELb0ELb0ELb1ELb1ELb0ELb0ELb0ELb0ELi2ELi2ELi2ELi1ELb1EEENS1_24CollectiveEpilogueBwdGQAISB_fSE_Li256ELb1ELb0EEENS1_19SingleTileSchedulerILb1ELb0ELb0ELi64EEEEEEEEEvNT_6ParamsE:
        /* <DEDUP_REMOVED lines=18> */
.L_x_121:
        /* <DEDUP_REMOVED lines=8> */
.L_x_123:
[----:B------:R-:W-:Y:S02]  /*01a0*/  MOV R0, c[0x0][0x3ac] ;  /* 0x0000eb0000007a02 */ /* 0x000fe40000000f00 */
.L_x_122:
[----:B-1----:R-:W-:-:S05]  /*01b0*/  IMAD.SHL.U32 R2, R19, 0x40, RZ ;  /* 0x0000004013027824 */ /* 0x002fca00078e00ff */
[----:B-----5:R-:W-:-:S04]  /*01c0*/  ISETP.GE.AND P0, PT, R2, R0, PT ;  /* 0x000000000200720c */ /* 0x020fc80003f06270 */
[----:B------:R-:W-:-:S05]  /*01d0*/  SEL R0, R5, 0xffffffff, !P0 ;  /* 0xffffffff05007807 */ /* 0x000fca0004000000 */
[----:B------:R1:W-:Y:S01]  /*01e0*/  STL [R1+0xa8], R0 ;  /* 0x0000a80001007387 */ /* 0x0003e20000100800 */
[----:B------:R-:W-:Y:S05]  /*01f0*/  BRA `(.L_x_124) ;  /* 0x0000012000007947 */ /* 0x000fea0003800000 */
.L_x_120:
[----:B---34-:R-:W-:-:S04]  /*0200*/  ISETP.NE.U32.AND P0, PT, RZ, c[0x0][0x3c8], PT ;  /* 0x0000f200ff007a0c */ /* 0x018fc80003f05070 */
[----:B------:R-:W-:-:S13]  /*0210*/  ISETP.NE.AND.EX P0, PT, RZ, c[0x0][0x3cc], PT, P0 ;  /* 0x0000f300ff007a0c */ /* 0x000fda0003f05300 */
[----:B------:R-:W-:Y:S05]  /*0220*/  @!P0 BRA `(.L_x_125) ;  /* 0x0000002000008947 */ /* 0x000fea0003800000 */
[----:B------:R1:W5:Y:S01]  /*0230*/  LDG.E R0, [R2.64] ;  /* 0x0000000602007981 */ /* 0x000362000c1e1900 */
[----:B------:R-:W-:Y:S05]  /*0240*/  BRA `(.L_x_126) ;  /* 0x0000009000007947 */ /* 0x000fea0003800000 */
.L_x_125:
        /* <DEDUP_REMOVED lines=8> */
.L_x_127:
[----:B------:R-:W-:Y:S02]  /*02d0*/  MOV R0, c[0x0][0x3ac] ;  /* 0x0000eb0000007a02 */ /* 0x000fe40000000f00 */
.L_x_126:
[----:B-1----:R-:W-:-:S05]  /*02e0*/  IMAD.SHL.U32 R2, R19, 0x40, RZ ;  /* 0x0000004013027824 */ /* 0x002fca00078e00ff */
[----:B-----5:R-:W-:-:S04]  /*02f0*/  ISETP.GE.AND P0, PT, R2, R0, PT ;  /* 0x000000000200720c */ /* 0x020fc80003f06270 */
[----:B------:R-:W-:-:S05]  /*0300*/  SEL R0, R5, 0xffffffff, !P0 ;  /* 0xffffffff05007807 */ /* 0x000fca0004000000 */
[----:B------:R1:W-:Y:S04]  /*0310*/  STL [R1+0xa8], R0 ;  /* 0x0000a80001007387 */ /* 0x0003e80000100800 */
.L_x_124:
[----:B------:R-:W2:Y:S02]  /*0320*/  LDL R150, [R1+0xa8] ;  /* 0x0000a80001967983 */ /* 0x000ea40000100800 */
[----:B--2---:R-:W-:-:S13]  /*0330*/  ISETP.GE.AND P0, PT, R150, RZ, PT ;  /* 0x000000ff9600720c */ /* 0x004fda0003f06270 */
[----:B------:R-:W-:Y:S05]  /*0340*/  @!P0 EXIT ;  /* 0x000000000000894d */ /* 0x000fea0003800000 */
[----:B------:R-:W-:Y:S01]  /*0350*/  ISETP.NE.U32.AND P4, PT, RZ, c[0x0][0x2c8], PT ;  /* 0x0000b200ff007a0c */ /* 0x000fe20003f85070 */
[----:B------:R-:W-:Y:S01]  /*0360*/  IMAD.WIDE R4, R150, R14, c[0x0][0x2c8] ;  /* 0x0000b20096047625 */ /* 0x000fe200078e020e */
[----:B------:R-:W-:Y:S02]  /*0370*/  ISETP.NE.U32.AND P0, PT, RZ, c[0x0][0x2d8], PT ;  /* 0x0000b600ff007a0c */ /* 0x000fe40003f05070 */
[----:B------:R-:W-:Y:S02]  /*0380*/  ISETP.NE.AND.EX P4, PT, RZ, c[0x0][0x2cc], PT, P4 ;  /* 0x0000b300ff007a0c */ /* 0x000fe40003f85340 */
[----:B------:R-:W-:Y:S02]  /*0390*/  ISETP.NE.AND.EX P0, PT, RZ, c[0x0][0x2dc], PT, P0 ;  /* 0x0000b700ff007a0c */ /* 0x000fe40003f05300 */
[----:B------:R-:W-:-:S04]  /*03a0*/  ISETP.NE.U32.AND P3, PT, RZ, c[0x0][0x2d0], PT ;  /* 0x0000b400ff007a0c */ /* 0x000fc80003f65070 */
[----:B------:R-:W-:Y:S01]  /*03b0*/  ISETP.NE.AND.EX P3, PT, RZ, c[0x0][0x2d4], PT, P3 ;  /* 0x0000b500ff007a0c */ /* 0x000fe20003f65330 */
[----:B------:R-:W-:-:S04]  /*03c0*/  IMAD.MOV.U32 R10, RZ, RZ, c[0x0][0x168] ;  /* 0x00005a00ff0a7624 */ /* 0x000fc800078e00ff */
[----:B-1----:R-:W2:Y:S01]  /*03d0*/  @P4 LDG.E R0, [R4.64] ;  /* 0x0000000604004981 */ /* 0x002ea2000c1e1900 */
[----:B------:R-:W-:-:S03]  /*03e0*/  IMAD.WIDE R2, R150, R14, c[0x0][0x2d0] ;  /* 0x0000b40096027625 */ /* 0x000fc600078e020e */
[----:B------:R-:W3:Y:S01]  /*03f0*/  @P4 LDG.E R9, [R4.64] ;  /* 0x0000000604094981 */ /* 0x000ee2000c1e1900 */
[----:B------:R-:W-:-:S03]  /*0400*/  @P0 IMAD.WIDE R6, R150, R14, c[0x0][0x2d8] ;  /* 0x0000b60096060625 */ /* 0x000fc600078e020e */
[----:B------:R-:W4:Y:S04]  /*0410*/  @P3 LDG.E R8, [R2.64] ;  /* 0x0000000602083981 */ /* 0x000f28000c1e1900 */
[----:B------:R1:W5:Y:S01]  /*0420*/  @P0 LDG.E R10, [R6.64] ;  /* 0x00000006060a0981 */ /* 0x000362000c1e1900 */
[----:B------:R-:W-:Y:S01]  /*0430*/  CS2R R12, SRZ ;  /* 0x00000000000c7805 */ /* 0x000fe2000001ff00 */
[----:B------:R-:W-:Y:S02]  /*0440*/  IMAD.MOV.U32 R18, RZ, RZ, c[0x0][0x198] ;  /* 0x00006600ff127624 */ /* 0x000fe400078e00ff */
[----:B--2---:R-:W-:-:S05]  /*0450*/  @P4 IMAD R0, R150, 0x20, R0 ;  /* 0x0000002096004824 */ /* 0x004fca00078e0200 */
[----:B-1----:R-:W-:Y:S02]  /*0460*/  @P4 SHF.R.S32.HI R6, RZ, 0x1f, R0 ;  /* 0x0000001fff064819 */ /* 0x002fe40000011400 */
[--C-:B----4-:R-:W-:Y:S01]  /*0470*/  @P3 SHF.R.S32.HI R13, RZ, 0x1f, R8.reuse ;  /* 0x0000001fff0d3819 */ /* 0x110fe20000011408 */
[----:B------:R-:W-:Y:S01]  /*0480*/  @P3 IMAD.MOV.U32 R12, RZ, RZ, R8 ;  /* 0x000000ffff0c3224 */ /* 0x000fe200078e0008 */
[----:B------:R-:W-:Y:S01]  /*0490*/  @P4 LEA.HI R0, R6, R0, RZ, 0x5 ;  /* 0x0000000006004211 */ /* 0x000fe200078f28ff */
[----:B------:R-:W-:Y:S01]  /*04a0*/  IMAD.MOV.U32 R6, RZ, RZ, RZ ;  /* 0x000000ffff067224 */ /* 0x000fe200078e00ff */
[----:B-----5:R1:W-:Y:S01]  /*04b0*/  STL [R1+0x74], R10 ;  /* 0x0000740a01007387 */ /* 0x0203e20000100800 */
[----:B------:R-:W-:Y:S01]  /*04c0*/  IMAD.MOV.U32 R152, RZ, RZ, R10 ;  /* 0x000000ffff987224 */ /* 0x000fe200078e000a */
[----:B------:R-:W-:Y:S01]  /*04d0*/  @P4 LOP3.LUT R6, R0, 0xffffffe0, RZ, 0xc0, !PT ;  /* 0xffffffe000064812 */ /* 0x000fe200078ec0ff */
[----:B-1----:R-:W-:Y:S02]  /*04e0*/  CS2R R10, SRZ ;  /* 0x00000000000a7805 */ /* 0x002fe4000001ff00 */
[--C-:B---3--:R-:W-:Y:S01]  /*04f0*/  @P4 SHF.R.S32.HI R11, RZ, 0x1f, R9.reuse ;  /* 0x0000001fff0b4819 */ /* 0x108fe20000011409 */
[----:B------:R-:W-:Y:S01]  /*0500*/  @P4 IMAD.MOV.U32 R10, RZ, RZ, R9 ;  /* 0x000000ffff0a4224 */ /* 0x000fe200078e0009 */
[----:B------:R-:W-:Y:S05]  /*0510*/  @P0 BRA `(.L_x_128) ;  /* 0x0000005000000947 */ /* 0x000fea0003800000 */
[----:B------:R-:W-:Y:S05]  /*0520*/  @!P4 BRA `(.L_x_128) ;  /* 0x000000400000c947 */ /* 0x000fea0003800000 */
[----:B------:R1:W2:Y:S04]  /*0530*/  LDG.E R0, [R4.64] ;  /* 0x0000000604007981 */ /* 0x0002a8000c1e1900 */
[----:B-1----:R-:W2:Y:S02]  /*0540*/  LDG.E R4, [R4.64+0x4] ;  /* 0x0000040604047981 */ /* 0x002ea4000c1e1900 */
[----:B--2---:R-:W-:-:S05]  /*0550*/  IADD3 R152, -R0, R4, RZ ;  /* 0x0000000400987210 */ /* 0x004fca0007ffe1ff */
[----:B------:R1:W-:Y:S02]  /*0560*/  STL [R1+0x74], R152 ;  /* 0x0000749801007387 */ /* 0x0003e40000100800 */
.L_x_128:
[----:B------:R-:W-:-:S04]  /*0570*/  ISETP.NE.U32.AND P0, PT, RZ, c[0x0][0x2e0], PT ;  /* 0x0000b800ff007a0c */ /* 0x000fc80003f05070 */
[----:B------:R-:W-:-:S13]  /*0580*/  ISETP.NE.AND.EX P0, PT, RZ, c[0x0][0x2e4], PT, P0 ;  /* 0x0000b900ff007a0c */ /* 0x000fda0003f05300 */
[----:B------:R-:W-:Y:S05]  /*0590*/  @!P0 BRA `(.L_x_129) ;  /* 0x0000003000008947 */ /* 0x000fea0003800000 */
[----:B------:R-:W-:-:S05]  /*05a0*/  IMAD.WIDE R2, R150, R14, c[0x0][0x2e0] ;  /* 0x0000b80096027625 */ /* 0x000fca00078e020e */
[----:B------:R2:W5:Y:S01]  /*05b0*/  LDG.E R18, [R2.64] ;  /* 0x0000000602127981 */ /* 0x000562000c1e1900 */
[----:B------:R-:W-:Y:S05]  /*05c0*/  BRA `(.L_x_130) ;  /* 0x0000004000007947 */ /* 0x000fea0003800000 */
.L_x_129:
[----:B------:R-:W-:Y:S05]  /*05d0*/  @!P3 BRA `(.L_x_130) ;  /* 0x000000300000b947 */ /* 0x000fea0003800000 */
[----:B------:R2:W3:Y:S04]  /*05e0*/  LDG.E R0, [R2.64] ;  /* 0x0000000602007981 */ /* 0x0004e8000c1e1900 */
[----:B--2---:R-:W3:Y:S02]  /*05f0*/  LDG.E R2, [R2.64+0x4] ;  /* 0x0000040602027981 */ /* 0x004ee4000c1e1900 */
[----:B---3--:R-:W-:Y:S02]  /*0600*/  IADD3 R18, -R0, R2, RZ ;  /* 0x0000000200127210 */ /* 0x008fe40007ffe1ff */
.L_x_130:
[----:B------:R-:W-:Y:S01]  /*0610*/  ISETP.GE.AND P0, PT, R152, 0x1, PT ;  /* 0x000000019800780c */ /* 0x000fe20003f06270 */
[----:B------:R-:W-:Y:S01]  /*0620*/  CS2R R142, SRZ ;  /* 0x00000000008e7805 */ /* 0x000fe2000001ff00 */
[----:B------:R-:W-:Y:S01]  /*0630*/  PLOP3.LUT P1, PT, PT, PT, PT, 0x80, 0x0 ;  /* 0x000000000000781c */ /* 0x000fe20003f2f070 */
        /* <DEDUP_REMOVED lines=65> */
[--C-:B------:R-:W-:Y:S01]  /*0a50*/  SHF.R.S32.HI R5, RZ, 0x1f, R151.reuse ;  /* 0x0000001fff057819 */ /* 0x100fe20000011497 */
[----:B--2---:R-:W-:Y:S01]  /*0a60*/  IMAD.MOV.U32 R2, RZ, RZ, c[0x0][0x248] ;  /* 0x00009200ff027624 */ /* 0x004fe200078e00ff */
[----:B------:R-:W-:Y:S01]  /*0a70*/  SHF.R.S32.HI R3, RZ, 0x1f, R6 ;  /* 0x0000001fff037819 */ /* 0x000fe20000011406 */
[----:B------:R-:W-:Y:S01]  /*0a80*/  IMAD.SHL.U32 R4, R151, 0x4, RZ ;  /* 0x0000000497047824 */ /* 0x000fe200078e00ff */
[----:B------:R-:W-:Y:S01]  /*0a90*/  IADD3 R24, P0, R0, R151, RZ ;  /* 0x0000009700187210 */ /* 0x000fe20007f1e0ff */
[----:B-----5:R-:W-:Y:S01]  /*0aa0*/  IMAD R35, R19, -0x40, R18 ;  /* 0xffffffc013237824 */ /* 0x020fe200078e0212 */
[----:B------:R-:W-:Y:S01]  /*0ab0*/  ISETP.NE.AND P2, PT, R2, 0x1, PT ;  /* 0x000000010200780c */ /* 0x000fe20003f45270 */
[----:B------:R-:W-:Y:S01]  /*0ac0*/  IMAD.MOV.U32 R248, RZ, RZ, RZ ;  /* 0x000000fffff87224 */ /* 0x000fe200078e00ff */
[----:B------:R-:W-:Y:S01]  /*0ad0*/  IADD3 R2, P1, R4, R6, RZ ;  /* 0x0000000604027210 */ /* 0x000fe20007f3e0ff */
[----:B------:R-:W-:Y:S01]  /*0ae0*/  IMAD.MOV.U32 R6, RZ, RZ, R148 ;  /* 0x000000ffff067224 */ /* 0x000fe200078e0094 */
[----:B------:R-:W-:Y:S01]  /*0af0*/  LEA.HI.X.SX32 R25, R0, R5, 0x1, P0 ;  /* 0x0000000500197211 */ /* 0x000fe200000f0eff */
[----:B------:R-:W-:Y:S01]  /*0b00*/  CS2R R146, SRZ ;  /* 0x0000000000927805 */ /* 0x000fe2000001ff00 */
        /* <DEDUP_REMOVED lines=10> */
[-C--:B------:R-:W-:Y:S01]  /*0bb0*/  LEA.HI R34, R37, R151.reuse, RZ, 0x2 ;  /* 0x0000009725227211 */ /* 0x080fe200078f10ff */
        /* <DEDUP_REMOVED lines=18> */
[----:B------:R-:W-:Y:S01]  /*0ce0*/  IMAD.X R27, R5, 0x1, R11, P1 ;  /* 0x00000001051b7824 */ /* 0x000fe200008e060b */
[-C--:B------:R-:W-:Y:S01]  /*0cf0*/  LEA.HI R38, R37, R151.reuse, RZ, 0x4 ;  /* 0x0000009725267211 */ /* 0x080fe200078f20ff */
[----:B------:R-:W-:Y:S01]  /*0d00*/  IMAD.X R9, R5, 0x1, R13, P0 ;  /* 0x0000000105097824 */ /* 0x000fe200000e060d */
[----:B------:R-:W-:Y:S01]  /*0d10*/  LOP3.LUT R0, R0, 0xfffffff8, RZ, 0xc0, !PT ;  /* 0xfffffff800007812 */ /* 0x000fe200078ec0ff */
[----:B------:R-:W-:Y:S01]  /*0d20*/  IMAD.WIDE.U32 R4, R148, c[0x0][0x270], R2 ;  /* 0x00009c0094047a25 */ /* 0x000fe200078e0002 */
[----:B------:R-:W-:Y:S01]  /*0d30*/  LOP3.LUT R11, R36, 0xfffffff8, RZ, 0xc0, !PT ;  /* 0xfffffff8240b7812 */ /* 0x000fe200078ec0ff */
[----:B------:R-:W-:Y:S01]  /*0d40*/  CS2R R124, SRZ ;  /* 0x00000000007c7805 */ /* 0x000fe2000001ff00 */
[----:B------:R-:W-:Y:S01]  /*0d50*/  SHF.R.S32.HI R10, RZ, 0x4, R38 ;  /* 0x00000004ff0a7819 */ /* 0x000fe20000011426 */
[C---:B------:R-:W-:Y:S01]  /*0d60*/  IMAD R12, R148.reuse, c[0x0][0x28c], R12 ;  /* 0x0000a300940c7a24 */ /* 0x040fe200078e020c */
[----:B------:R-:W-:Y:S01]  /*0d70*/  @P2 SHF.R.U32.HI R6, RZ, c[0x0][0x250], R7 ;  /* 0x00009400ff062a19 */ /* 0x000fe20000011607 */
[----:B------:R-:W-:Y:S01]  /*0d80*/  IMAD.WIDE.U32 R2, R148, c[0x0][0x288], R2 ;  /* 0x0000a20094027a25 */ /* 0x000fe200078e0002 */
[----:B------:R-:W-:Y:S01]  /*0d90*/  LEA.HI R7, R38, R10, RZ, 0x1 ;  /* 0x0000000a26077211 */ /* 0x000fe200078f08ff */
[----:B------:R-:W-:Y:S01]  /*0da0*/  CS2R R122, SRZ ;  /* 0x00000000007a7805 */ /* 0x000fe2000001ff00 */
[----:B------:R-:W-:Y:S01]  /*0db0*/  SEL R31, R150, RZ, !P4 ;  /* 0x000000ff961f7207 */ /* 0x000fe20006000000 */
[----:B------:R-:W-:Y:S01]  /*0dc0*/  IMAD R14, R148, c[0x0][0x274], R14 ;  /* 0x00009d00940e7a24 */ /* 0x000fe200078e020e */
[----:B------:R-:W-:Y:S01]  /*0dd0*/  LOP3.LUT R7, R7, 0xfffffffe, RZ, 0xc0, !PT ;  /* 0xfffffffe07077812 */ /* 0x000fe200078ec0ff */
[----:B------:R-:W-:Y:S01]  /*0de0*/  IMAD.IADD R29, R16, 0x1, -R0 ;  /* 0x00000001101d7824 */ /* 0x000fe200078e0a00 */
[----:B------:R-:W-:Y:S01]  /*0df0*/  LEA.HI R0, R37, R151, RZ, 0x6 ;  /* 0x0000009725007211 */ /* 0x000fe200078f30ff */
[----:B------:R-:W-:Y:S01]  /*0e00*/  IMAD.IADD R22, R151, 0x1, -R11 ;  /* 0x0000000197167824 */ /* 0x000fe200078e0a0b */
[----:B------:R-:W-:Y:S01]  /*0e10*/  CS2R R120, SRZ ;  /* 0x0000000000787805 */ /* 0x000fe2000001ff00 */
[----:B------:R-:W-:Y:S01]  /*0e20*/  IMAD.IADD R13, R3, 0x1, R12 ;  /* 0x00000001030d7824 */ /* 0x000fe200078e020c */
[----:B------:R-:W-:Y:S01]  /*0e30*/  SHF.R.S32.HI R23, RZ, 0x6, R0 ;  /* 0x00000006ff177819 */ /* 0x000fe20000011400 */
[----:B------:R-:W-:Y:S01]  /*0e40*/  IMAD.SHL.U32 R3, R50, 0x40, RZ ;  /* 0x0000004032037824 */ /* 0x000fe200078e00ff */
[----:B------:R-:W-:Y:S01]  /*0e50*/  CS2R R118, SRZ ;  /* 0x0000000000767805 */ /* 0x000fe2000001ff00 */
[----:B------:R-:W-:Y:S01]  /*0e60*/  IMAD.IADD R15, R5, 0x1, R14 ;  /* 0x00000001050f7824 */ /* 0x000fe200078e020e */
[----:B------:R-:W-:Y:S01]  /*0e70*/  SHF.R.S32.HI R5, RZ, 0x1f, R6 ;  /* 0x0000001fff057819 */ /* 0x000fe20000011406 */
[----:B------:R-:W-:Y:S01]  /*0e80*/  IMAD.SHL.U32 R16, R22, 0x8, RZ ;  /* 0x0000000816107824 */ /* 0x000fe200078e00ff */
[----:B------:R-:W-:Y:S01]  /*0e90*/  LOP3.LUT R0, R3, 0x1c0, RZ, 0xc0, !PT ;  /* 0x000001c003007812 */ /* 0x000fe200078ec0ff */
[----:B------:R-:W-:Y:S01]  /*0ea0*/  IMAD.MOV.U32 R12, RZ, RZ, R2 ;  /* 0x000000ffff0c7224 */ /* 0x000fe200078e0002 */
[----:B------:R-:W-:Y:S01]  /*0eb0*/  CS2R R116, SRZ ;  /* 0x0000000000747805 */ /* 0x000fe2000001ff00 */
        /* <DEDUP_REMOVED lines=8> */
[C---:B------:R-:W-:Y:S01]  /*0f40*/  IMAD R4, R6.reuse, c[0x0][0x1e4], R2 ;  /* 0x0000790006047a24 */ /* 0x040fe200078e0202 */
        /* <DEDUP_REMOVED lines=8> */
[----:B------:R-:W-:Y:S01]  /*0fd0*/  ISETP.GE.AND P3, PT, R16, c[0x0][0x1cc], PT ;  /* 0x0000730010007a0c */ /* 0x000fe20003f66270 */
[----:B------:R-:W-:Y:S01]  /*0fe0*/  IMAD R10, R6, c[0x0][0x1b4], R5 ;  /* 0x00006d00060a7a24 */ /* 0x000fe200078e0205 */
[----:B------:R-:W-:Y:S01]  /*0ff0*/  IADD3 R32, R16, 0x40, RZ ;  /* 0x0000004010207810 */ /* 0x000fe20007ffe0ff */
[----:B------:R-:W-:Y:S01]  /*1000*/  IMAD.WIDE.U32 R4, R6, c[0x0][0x1b0], R16 ;  /* 0x00006c0006047a25 */ /* 0x000fe200078e0010 */
[----:B------:R-:W-:Y:S01]  /*1010*/  IADD3 R33, R16, 0x80, RZ ;  /* 0x0000008010217810 */ /* 0x000fe20007ffe0ff */
[----:B------:R-:W-:Y:S01]  /*1020*/  CS2R R112, SRZ ;  /* 0x0000000000707805 */ /* 0x000fe2000001ff00 */
[----:B------:R-:W-:Y:S01]  /*1030*/  ISETP.GE.AND P2, PT, R32, c[0x0][0x1cc], PT ;  /* 0x0000730020007a0c */ /* 0x000fe20003f46270 */
[----:B------:R-:W-:Y:S01]  /*1040*/  IMAD R6, R7, c[0x0][0x1e8], RZ ;  /* 0x00007a0007067a24 */ /* 0x000fe200078e02ff */
[----:B------:R-:W-:Y:S01]  /*1050*/  CS2R R110, SRZ ;  /* 0x00000000006e7805 */ /* 0x000fe2000001ff00 */
[----:B------:R-:W-:Y:S01]  /*1060*/  IMAD.IADD R11, R5, 0x1, R10 ;  /* 0x00000001050b7824 */ /* 0x000fe200078e020a */
[----:B------:R-:W-:Y:S01]  /*1070*/  CS2R R108, SRZ ;  /* 0x00000000006c7805 */ /* 0x000fe2000001ff00 */
[----:B------:R-:W-:Y:S01]  /*1080*/  IMAD R18, R26, c[0x0][0x278], RZ ;  /* 0x00009e001a127a24 */ /* 0x000fe200078e02ff */
[----:B------:R-:W-:Y:S01]  /*1090*/  CS2R R106, SRZ ;  /* 0x00000000006a7805 */ /* 0x000fe2000001ff00 */
[C---:B------:R-:W-:Y:S01]  /*10a0*/  IMAD R6, R0.reuse, c[0x0][0x1ec], R6 ;  /* 0x00007b0000067a24 */ /* 0x040fe200078e0206 */
[----:B------:R-:W-:Y:S01]  /*10b0*/  CS2R R104, SRZ ;  /* 0x0000000000687805 */ /* 0x000fe2000001ff00 */
[----:B------:R-:W-:Y:S01]  /*10c0*/  IMAD.WIDE.U32 R2, R0, c[0x0][0x1e8], R2 ;  /* 0x00007a0000027a25 */ /* 0x000fe200078e0002 */
        /* <DEDUP_REMOVED lines=49> */
[----:B------:R-:W-:Y:S01]  /*13e0*/  IMAD R7, R8, c[0x0][0x1ac], R3 ;  /* 0x00006b0008077a24 */ /* 0x000fe200078e0203 */
[----:B------:R-:W-:Y:S01]  /*13f0*/  CS2R R54, SRZ ;  /* 0x0000000000367805 */ /* 0x000fe2000001ff00 */
[----:B------:R-:W-:Y:S01]  /*1400*/  IMAD.IADD R5, R11, 0x1, R20 ;  /* 0x000000010b057824 */ /* 0x000fe200078e0214 */
[----:B------:R-:W-:Y:S01]  /*1410*/  LEA.HI.X R3, R12, c[0x0][0x1c4], R0, 0x1, P0 ;  /* 0x000071000c037a11 */ /* 0x000fe200000f0c00 */
[----:B------:R-:W-:Y:S01]  /*1420*/  IMAD.IADD R0, R35, 0x1, -R50 ;  /* 0x0000000123007824 */ /* 0x000fe200078e0a32 */
[----:B------:R-:W-:Y:S01]  /*1430*/  STL.64 [R1+0x98], R42 ;  /* 0x0000982a01007387 */ /* 0x000fe20000100a00 */
[----:B------:R-:W-:Y:S01]  /*1440*/  IMAD.MOV.U32 R4, RZ, RZ, R10 ;  /* 0x000000ffff047224 */ /* 0x000fe200078e000a */
[----:B------:R-:W-:Y:S01]  /*1450*/  CS2R R52, SRZ ;  /* 0x0000000000347805 */ /* 0x000fe2000001ff00 */
[----:B------:R-:W-:Y:S01]  /*1460*/  IMAD.SHL.U32 R41, R28, 0x2, RZ ;  /* 0x000000021c297824 */ /* 0x000fe200078e00ff */
[----:B------:R-:W-:Y:S01]  /*1470*/  ISETP.LT.OR P6, PT, R0, 0x1, P3 ;  /* 0x000000010000780c */ /* 0x000fe20001fc1670 */
[----:B------:R-:W-:Y:S01]  /*1480*/  IMAD.WIDE.U32 R8, R8, c[0x0][0x1a8], R4 ;  /* 0x00006a0008087a25 */ /* 0x000fe200078e0004 */
[----:B------:R-:W-:-:S02]  /*1490*/  IADD3 R28, R16, 0xc0, RZ ;  /* 0x000000c0101c7810 */ /* 0x000fc40007ffe0ff */
[----:B------:R-:W-:Y:S01]  /*14a0*/  ISETP.LT.OR P5, PT, R0, 0x1, P2 ;  /* 0x000000010000780c */ /* 0x000fe200017a1670 */
[----:B------:R-:W-:Y:S01]  /*14b0*/  IMAD.MOV.U32 R5, RZ, RZ, c[0x0][0x1d8] ;  /* 0x00007600ff057624 */ /* 0x000fe200078e00ff */
[----:B------:R-:W-:Y:S01]  /*14c0*/  LEA R6, P0, R8, c[0x0][0x190], 0x1 ;  /* 0x0000640008067a11 */ /* 0x000fe200078008ff */
[----:B------:R-:W-:Y:S01]  /*14d0*/  IMAD.IADD R7, R9, 0x1, R7 ;  /* 0x0000000109077824 */ /* 0x000fe200078e0207 */
[----:B------:R-:W-:Y:S01]  /*14e0*/  ISETP.LT.OR P3, PT, R0, 0x21, P3 ;  /* 0x000000210000780c */ /* 0x000fe20001f61670 */
[----:B------:R-:W-:Y:S01]  /*14f0*/  IMAD.MOV.U32 R10, RZ, RZ, c[0x0][0x1dc] ;  /* 0x00007700ff0a7624 */ /* 0x000fe200078e00ff */
[C---:B------:R-:W-:Y:S01]  /*1500*/  LEA R4, P4, R5.reuse, R2, 0x6 ;  /* 0x0000000205047211 */ /* 0x040fe200078830ff */
[----:B------:R-:W-:Y:S01]  /*1510*/  IMAD.MOV.U32 R13, RZ, RZ, c[0x0][0x1a8] ;  /* 0x00006a00ff0d7624 */ /* 0x000fe200078e00ff */
[----:B------:R-:W-:Y:S01]  /*1520*/  LEA.HI.X R7, R8, c[0x0][0x194], R7, 0x1, P0 ;  /* 0x0000650008077a11 */ /* 0x000fe200000f0c07 */
[----:B------:R-:W-:Y:S01]  /*1530*/  @!PT LDS RZ, [RZ] ;  /* 0x00000000fffff984 */ /* 0x000fe20000000800 */
[----:B------:R-:W-:Y:S01]  /*1540*/  @!PT LDS RZ, [RZ] ;  /* 0x00000000fffff984 */ /* 0x000fe20000000800 */
[----:B------:R-:W-:Y:S01]  /*1550*/  @!PT LDS RZ, [RZ] ;  /* 0x00000000fffff984 */ /* 0x000fe20000000800 */
[----:B------:R2:W-:Y:S01]  /*1560*/  LDGSTS.E.BYPASS.LTC128B.128 [R41+0x8080], [R2.64], !P6 ;  /* 0x0808000002297fae */ /* 0x0005e2000f101d46 */
[----:B------:R-:W-:Y:S01]  /*1570*/  ISETP.GE.AND P0, PT, R28, c[0x0][0x1cc], PT ;  /* 0x000073001c007a0c */ /* 0x000fe20003f06270 */
[----:B------:R-:W-:Y:S01]  /*1580*/  IMAD.MOV.U32 R18, RZ, RZ, c[0x0][0x1ac] ;  /* 0x00006b00ff127624 */ /* 0x000fe200078e00ff */
[----:B------:R-:W-:Y:S01]  /*1590*/  LEA.HI.X R5, R5, R3, R10, 0x6, P4 ;  /* 0x0000000305057211 */ /* 0x000fe200020f340a */
[----:B------:R2:W-:Y:S01]  /*15a0*/  LDGSTS.E.BYPASS.LTC128B.128 [R41+0xa080], [R2.64+0x80], !P5 ;  /* 0x0a08008002297fae */ /* 0x0005e2000e901d46 */
[C---:B------:R-:W-:Y:S01]  /*15b0*/  ISETP.LT.OR P4, PT, R0.reuse, 0x1, P1 ;  /* 0x000000010000780c */ /* 0x040fe20000f81670 */
[C---:B------:R-:W-:Y:S01]  /*15c0*/  IMAD R8, R27.reuse, c[0x0][0x178], RZ ;  /* 0x00005e001b087a24 */ /* 0x040fe200078e02ff */
[----:B------:R-:W-:Y:S01]  /*15d0*/  ISETP.LT.OR P6, PT, R0, 0x1, P0 ;  /* 0x000000010000780c */ /* 0x000fe200007c1670 */
[----:B------:R-:W-:Y:S01]  /*15e0*/  IMAD R9, R27, c[0x0][0x208], RZ ;  /* 0x000082001b097a24 */ /* 0x000fe200078e02ff */
[----:B------:R-:W-:Y:S01]  /*15f0*/  ISETP.GE.AND P5, PT, R16, c[0x0][0x19c], PT ;  /* 0x0000670010007a0c */ /* 0x000fe20003fa6270 */
[C---:B------:R-:W-:Y:S01]  /*1600*/  IMAD R14, R21.reuse, c[0x0][0x17c], R8 ;  /* 0x00005f00150e7a24 */ /* 0x040fe200078e0208 */
[C---:B------:R-:W-:Y:S01]  /*1610*/  ISETP.LT.OR P2, PT, R0.reuse, 0x21, P2 ;  /* 0x000000210000780c */ /* 0x040fe20001741670 */
[C---:B------:R-:W-:Y:S01]  /*1620*/  IMAD R15, R21.reuse, c[0x0][0x20c], R9 ;  /* 0x00008300150f7a24 */ /* 0x040fe200078e0209 */
[C---:B------:R-:W-:Y:S01]  /*1630*/  ISETP.LT.OR P1, PT, R0.reuse, 0x21, P1 ;  /* 0x000000210000780c */ /* 0x040fe20000f21670 */
[--C-:B------:R-:W-:Y:S01]  /*1640*/  IMAD.WIDE.U32 R8, R21, c[0x0][0x178], R16.reuse ;  /* 0x00005e0015087a25 */ /* 0x100fe200078e0010 */
[----:B------:R-:W-:Y:S01]  /*1650*/  ISETP.LT.OR P0, PT, R0, 0x21, P0 ;  /* 0x000000210000780c */ /* 0x000fe20000701670 */
[----:B------:R-:W-:Y:S01]  /*1660*/  STL [R1+0x54], R41 ;  /* 0x0000542901007387 */ /* 0x000fe20000100800 */
[----:B------:R-:W-:Y:S01]  /*1670*/  LEA.HI R27, R37, R151, RZ, 0x5 ;  /* 0x00000097251b7211 */ /* 0x000fe200078f28ff */
[----:B------:R-:W-:-:S02]  /*1680*/  IMAD.WIDE.U32 R10, R21, c[0x0][0x208], R16 ;  /* 0x00008200150a7a25 */ /* 0x000fc400078e0010 */
[----:B------:R2:W-:Y:S01]  /*1690*/  LDGSTS.E.BYPASS.LTC128B.128 [R41+0xc080], [R2.64+0x100], !P4 ;  /* 0x0c08010002297fae */ /* 0x0005e2000e101d46 */
[C---:B------:R-:W-:Y:S01]  /*16a0*/  LEA R12, P4, R13.reuse, R6, 0x6 ;  /* 0x000000060d0c7211 */ /* 0x040fe200078830ff */
[----:B------:R-:W-:Y:S01]  /*16b0*/  IMAD.MOV.U32 R150, RZ, RZ, 0x20 ;  /* 0x00000020ff967424 */ /* 0x000fe200078e00ff */
[----:B------:R-:W-:Y:S01]  /*16c0*/  SHF.R.S32.HI R21, RZ, 0x5, R27 ;  /* 0x00000005ff157819 */ /* 0x000fe2000001141b */
[----:B------:R2:W-:Y:S01]  /*16d0*/  LDGSTS.E.BYPASS.LTC128B.128 [R41+0xe080], [R2.64+0x180], !P6 ;  /* 0x0e08018002297fae */ /* 0x0005e2000f101d46 */
[----:B------:R-:W-:Y:S01]  /*16e0*/  ISETP.LT.OR P6, PT, R0, 0x1, P5 ;  /* 0x000000010000780c */ /* 0x000fe20002fc1670 */
[----:B------:R-:W-:Y:S01]  /*16f0*/  IMAD R17, R40, c[0x0][0x238], RZ ;  /* 0x00008e0028117a24 */ /* 0x000fe200078e02ff */
[----:B------:R-:W-:Y:S01]  /*1700*/  LEA.HI.X R13, R13, R7, R18, 0x6, P4 ;  /* 0x000000070d0d7211 */ /* 0x000fe200020f3412 */
[----:B------:R3:W-:Y:S01]  /*1710*/  LDGSTS.E.BYPASS.LTC128B.128 [R41+0x9080], [R4.64], !P3 ;  /* 0x0908000004297fae */ /* 0x0007e2000d901d46 */
[----:B------:R-:W-:Y:S01]  /*1720*/  ISETP.GE.AND P4, PT, R32, c[0x0][0x19c], PT ;  /* 0x0000670020007a0c */ /* 0x000fe20003f86270 */
[----:B------:R-:W-:Y:S01]  /*1730*/  IMAD R17, R148, c[0x0][0x23c], R17 ;  /* 0x00008f0094117a24 */ /* 0x000fe200078e0211 */
[----:B------:R-:W-:Y:S01]  /*1740*/  ISETP.GE.AND P3, PT, R33, c[0x0][0x19c], PT ;  /* 0x0000670021007a0c */ /* 0x000fe20003f66270 */
[----:B------:R3:W-:Y:S01]  /*1750*/  LDGSTS.E.BYPASS.LTC128B.128 [R41+0xb080], [R4.64+0x80], !P2 ;  /* 0x0b08008004297fae */ /* 0x0007e2000d101d46 */
[----:B------:R-:W-:-:S02]  /*1760*/  ISETP.GE.AND P2, PT, R28, c[0x0][0x19c], PT ;  /* 0x000067001c007a0c */ /* 0x000fc40003f46270 */
[C---:B------:R-:W-:Y:S01]  /*1770*/  ISETP.LT.OR P5, PT, R0.reuse, 0x21, P5 ;  /* 0x000000210000780c */ /* 0x040fe20002fa1670 */
[----:B------:R3:W-:Y:S01]  /*1780*/  LDGSTS.E.BYPASS.LTC128B.128 [R41+0xd080], [R4.64+0x100], !P1 ;  /* 0x0d08010004297fae */ /* 0x0007e2000c901d46 */
[C---:B------:R-:W-:Y:S02]  /*1790*/  ISETP.LT.OR P1, PT, R0.reuse, 0x1, P4 ;  /* 0x000000010000780c */ /* 0x040fe40002721670 */
[C---:B------:R-:W-:Y:S01]  /*17a0*/  ISETP.LT.OR P4, PT, R0.reuse, 0x21, P4 ;  /* 0x000000210000780c */ /* 0x040fe20002781670 */
[----:B------:R3:W-:Y:S01]  /*17b0*/  LDGSTS.E.BYPASS.LTC128B.128 [R41+0xf080], [R4.64+0x180], !P0 ;  /* 0x0f08018004297fae */ /* 0x0007e2000c101d46 */
[C---:B------:R-:W-:Y:S02]  /*17c0*/  ISETP.LT.OR P0, PT, R0.reuse, 0x1, P3 ;  /* 0x000000010000780c */ /* 0x040fe40001f01670 */
[C---:B------:R-:W-:Y:S01]  /*17d0*/  ISETP.LT.OR P3, PT, R0.reuse, 0x21, P3 ;  /* 0x000000210000780c */ /* 0x040fe20001f61670 */
[----:B------:R-:W0:Y:S04]  /*17e0*/  LDGDEPBAR ;  /* 0x00000000000079af */ /* 0x000e280000000000 */
[----:B------:R4:W-:Y:S01]  /*17f0*/  LDGSTS.E.BYPASS.LTC128B.128 [R41+0x80], [R6.64], !P6 ;  /* 0x0008000006297fae */ /* 0x0009e2000f101d46 */
[----:B------:R-:W-:-:S02]  /*1800*/  ISETP.LT.OR P6, PT, R0, 0x1, P2 ;  /* 0x000000010000780c */ /* 0x000fc400017c1670 */
[----:B------:R-:W-:Y:S01]  /*1810*/  ISETP.LT.OR P2, PT, R0, 0x21, P2 ;  /* 0x000000210000780c */ /* 0x000fe20001741670 */
[----:B--2---:R-:W-:Y:S01]  /*1820*/  IMAD.IADD R3, R9, 0x1, R14 ;  /* 0x0000000109037824 */ /* 0x004fe200078e020e */
[----:B------:R4:W-:Y:S01]  /*1830*/  LDGSTS.E.BYPASS.LTC128B.128 [R41+0x2080], [R6.64+0x80], !P1 ;  /* 0x0208008006297fae */ /* 0x0009e2000c901d46 */
[----:B------:R-:W-:Y:S01]  /*1840*/  IMAD.MOV.U32 R2, RZ, RZ, R8 ;  /* 0x000000ffff027224 */ /* 0x000fe200078e0008 */
[----:B------:R-:W-:Y:S01]  /*1850*/  LOP3.LUT P1, RZ, R29, 0x4, RZ, 0xc0, !PT ;  /* 0x000000041dff7812 */ /* 0x000fe2000782c0ff */
[----:B------:R-:W-:Y:S01]  /*1860*/  IMAD R0, R40, c[0x0][0x180], RZ ;  /* 0x0000600028007a24 */ /* 0x000fe200078e02ff */
[----:B------:R4:W-:Y:S01]  /*1870*/  LDGSTS.E.BYPASS.LTC128B.128 [R41+0x4080], [R6.64+0x100], !P0 ;  /* 0x0408010006297fae */ /* 0x0009e2000c101d46 */
[----:B------:R-:W-:-:S04]  /*1880*/  IMAD.WIDE.U32 R2, R148, c[0x0][0x180], R2 ;  /* 0x0000600094027a25 */ /* 0x000fc800078e0002 */
[----:B------:R-:W-:Y:S01]  /*1890*/  IMAD R0, R148, c[0x0][0x184], R0 ;  /* 0x0000610094007a24 */ /* 0x000fe200078e0200 */
[----:B------:R4:W-:Y:S01]  /*18a0*/  LDGSTS.E.BYPASS.LTC128B.128 [R41+0x6080], [R6.64+0x180], !P6 ;  /* 0x0608018006297fae */ /* 0x0009e2000f101d46 */
[----:B------:R-:W-:Y:S02]  /*18b0*/  LOP3.LUT P6, RZ, R22, 0x4, RZ, 0xc0, !PT ;  /* 0x0000000416ff7812 */ /* 0x000fe400078cc0ff */
[----:B------:R-:W-:Y:S01]  /*18c0*/  IMAD.IADD R3, R3, 0x1, R0 ;  /* 0x0000000103037824 */ /* 0x000fe200078e0200 */
[----:B------:R2:W-:Y:S01]  /*18d0*/  LDGSTS.E.BYPASS.LTC128B.128 [R41+0x1080], [R12.64], !P5 ;  /* 0x010800000c297fae */ /* 0x0005e2000e901d46 */
[----:B---3--:R-:W-:Y:S02]  /*18e0*/  IMAD.IADD R5, R11, 0x1, R15 ;  /* 0x000000010b057824 */ /* 0x008fe400078e020f */
[----:B------:R-:W-:Y:S01]  /*18f0*/  IMAD.MOV.U32 R4, RZ, RZ, R10 ;  /* 0x000000ffff047224 */ /* 0x000fe200078e000a */
[----:B------:R2:W-:Y:S01]  /*1900*/  LDGSTS.E.BYPASS.LTC128B.128 [R41+0x3080], [R12.64+0x80], !P4 ;  /* 0x030800800c297fae */ /* 0x0005e2000e101d46 */
[----:B------:R-:W-:-:S02]  /*1910*/  IMAD.SHL.U32 R0, R29, 0x40, RZ ;  /* 0x000000401d007824 */ /* 0x000fc400078e00ff */
[----:B------:R-:W-:Y:S01]  /*1920*/  IMAD.WIDE.U32 R8, R148, c[0x0][0x210], R4 ;  /* 0x0000840094087a25 */ /* 0x000fe200078e0004 */
[----:B------:R-:W-:Y:S01]  /*1930*/  LEA.HI R5, R27, R21, RZ, 0x1 ;  /* 0x000000151b057211 */ /* 0x000fe200078f08ff */
[----:B------:R2:W-:Y:S01]  /*1940*/  LDGSTS.E.BYPASS.LTC128B.128 [R41+0x5080], [R12.64+0x100], !P3 ;  /* 0x050801000c297fae */ /* 0x0005e2000d901d46 */
[----:B------:R-:W-:Y:S01]  /*1950*/  LOP3.LUT R0, R0, 0x1c0, RZ, 0xc0, !PT ;  /* 0x000001c000007812 */ /* 0x000fe200078ec0ff */
[----:B------:R-:W-:Y:S01]  /*1960*/  IMAD.SHL.U32 R10, R23, 0x8, RZ ;  /* 0x00000008170a7824 */ /* 0x000fe200078e00ff */
[----:B------:R-:W-:Y:S01]  /*1970*/  LOP3.LUT R5, R5, 0xfffffffe, RZ, 0xc0, !PT ;  /* 0xfffffffe05057812 */ /* 0x000fe200078ec0ff */
[----:B------:R-:W-:Y:S01]  /*1980*/  IMAD R15, R40, c[0x0][0x210], RZ ;  /* 0x00008400280f7a24 */ /* 0x000fe200078e02ff */
[----:B------:R-:W-:Y:S01]  /*1990*/  LOP3.LUT R4, R34, 0x3ffffffc, RZ, 0xc0, !PT ;  /* 0x3ffffffc22047812 */ /* 0x000fe200078ec0ff */
[----:B------:R2:W-:Y:S01]  /*19a0*/  LDGSTS.E.BYPASS.LTC128B.128 [R41+0x7080], [R12.64+0x180], !P2 ;  /* 0x070801800c297fae */ /* 0x0005e2000d101d46 */
[----:B------:R-:W-:Y:S01]  /*19b0*/  LOP3.LUT R18, R10, 0x18, RZ, 0xc0, !PT ;  /* 0x000000180a127812 */ /* 0x000fe200078ec0ff */
[----:B------:R-:W-:Y:S01]  /*19c0*/  IMAD.IADD R19, R21, 0x1, -R5 ;  /* 0x0000000115137824 */ /* 0x000fe200078e0a05 */
[----:B------:R-:W-:Y:S01]  /*19d0*/  SHF.R.U32.HI R10, RZ, 0x3, R0 ;  /* 0x00000003ff0a7819 */ /* 0x000fe20000011600 */
[----:B------:R-:W-:Y:S01]  /*19e0*/  IMAD R11, R26, c[0x0][0x188], RZ ;  /* 0x000062001a0b7a24 */ /* 0x000fe200078e02ff */
[----:B------:R-:W0:Y:S01]  /*19f0*/  LDGDEPBAR ;  /* 0x00000000000079af */ /* 0x000e220000000000 */
[----:B------:R-:W-:Y:S01]  /*1a00*/  IMAD R15, R148, c[0x0][0x214], R15 ;  /* 0x00008500940f7a24 */ /* 0x000fe200078e020f */
[----:B------:R-:W-:Y:S01]  /*1a10*/  LOP3.LUT R0, R10, R0, R18, 0x1e, !PT ;  /* 0x000000000a007212 */ /* 0x000fe200078e1e12 */
[----:B------:R-:W-:Y:S01]  /*1a20*/  IMAD.IADD R14, R151, 0x1, -R4 ;  /* 0x00000001970e7824 */ /* 0x000fe200078e0a04 */
[----:B------:R-:W-:Y:S01]  /*1a30*/  ISETP.GE.AND P3, PT, R16, c[0x0][0x16c], PT ;  /* 0x00005b0010007a0c */ /* 0x000fe20003f66270 */
[----:B------:R-:W-:-:S02]  /*1a40*/  IMAD.SHL.U32 R20, R19, 0x400, RZ ;  /* 0x0000040013147824 */ /* 0x000fc400078e00ff */
[C---:B------:R-:W-:Y:S02]  /*1a50*/  IMAD R11, R31.reuse, c[0x0][0x18c], R11 ;  /* 0x000063001f0b7a24 */ /* 0x040fe400078e020b */
[----:B------:R-:W-:-:S04]  /*1a60*/  IMAD.WIDE.U32 R4, R31, c[0x0][0x188], R2 ;  /* 0x000062001f047a25 */ /* 0x000fc800078e0002 */
[----:B------:R-:W-:Y:S01]  /*1a70*/  IMAD.SHL.U32 R10, R22, 0x40, RZ ;  /* 0x00000040160a7824 */ /* 0x000fe200078e00ff */
[----:B------:R-:W-:Y:S01]  /*1a80*/  LEA R48, P0, R4, c[0x0][0x160], 0x1 ;  /* 0x0000580004307a11 */ /* 0x000fe200078008ff */
[----:B------:R-:W-:Y:S02]  /*1a90*/  IMAD R2, R14, 0x2, R20 ;  /* 0x000000020e027824 */ /* 0x000fe400078e0214 */
[----:B------:R-:W-:Y:S01]  /*1aa0*/  IMAD.IADD R3, R9, 0x1, R15 ;  /* 0x0000000109037824 */ /* 0x000fe200078e020f */
[----:B------:R-:W-:Y:S01]  /*1ab0*/  LOP3.LUT R10, R10, 0x1c0, RZ, 0xc0, !PT ;  /* 0x000001c00a0a7812 */ /* 0x000fe200078ec0ff */
[----:B------:R-:W-:Y:S02]  /*1ac0*/  IMAD.IADD R9, R5, 0x1, R11 ;  /* 0x0000000105097824 */ /* 0x000fe400078e020b */
[----:B------:R-:W-:Y:S01]  /*1ad0*/  IMAD.IADD R5, R2, 0x1, R0 ;  /* 0x0000000102057824 */ /* 0x000fe200078e0200 */
[----:B------:R-:W-:Y:S01]  /*1ae0*/  SHF.R.U32.HI R14, RZ, 0x3, R10 ;  /* 0x00000003ff0e7819 */ /* 0x000fe2000001160a */
[----:B------:R-:W-:Y:S01]  /*1af0*/  IMAD R0, R26, c[0x0][0x218], RZ ;  /* 0x000086001a007a24 */ /* 0x000fe200078e02ff */
[----:B------:R-:W-:Y:S01]  /*1b00*/  LEA.HI.X R49, R4, c[0x0][0x164], R9, 0x1, P0 ;  /* 0x0000590004317a11 */ /* 0x000fe200000f0c09 */
[----:B------:R-:W-:Y:S01]  /*1b10*/  IMAD.SHL.U32 R44, R5, 0x2, RZ ;  /* 0x00000002052c7824 */ /* 0x000fe200078e00ff */
[----:B------:R-:W-:Y:S01]  /*1b20*/  LOP3.LUT R4, R10, 0x8, R36, 0xf8, !PT ;  /* 0x000000080a047812 */ /* 0x000fe200078ef824 */
[----:B------:R-:W-:Y:S01]  /*1b30*/  IMAD.MOV.U32 R2, RZ, RZ, R8 ;  /* 0x000000ffff027224 */ /* 0x000fe200078e0008 */
[----:B------:R-:W-:-:S04]  /*1b40*/  DEPBAR.LE SB0, 0x1 ;  /* 0x000080400000791a */ /* 0x000fc80000000000 */
[C---:B----4-:R-:W-:Y:S01]  /*1b50*/  IMAD R7, R31.reuse, c[0x0][0x21c], R0 ;  /* 0x000087001f077a24 */ /* 0x050fe200078e0200 */
[----:B------:R-:W-:Y:S01]  /*1b60*/  LOP3.LUT R0, R4, R14, RZ, 0x3c, !PT ;  /* 0x0000000e04007212 */ /* 0x000fe200078e3cff */
[----:B------:R-:W-:Y:S01]  /*1b70*/  IMAD R6, R30, 0x800, R39 ;  /* 0x000008001e067824 */ /* 0x000fe200078e0227 */
[C---:B------:R-:W-:Y:S01]  /*1b80*/  IADD3 R8, R44.reuse, 0x14180, RZ ;  /* 0x000141802c087810 */ /* 0x040fe20007ffe0ff */
[----:B------:R-:W-:Y:S01]  /*1b90*/  IMAD.WIDE.U32 R4, R31, c[0x0][0x218], R2 ;  /* 0x000086001f047a25 */ /* 0x000fe200078e0002 */
[----:B------:R-:W-:Y:S01]  /*1ba0*/  STL.64 [R1+0x80], R48 ;  /* 0x0000803001007387 */ /* 0x000fe20000100a00 */
[----:B------:R-:W-:Y:S02]  /*1bb0*/  IADD3 R9, R44, 0x141c0, RZ ;  /* 0x000141c02c097810 */ /* 0x000fe40007ffe0ff */
[----:B------:R-:W-:Y:S01]  /*1bc0*/  IMAD.IADD R2, R6, 0x1, R0 ;  /* 0x0000000106027824 */ /* 0x000fe200078e0200 */
[----:B------:R3:W-:Y:S01]  /*1bd0*/  STL [R1+0x68], R44 ;  /* 0x0000682c01007387 */ /* 0x0007e20000100800 */
[----:B------:R-:W-:Y:S01]  /*1be0*/  @P1 IADD3 R9, R8, -0x40, RZ ;  /* 0xffffffc008091810 */ /* 0x000fe20007ffe0ff */
[----:B------:R-:W-:Y:S01]  /*1bf0*/  IMAD.IADD R0, R5, 0x1, R7 ;  /* 0x0000000105007824 */ /* 0x000fe200078e0207 */
[----:B------:R-:W-:Y:S01]  /*1c00*/  SHF.R.S32.HI R3, RZ, 0x1f, R23 ;  /* 0x0000001fff037819 */ /* 0x000fe20000011417 */
[----:B------:R-:W-:Y:S01]  /*1c10*/  IMAD.SHL.U32 R2, R2, 0x2, RZ ;  /* 0x0000000202027824 */ /* 0x000fe200078e00ff */
[----:B------:R-:W-:Y:S01]  /*1c20*/  BAR.SYNC.DEFER_BLOCKING 0x0 ;  /* 0x0000000000007b1d */ /* 0x000fe20000010000 */
[----:B------:R-:W-:Y:S01]  /*1c30*/  LOP3.LUT P0, RZ, R22, 0x2, RZ, 0xc0, !PT ;  /* 0x0000000216ff7812 */ /* 0x000fe2000780c0ff */
[----:B------:R-:W-:Y:S01]  /*1c40*/  IMAD.IADD R5, R25, 0x1, R17 ;  /* 0x0000000119057824 */ /* 0x000fe200078e0211 */
[----:B------:R-:W-:Y:S01]  /*1c50*/  SEL R17, RZ, 0x1, P3 ;  /* 0x00000001ff117807 */ /* 0x000fe20001800000 */
[----:B------:R-:W-:Y:S01]  /*1c60*/  IMAD R26, R26, c[0x0][0x240], RZ ;  /* 0x000090001a1a7a24 */ /* 0x000fe200078e02ff */
[----:B------:R-:W-:Y:S01]  /*1c70*/  ISETP.GE.AND P3, PT, R33, c[0x0][0x16c], PT ;  /* 0x00005b0021007a0c */ /* 0x000fe20003f66270 */
[----:B------:R4:W-:Y:S02]  /*1c80*/  STL [R1+0x70], R9 ;  /* 0x0000700901007387 */ /* 0x0009e40000100800 */
[----:B------:R-:W-:Y:S01]  /*1c90*/  IMAD R148, R31, c[0x0][0x244], R26 ;  /* 0x000091001f947a24 */ /* 0x000fe200078e021a */
[----:B------:R-:W-:-:S02]  /*1ca0*/  SEL R15, RZ, 0x4, P3 ;  /* 0x00000004ff0f7807 */ /* 0x000fc40001800000 */
[----:B------:R-:W-:Y:S02]  /*1cb0*/  ISETP.GE.AND P3, PT, R33, c[0x0][0x1fc], PT ;  /* 0x00007f0021007a0c */ /* 0x000fe40003f66270 */
[----:B---3--:R-:W-:-:S04]  /*1cc0*/  LEA R44, P1, R4, c[0x0][0x1f0], 0x1 ;  /* 0x00007c00042c7a11 */ /* 0x008fc800078208ff */
[----:B------:R-:W-:Y:S01]  /*1cd0*/  LEA.HI.X R45, R4, c[0x0][0x1f4], R0, 0x1, P1 ;  /* 0x00007d00042d7a11 */ /* 0x000fe200008f0c00 */
[----:B------:R-:W3:Y:S01]  /*1ce0*/  LDSM.16.M88.4 R164, [R2+0x8080] ;  /* 0x0080800002a4783b */ /* 0x000ee20000000200 */
[----:B------:R-:W-:Y:S01]  /*1cf0*/  LEA.HI R0, R3, R23, RZ, 0x2 ;  /* 0x0000001703007211 */ /* 0x000fe200078f10ff */
[----:B------:R-:W-:Y:S01]  /*1d00*/  IMAD.MOV.U32 R3, RZ, RZ, 0x40 ;  /* 0x00000040ff037424 */ /* 0x000fe200078e00ff */
[----:B------:R-:W-:Y:S01]  /*1d10*/  ISETP.GT.AND P1, PT, R152, R50, PT ;  /* 0x000000329800720c */ /* 0x000fe20003f24270 */
[----:B------:R-:W1:Y:S01]  /*1d20*/  LDSM.16.M88.4 R180, [R2+0xa080] ;  /* 0x00a0800002b4783b */ /* 0x000e620000000200 */
[----:B------:R-:W-:Y:S01]  /*1d30*/  LOP3.LUT R6, R0, 0xfffffffc, RZ, 0xc0, !PT ;  /* 0xfffffffc00067812 */ /* 0x000fe200078ec0ff */
[----:B------:R-:W-:Y:S01]  /*1d40*/  IMAD.MOV.U32 R4, RZ, RZ, R24 ;  /* 0x000000ffff047224 */ /* 0x000fe200078e0018 */
[----:B------:R-:W-:Y:S01]  /*1d50*/  SEL R0, R150, 0xffffffe0, !P0 ;  /* 0xffffffe096007807 */ /* 0x000fe20004000000 */
[----:B------:R-:W1:Y:S01]  /*1d60*/  LDSM.16.M88.4 R196, [R2+0xc080] ;  /* 0x00c0800002c4783b */ /* 0x000e620000000200 */
[----:B------:R-:W-:Y:S01]  /*1d70*/  SEL R3, R3, 0xffffffc0, !P6 ;  /* 0xffffffc003037807 */ /* 0x000fe20007000000 */
[----:B------:R-:W-:Y:S01]  /*1d80*/  IMAD.IADD R23, R23, 0x1, -R6 ;  /* 0x0000000117177824 */ /* 0x000fe200078e0a06 */
[----:B------:R-:W-:Y:S01]  /*1d90*/  ISETP.GE.OR P2, PT, R16, c[0x0][0x16c], !P1 ;  /* 0x00005b0010007a0c */ /* 0x000fe20004f46670 */
[C---:B----4-:R-:W-:Y:S01]  /*1da0*/  IMAD.IADD R9, R2.reuse, 0x1, R0 ;  /* 0x0000000102097824 */ /* 0x050fe200078e0200 */
[----:B------:R-:W4:Y:S01]  /*1db0*/  LDSM.16.M88.4 R212, [R2+0xe080] ;  /* 0x00e0800002d4783b */ /* 0x000f220000000200 */
[----:B------:R-:W-:Y:S01]  /*1dc0*/  IMAD.IADD R8, R2, 0x1, R3 ;  /* 0x0000000102087824 */ /* 0x000fe200078e0203 */
[----:B------:R-:W-:Y:S01]  /*1dd0*/  ISETP.GE.OR P6, PT, R32, c[0x0][0x16c], !P1 ;  /* 0x00005b0020007a0c */ /* 0x000fe20004fc6670 */
[----:B------:R-:W-:Y:S01]  /*1de0*/  IMAD.IADD R7, R3, 0x1, R9 ;  /* 0x0000000103077824 */ /* 0x000fe200078e0209 */
[----:B------:R-:W1:Y:S01]  /*1df0*/  LDSM.16.M88.4 R168, [R9+0x8080] ;  /* 0x0080800009a8783b */ /* 0x000e620000000200 */
[----:B------:R-:W-:Y:S01]  /*1e00*/  ISETP.GE.OR P5, PT, R33, c[0x0][0x16c], !P1 ;  /* 0x00005b0021007a0c */ /* 0x000fe20004fa6670 */
[----:B-1----:R-:W-:Y:S01]  /*1e10*/  IMAD.WIDE.U32 R152, R31, c[0x0][0x240], R4 ;  /* 0x000090001f987a25 */ /* 0x002fe200078e0004 */
[----:B------:R-:W-:Y:S01]  /*1e20*/  LOP3.LUT R0, R27, 0xffffffe0, RZ, 0xc0, !PT ;  /* 0xffffffe01b007812 */ /* 0x000fe200078ec0ff */
[----:B------:R-:W1:Y:S01]  /*1e30*/  LDSM.16.M88.4 R172, [R8+0x8080] ;  /* 0x0080800008ac783b */ /* 0x000e620000000200 */
[----:B------:R-:W-:Y:S01]  /*1e40*/  ISETP.GE.OR P4, PT, R28, c[0x0][0x16c], !P1 ;  /* 0x00005b001c007a0c */ /* 0x000fe20004f86670 */
[----:B------:R-:W-:Y:S01]  /*1e50*/  IMAD.SHL.U32 R4, R19, 0x10, RZ ;  /* 0x0000001013047824 */ /* 0x000fe200078e00ff */
[----:B------:R-:W-:Y:S01]  /*1e60*/  ISETP.GE.AND P0, PT, R16, c[0x0][0x1fc], PT ;  /* 0x00007f0010007a0c */ /* 0x000fe20003f06270 */
[----:B------:R-:W1:Y:S01]  /*1e70*/  LDSM.16.M88.4 R176, [R7+0x8080] ;  /* 0x0080800007b0783b */ /* 0x000e620000000200 */
[----:B------:R-:W-:Y:S01]  /*1e80*/  IMAD.IADD R0, R151, 0x1, -R0 ;  /* 0x0000000197007824 */ /* 0x000fe200078e0a00 */
[----:B------:R-:W-:Y:S01]  /*1e90*/  CS2R R50, SRZ ;  /* 0x0000000000327805 */ /* 0x000fe2000001ff00 */
[----:B------:R-:W-:Y:S01]  /*1ea0*/  LOP3.LUT R10, R10, 0x10, R4, 0xf8, !PT ;  /* 0x000000100a0a7812 */ /* 0x000fe200078ef804 */
[----:B------:R-:W1:Y:S01]  /*1eb0*/  LDSM.16.M88.4 R184, [R9+0xa080] ;  /* 0x00a0800009b8783b */ /* 0x000e620000000200 */
[----:B------:R-:W-:Y:S01]  /*1ec0*/  CS2R R26, SRZ ;  /* 0x00000000001a7805 */ /* 0x000fe2000001ff00 */
[----:B------:R-:W-:-:S02]  /*1ed0*/  CS2R R24, SRZ ;  /* 0x0000000000187805 */ /* 0x000fc4000001ff00 */
        /* <DEDUP_REMOVED lines=8> */
[----:B------:R-:W-:Y:S06]  /*1f60*/  BAR.SYNC.DEFER_BLOCKING 0x0 ;  /* 0x0000000000007b1d */ /* 0x000fec0000010000 */
[----:B------:R-:W-:Y:S04]  /*1f70*/  STL.64 [R1+0x78], R44 ;  /* 0x0000782c01007387 */ /* 0x000fe80000100a00 */
[----:B------:R2:W-:Y:S04]  /*1f80*/  STL [R1+0x28], R2 ;  /* 0x0000280201007387 */ /* 0x0005e80000100800 */
[----:B------:R1:W-:Y:S04]  /*1f90*/  STL [R1+0x2c], R9 ;  /* 0x00002c0901007387 */ /* 0x0003e80000100800 */
[----:B------:R3:W-:Y:S04]  /*1fa0*/  STL [R1+0x34], R8 ;  /* 0x0000340801007387 */ /* 0x0007e80000100800 */
[----:B------:R4:W-:Y:S04]  /*1fb0*/  STL [R1+0x30], R7 ;  /* 0x0000300701007387 */ /* 0x0009e80000100800 */
[----:B------:R-:W-:Y:S01]  /*1fc0*/  @!PT LDS RZ, [RZ] ;  /* 0x00000000fffff984 */ /* 0x000fe20000000800 */
[----:B------:R-:W-:Y:S01]  /*1fd0*/  @!PT LDS RZ, [RZ] ;  /* 0x00000000fffff984 */ /* 0x000fe20000000800 */
[----:B------:R-:W-:Y:S01]  /*1fe0*/  @!PT LDS RZ, [RZ] ;  /* 0x00000000fffff984 */ /* 0x000fe20000000800 */
[----:B------:R4:W-:Y:S01]  /*1ff0*/  LDGSTS.E.BYPASS.LTC128B.128 [R41+0x8080], [R48.64], !P2 ;  /* 0x0808000030297fae */ /* 0x0009e2000d101d46 */
[----:B------:R-:W-:-:S02]  /*2000*/  ISETP.GE.OR P2, PT, R16, c[0x0][0x1fc], !P1 ;  /* 0x00007f0010007a0c */ /* 0x000fc40004f46670 */
[----:B------:R-:W-:Y:S01]  /*2010*/  SEL R16, RZ, 0x1, P0 ;  /* 0x00000001ff107807 */ /* 0x000fe20000000000 */
[----:B------:R4:W-:Y:S01]  /*2020*/  LDGSTS.E.BYPASS.LTC128B.128 [R41+0x9080], [R48.64+0x80], !P6 ;  /* 0x0908008030297fae */ /* 0x0009e2000f101d46 */
[----:B------:R-:W-:Y:S02]  /*2030*/  ISETP.GE.AND P0, PT, R28, c[0x0][0x1fc], PT ;  /* 0x00007f001c007a0c */ /* 0x000fe40003f06270 */
[----:B------:R-:W-:Y:S01]  /*2040*/  ISETP.GE.OR P6, PT, R32, c[0x0][0x1fc], !P1 ;  /* 0x00007f0020007a0c */ /* 0x000fe20004fc6670 */
[----:B------:R4:W-:Y:S01]  /*2050*/  LDGSTS.E.BYPASS.LTC128B.128 [R41+0xa080], [R48.64+0x100], !P5 ;  /* 0x0a08010030297fae */ /* 0x0009e2000e901d46 */
[----:B--2---:R-:W-:Y:S02]  /*2060*/  LOP3.LUT R2, R38, 0xfffffff0, RZ, 0xc0, !PT ;  /* 0xfffffff026027812 */ /* 0x004fe400078ec0ff */
[----:B------:R-:W-:Y:S01]  /*2070*/  ISETP.GE.AND P5, PT, R32, c[0x0][0x16c], PT ;  /* 0x00005b0020007a0c */ /* 0x000fe20003fa6270 */
[----:B------:R2:W-:Y:S01]  /*2080*/  LDGSTS.E.BYPASS.LTC128B.128 [R41+0xb080], [R48.64+0x180], !P4 ;  /* 0x0b08018030297fae */ /* 0x0005e2000e101d46 */
[----:B-1----:R-:W-:Y:S01]  /*2090*/  SHF.R.S32.HI R9, RZ, 0x1f, R0 ;  /* 0x0000001fff097819 */ /* 0x002fe20000011400 */
[----:B------:R-:W-:Y:S01]  /*20a0*/  IMAD.IADD R2, R151, 0x1, -R2 ;  /* 0x0000000197027824 */ /* 0x000fe200078e0a02 */
[----:B------:R-:W-:Y:S01]  /*20b0*/  SEL R11, RZ, 0xffffffff, P5 ;  /* 0xffffffffff0b7807 */ /* 0x000fe20002800000 */
[----:B------:R-:W-:Y:S01]  /*20c0*/  STL.64 [R1+0x90], R152 ;  /* 0x0000909801007387 */ /* 0x000fe20000100a00 */
[----:B------:R-:W-:Y:S01]  /*20d0*/  LEA.HI R5, R9, R0, RZ, 0x2 ;  /* 0x0000000009057211 */ /* 0x000fe200078f10ff */
[----:B---3--:R-:W-:Y:S01]  /*20e0*/  IMAD.SHL.U32 R8, R30, 0x20, RZ ;  /* 0x000000201e087824 */ /* 0x008fe200078e00ff */
[----:B------:R-:W-:Y:S01]  /*20f0*/  SHF.R.S32.HI R6, RZ, 0x1f, R2 ;  /* 0x0000001fff067819 */ /* 0x000fe20000011402 */
[----:B------:R-:W-:Y:S01]  /*2100*/  IMAD.SHL.U32 R11, R11, 0x2, RZ ;  /* 0x000000020b0b7824 */ /* 0x000fe200078e00ff */
[----:B------:R-:W-:Y:S01]  /*2110*/  ISETP.GE.AND P4, PT, R32, c[0x0][0x1fc], PT ;  /* 0x00007f0020007a0c */ /* 0x000fe20003f86270 */
[----:B------:R-:W-:Y:S01]  /*2120*/  CS2R R38, SRZ ;  /* 0x0000000000267805 */ /* 0x000fe2000001ff00 */
[----:B------:R-:W-:-:S02]  /*2130*/  LEA.HI R6, R6, R2, RZ, 0x3 ;  /* 0x0000000206067211 */ /* 0x000fc400078f18ff */
[----:B------:R-:W-:Y:S02]  /*2140*/  ISETP.GE.AND P5, PT, R28, c[0x0][0x16c], PT ;  /* 0x00005b001c007a0c */ /* 0x000fe40003fa6270 */
[C---:B----4-:R-:W-:Y:S01]  /*2150*/  LOP3.LUT R7, R6.reuse, 0xfffffff8, RZ, 0xc0, !PT ;  /* 0xfffffff806077812 */ /* 0x050fe200078ec0ff */
[----:B------:R-:W-:Y:S01]  /*2160*/  IMAD.SHL.U32 R6, R6, 0x40, RZ ;  /* 0x0000004006067824 */ /* 0x000fe200078e00ff */
[----:B------:R-:W-:Y:S02]  /*2170*/  SEL R12, RZ, 0xffffffff, P4 ;  /* 0xffffffffff0c7807 */ /* 0x000fe40002000000 */
[----:B------:R-:W-:Y:S01]  /*2180*/  LOP3.LUT R9, R18, 0x20, R8, 0xf8, !PT ;  /* 0x0000002012097812 */ /* 0x000fe200078ef808 */
[----:B------:R-:W-:Y:S01]  /*2190*/  IMAD.IADD R2, R2, 0x1, -R7 ;  /* 0x0000000102027824 */ /* 0x000fe200078e0a07 */
[----:B------:R-:W-:Y:S01]  /*21a0*/  LOP3.LUT R7, R5, 0xfffffffc, RZ, 0xc0, !PT ;  /* 0xfffffffc05077812 */ /* 0x000fe200078ec0ff */
[----:B------:R-:W-:Y:S01]  /*21b0*/  IMAD R8, R23, -0x8, R35 ;  /* 0xfffffff817087824 */ /* 0x000fe200078e0223 */
[----:B------:R-:W-:Y:S01]  /*21c0*/  LEA.HI R5, R5, R4, RZ, 0x1e ;  /* 0x0000000405057211 */ /* 0x000fe200078ff0ff */
[----:B------:R-:W-:Y:S01]  /*21d0*/  IMAD.SHL.U32 R4, R12, 0x2, RZ ;  /* 0x000000020c047824 */ /* 0x000fe200078e00ff */
[----:B------:R-:W-:Y:S01]  /*21e0*/  ISETP.GT.AND P4, PT, R151, 0x7, PT ;  /* 0x000000079700780c */ /* 0x000fe20003f84270 */
[----:B------:R-:W-:Y:S01]  /*21f0*/  IMAD.IADD R7, R0, 0x1, -R7 ;  /* 0x0000000100077824 */ /* 0x000fe200078e0a07 */
[----:B------:R-:W-:Y:S01]  /*2200*/  LOP3.LUT R0, R10, 0x8, R36, 0xf8, !PT ;  /* 0x000000080a007812 */ /* 0x000fe200078ef824 */
[----:B------:R1:W-:Y:S01]  /*2210*/  STL [R1+0x6c], R5 ;  /* 0x00006c0501007387 */ /* 0x0003e20000100800 */
[----:B------:R-:W-:Y:S01]  /*2220*/  SEL R13, RZ, 0x8, P5 ;  /* 0x00000008ff0d7807 */ /* 0x000fe20002800000 */
[----:B------:R-:W-:Y:S01]  /*2230*/  IMAD R10, R7, -0x2, R8 ;  /* 0xfffffffe070a7824 */ /* 0x000fe200078e0208 */
[----:B------:R-:W-:Y:S01]  /*2240*/  LOP3.LUT R8, R0, R14, RZ, 0x3c, !PT ;  /* 0x0000000e00087212 */ /* 0x000fe200078e3cff */
[----:B--2---:R-:W-:Y:S01]  /*2250*/  CS2R R48, SRZ ;  /* 0x0000000000307805 */ /* 0x004fe2000001ff00 */
[----:B------:R-:W-:Y:S01]  /*2260*/  LOP3.LUT R4, R4, 0x2, R16, 0xe2, !PT ;  /* 0x0000000204047812 */ /* 0x000fe200078ee210 */
[----:B------:R-:W-:Y:S01]  /*2270*/  CS2R R36, SRZ ;  /* 0x0000000000247805 */ /* 0x000fe2000001ff00 */
[----:B------:R-:W-:Y:S01]  /*2280*/  SEL R7, RZ, 0x4, P3 ;  /* 0x00000004ff077807 */ /* 0x000fe20001800000 */
[----:B------:R-:W-:Y:S01]  /*2290*/  CS2R R34, SRZ ;  /* 0x0000000000227805 */ /* 0x000fe2000001ff00 */
[----:B------:R-:W-:Y:S01]  /*22a0*/  LOP3.LUT P3, RZ, R2, 0x4, RZ, 0xc0, !PT ;  /* 0x0000000402ff7812 */ /* 0x000fe2000786c0ff */
[----:B------:R-:W-:Y:S01]  /*22b0*/  CS2R R22, SRZ ;  /* 0x0000000000167805 */ /* 0x000fe2000001ff00 */
[----:B------:R-:W-:-:S02]  /*22c0*/  LOP3.LUT R6, R6, 0xfffffe00, RZ, 0xc0, !PT ;  /* 0xfffffe0006067812 */ /* 0x000fc400078ec0ff */
[----:B------:R-:W-:Y:S02]  /*22d0*/  ISETP.GE.OR P5, PT, R33, c[0x0][0x1fc], !P1 ;  /* 0x00007f0021007a0c */ /* 0x000fe40004fa6670 */
[----:B------:R-:W-:Y:S01]  /*22e0*/  ISETP.GE.OR P1, PT, R28, c[0x0][0x1fc], !P1 ;  /* 0x00007f001c007a0c */ /* 0x000fe20004f26670 */
[----:B------:R-:W-:Y:S01]  /*22f0*/  CS2R R32, SRZ ;  /* 0x0000000000207805 */ /* 0x000fe2000001ff00 */
[----:B------:R-:W-:Y:S01]  /*2300*/  CS2R R28, SRZ ;  /* 0x00000000001c7805 */ /* 0x000fe2000001ff00 */
        /* <DEDUP_REMOVED lines=15> */
[----:B-1----:R-:W-:Y:S01]  /*2400*/  SHF.R.S32.HI R11, RZ, 0x5, R149 ;  /* 0x00000005ff0b7819 */ /* 0x002fe20000011495 */
[----:B------:R-:W-:Y:S01]  /*2410*/  CS2R R46, SRZ ;  /* 0x00000000002e7805 */ /* 0x000fe2000001ff00 */
[----:B--2---:R-:W-:Y:S01]  /*2420*/  IMAD.SHL.U32 R0, R2, 0x40, RZ ;  /* 0x0000004002007824 */ /* 0x004fe200078e00ff */
[----:B------:R-:W-:Y:S01]  /*2430*/  LOP3.LUT R2, R5, R4, R7, 0xfe, !PT ;  /* 0x0000000405027212 */ /* 0x000fe200078efe07 */
[----:B------:R-:W-:Y:S02]  /*2440*/  IMAD.SHL.U32 R5, R30, 0x8, RZ ;  /* 0x000000081e057824 */ /* 0x000fe400078e00ff */
[----:B------:R-:W-:Y:S01]  /*2450*/  IMAD.SHL.U32 R4, R21, 0x8, RZ ;  /* 0x0000000815047824 */ /* 0x000fe200078e00ff */
[----:B------:R-:W-:Y:S01]  /*2460*/  LOP3.LUT R0, R0, 0x1c0, RZ, 0xc0, !PT ;  /* 0x000001c000007812 */ /* 0x000fe200078ec0ff */
[----:B------:R1:W-:Y:S03]  /*2470*/  STL [R1+0x60], R2 ;  /* 0x0000600201007387 */ /* 0x0003e60000100800 */
        /* <DEDUP_REMOVED lines=26> */
[----:B------:R-:W-:-:S02]  /*2620*/  ISETP.GT.AND P2, PT, R10, 0x21, PT ;  /* 0x000000210a00780c */ /* 0x000fc40003f44270 */
[----:B------:R3:W-:Y:S04]  /*2630*/  STL [R1+0x38], R3 ;  /* 0x0000380301007387 */ /* 0x0007e80000100800 */
        /* <DEDUP_REMOVED lines=9> */
[----:B------:R-:W-:Y:S01]  /*26d0*/  ISETP.GT.AND P3, PT, R10, 0x20, PT ;  /* 0x000000200a00780c */ /* 0x000fe20003f64270 */
        /* <DEDUP_REMOVED lines=10> */
.L_x_134:
        /* <DEDUP_REMOVED lines=326> */
.L_x_132:
        /* <DEDUP_REMOVED lines=88> */
.L_x_133:
        /* <DEDUP_REMOVED lines=168> */
.L_x_131:
[----:B------:R-:W-:Y:S05]  /*4be0*/  @P1 EXIT ;  /* 0x000000000000194d */ /* 0x000fea0003800000 */
[----:B------:R-:W3:Y:S01]  /*4bf0*/  LDL.LU R9, [R1+0xa8] ;  /* 0x0000a80001097983 */ /* 0x000ee20000300800 */
[----:B------:R-:W-:-:S04]  /*4c00*/  ISETP.NE.U32.AND P2, PT, RZ, c[0x0][0x360], PT ;  /* 0x0000d800ff007a0c */ /* 0x000fc80003f45070 */
[----:B------:R-:W-:-:S13]  /*4c10*/  ISETP.NE.AND.EX P2, PT, RZ, c[0x0][0x364], PT, P2 ;  /* 0x0000d900ff007a0c */ /* 0x000fda0003f45320 */
[----:B--2---:R-:W-:-:S04]  /*4c20*/  @P2 IMAD.MOV.U32 R2, RZ, RZ, 0x4 ;  /* 0x00000004ff022424 */ /* 0x004fc800078e00ff */
[----:B---3--:R-:W-:-:S05]  /*4c30*/  @P2 IMAD.WIDE R2, R9, R2, c[0x0][0x360] ;  /* 0x0000d80009022625 */ /* 0x008fca00078e0202 */
[----:B-----5:R2:W3:Y:S01]  /*4c40*/  @P2 LDG.E R0, [R2.64] ;  /* 0x0000000602002981 */ /* 0x0204e2000c1e1900 */
[----:B------:R-:W4:Y:S01]  /*4c50*/  S2UR UR5, SR_CTAID.X ;  /* 0x00000000000579c3 */ /* 0x000f220000002500 */
[----:B------:R-:W-:Y:S02]  /*4c60*/  IMAD.MOV.U32 R4, RZ, RZ, c[0x0][0x338] ;  /* 0x0000ce00ff047624 */ /* 0x000fe400078e00ff */
[----:B------:R-:W1:Y:S04]  /*4c70*/  S2R R5, SR_TID.X ;  /* 0x0000000000057919 */ /* 0x000e680000002100 */
[----:B------:R-:W-:Y:S01]  /*4c80*/  BAR.SYNC.DEFER_BLOCKING 0x1, 0x100 ;  /* 0x0044000000007b1d */ /* 0x000fe20000010000 */
[----:B------:R-:W-:-:S05]  /*4c90*/  ISETP.NE.AND P0, PT, R4, 0x1, PT ;  /* 0x000000010400780c */ /* 0x000fca0003f05270 */
[----:B--2---:R-:W2:Y:S01]  /*4ca0*/  S2R R3, SR_CTAID.Y ;  /* 0x0000000000037919 */ /* 0x004ea20000002600 */
[----:B----4-:R-:W-:Y:S01]  /*4cb0*/  USHF.L.U32 UR5, UR5, 0xe, URZ ;  /* 0x0000000e05057899 */ /* 0x010fe2000800063f */
[----:B-1----:R-:W-:-:S03]  /*4cc0*/  SHF.R.S32.HI R6, RZ, 0x1f, R5 ;  /* 0x0000001fff067819 */ /* 0x002fc60000011405 */
[----:B------:R-:W-:-:S03]  /*4cd0*/  USHF.R.S32.HI UR4, URZ, 0x1f, UR5 ;  /* 0x0000001f3f047899 */ /* 0x000fc60008011405 */
[----:B--2---:R-:W-:-:S04]  /*4ce0*/  @P0 IMAD.HI.U32 R4, R3, c[0x0][0x33c], RZ ;  /* 0x0000cf0003040a27 */ /* 0x004fc800078e00ff */
[----:B---3--:R-:W-:-:S05]  /*4cf0*/  @P2 IMAD R0, R9, 0x40, R0 ;  /* 0x0000004009002824 */ /* 0x008fca00078e0200 */
[----:B------:R-:W-:-:S04]  /*4d00*/  @P2 SHF.R.S32.HI R2, RZ, 0x1f, R0 ;  /* 0x0000001fff022819 */ /* 0x000fc80000011400 */
[----:B------:R-:W-:Y:S01]  /*4d10*/  @P2 LEA.HI R2, R2, R0, RZ, 0x6 ;  /* 0x0000000002022211 */ /* 0x000fe200078f30ff */
[----:B------:R-:W-:Y:S01]  /*4d20*/  IMAD.MOV.U32 R0, RZ, RZ, R3 ;  /* 0x000000ffff007224 */ /* 0x000fe200078e0003 */
[----:B------:R-:W-:Y:S02]  /*4d30*/  @P0 SHF.R.U32.HI R0, RZ, c[0x0][0x340], R4 ;  /* 0x0000d000ff000a19 */ /* 0x000fe40000011604 */
[----:B------:R-:W-:Y:S02]  /*4d40*/  @P2 SHF.L.U32 R2, R2, 0x8, RZ ;  /* 0x0000000802022819 */ /* 0x000fe400000006ff */
[----:B------:R-:W-:Y:S02]  /*4d50*/  SHF.R.S32.HI R4, RZ, 0x1f, R0 ;  /* 0x0000001fff047819 */ /* 0x000fe40000011400 */
[----:B------:R-:W-:-:S04]  /*4d60*/  @P2 LOP3.LUT R2, R2, 0xffffc000, RZ, 0xc0, !PT ;  /* 0xffffc00002022812 */ /* 0x000fc800078ec0ff */
[----:B------:R-:W-:Y:S02]  /*4d70*/  @P2 SHF.R.S32.HI R3, RZ, 0x1f, R2 ;  /* 0x0000001fff032819 */ /* 0x000fe40000011402 */
[----:B------:R-:W-:-:S06]  /*4d80*/  @!P2 CS2R R2, SRZ ;  /* 0x000000000002a805 */ /* 0x000fcc000001ff00 */
[----:B------:R-:W-:Y:S01]  /*4d90*/  IADD3 R2, P1, P0, R2, UR5, R5 ;  /* 0x0000000502027c10 */ /* 0x000fe2000f83e005 */
[C---:B------:R-:W-:Y:S02]  /*4da0*/  IMAD R5, R4.reuse, c[0x0][0x328], RZ ;  /* 0x0000ca0004057a24 */ /* 0x040fe400078e02ff */
[----:B------:R-:W-:Y:S01]  /*4db0*/  IMAD R4, R4, c[0x0][0x300], RZ ;  /* 0x0000c00004047a24 */ /* 0x000fe200078e02ff */
[----:B------:R-:W-:Y:S01]  /*4dc0*/  IADD3.X R3, R3, UR4, R6, P1, P0 ;  /* 0x0000000403037c10 */ /* 0x000fe20008fe0406 */
[C---:B------:R-:W-:Y:S01]  /*4dd0*/  IMAD R7, R0.reuse, c[0x0][0x32c], R5 ;  /* 0x0000cb0000077a24 */ /* 0x040fe200078e0205 */
[----:B------:R-:W-:Y:S01]  /*4de0*/  SHF.R.S32.HI R6, RZ, 0x1f, R9 ;  /* 0x0000001fff067819 */ /* 0x000fe20000011409 */
[C---:B------:R-:W-:Y:S02]  /*4df0*/  IMAD R8, R0.reuse, c[0x0][0x304], R4 ;  /* 0x0000c10000087a24 */ /* 0x040fe400078e0204 */
[----:B------:R-:W-:-:S04]  /*4e00*/  IMAD.WIDE.U32 R4, R0, c[0x0][0x328], R2 ;  /* 0x0000ca0000047a25 */ /* 0x000fc800078e0002 */
[----:B------:R-:W-:Y:S01]  /*4e10*/  IMAD.WIDE.U32 R2, R0, c[0x0][0x300], R2 ;  /* 0x0000c00000027a25 */ /* 0x000fe200078e0002 */
[----:B------:R-:W-:Y:S02]  /*4e20*/  SEL R0, R6, RZ, !P2 ;  /* 0x000000ff06007207 */ /* 0x000fe40005000000 */
[----:B------:R-:W-:Y:S01]  /*4e30*/  SEL R6, R9, RZ, !P2 ;  /* 0x000000ff09067207 */ /* 0x000fe20005000000 */
[----:B------:R-:W-:Y:S01]  /*4e40*/  IMAD.IADD R5, R5, 0x1, R7 ;  /* 0x0000000105057824 */ /* 0x000fe200078e0207 */
[----:B------:R-:W-:Y:S01]  /*4e50*/  IADD3 R3, R3, R8, RZ ;  /* 0x0000000803037210 */ /* 0x000fe20007ffe0ff */
[C---:B------:R-:W-:Y:S02]  /*4e60*/  IMAD R10, R0.reuse, c[0x0][0x330], RZ ;  /* 0x0000cc00000a7a24 */ /* 0x040fe400078e02ff */
[----:B------:R-:W-:Y:S02]  /*4e70*/  IMAD R0, R0, c[0x0][0x308], RZ ;  /* 0x0000c20000007a24 */ /* 0x000fe400078e02ff */
[----:B------:R-:W-:-:S02]  /*4e80*/  IMAD R10, R6, c[0x0][0x334], R10 ;  /* 0x0000cd00060a7a24 */ /* 0x000fc400078e020a */
[----:B------:R-:W-:-:S04]  /*4e90*/  IMAD.WIDE.U32 R8, R6, c[0x0][0x330], R4 ;  /* 0x0000cc0006087a25 */ /* 0x000fc800078e0004 */
[----:B------:R-:W-:Y:S01]  /*4ea0*/  IMAD R0, R6, c[0x0][0x30c], R0 ;  /* 0x0000c30006007a24 */ /* 0x000fe200078e0200 */
[----:B------:R-:W-:Y:S01]  /*4eb0*/  LEA R4, P1, R8, c[0x0][0x310], 0x2 ;  /* 0x0000c40008047a11 */ /* 0x000fe200078210ff */
[----:B------:R-:W-:-:S04]  /*4ec0*/  IMAD.WIDE.U32 R6, R6, c[0x0][0x308], R2 ;  /* 0x0000c20006067a25 */ /* 0x000fc800078e0002 */
[----:B------:R-:W-:Y:S01]  /*4ed0*/  IMAD.IADD R3, R9, 0x1, R10 ;  /* 0x0000000109037824 */ /* 0x000fe200078e020a */
[----:B------:R-:W-:Y:S02]  /*4ee0*/  IADD3 R0, R7, R0, RZ ;  /* 0x0000000007007210 */ /* 0x000fe40007ffe0ff */
[----:B------:R-:W-:Y:S02]  /*4ef0*/  LEA R2, P0, R6, c[0x0][0x2e8], 0x2 ;  /* 0x0000ba0006027a11 */ /* 0x000fe400078010ff */
[----:B------:R-:W-:Y:S02]  /*4f00*/  LEA.HI.X R5, R8, c[0x0][0x314], R3, 0x2, P1 ;  /* 0x0000c50008057a11 */ /* 0x000fe400008f1403 */
[----:B------:R-:W-:-:S03]  /*4f10*/  LEA.HI.X R3, R6, c[0x0][0x2ec], R0, 0x2, P0 ;  /* 0x0000bb0006037a11 */ /* 0x000fc600000f1400 */
        /* <DEDUP_REMOVED lines=129> */
.L_x_135:
        /* <DEDUP_REMOVED lines=13> */
.L_x_1149:


//--------------------- .text._ZN7cutlass13device_kernelIN5flash19enable_sm80_to_sm89INS1_16FlashAttnBwdSm80INS1_25CollectiveMainloopBwdSm80ILi1ELi1EN4cute5tupleIJNS5_1CILi32EEENS7_ILi64EEENS7_ILi256EEEEEENS_6half_tEfNS_4arch4Sm80ELb0ELb1ELb1ELb0ELb0ELb0ELb0ELb0ELi2ELi2ELi2ELi1ELb1EEENS1_21CollectiveEpilogueBwdISB_SC_SE_Li256ELb0ELb0ELi4EEENS1_19SingleTileSchedulerILb0ELb0ELb0ELi64EEEEEEEEEvNT_6ParamsE --------------------------
	.section	.text._ZN7cutlass13device_kernelIN5flash19enable_sm80_to_sm89INS1_16FlashAttnBwdSm80INS1_25CollectiveMainloopBwdSm80ILi1ELi1EN4cute5tupleIJNS5_1CILi32EEENS7_ILi64EEENS7_ILi256EEEEEENS_6half_tEfNS_4arch4Sm80ELb0ELb1ELb1ELb0ELb0ELb0ELb0ELb0ELi2ELi2ELi2ELi1ELb1EEENS1_21CollectiveEpilogueBwdISB_SC_SE_Li256ELb0ELb0ELi4EEENS1_19SingleTileSchedulerILb0ELb0ELb0ELi64EEEEEEEEEvNT_6ParamsE,"ax",@progbits
	.sectioninfo	@"SHI_REGISTERS=255"
	.align	128
.text._ZN7cutlass13device_kernelIN5flash19enable_sm80_to_sm89INS1_16FlashAttnBwdSm80INS1_25CollectiveMainloopBwdSm80ILi1ELi1EN4cute5tupleIJNS5_1CILi32EEENS7_ILi64EEENS7_ILi256EEEEEENS_6half_tEfNS_4arch4Sm80ELb0ELb1ELb1ELb0ELb0ELb0ELb0ELb0ELi2ELi2ELi2ELi1ELb1EEENS1_21CollectiveEpilogueBwdISB_SC_SE_Li256ELb0ELb0ELi4EEENS1_19SingleTileSchedulerILb0ELb0ELb0ELi64EEEEEEEEEvNT_6ParamsE:
        .type           _ZN7cutlass13device_kernelIN5flash19enable_sm80_to_sm89INS1_16FlashAttnBwdSm80INS1_25CollectiveMainloopBwdSm80ILi1ELi1EN4cute5tupleIJNS5_1CILi32EEENS7_ILi64EEENS7_ILi256EEEEEENS_6half_tEfNS_4arch4Sm80ELb0ELb1ELb1ELb0ELb0ELb0ELb0ELb0ELi2ELi2ELi2ELi1ELb1EEENS1_21CollectiveEpilogueBwdISB_SC_SE_Li256ELb0ELb0ELi4EEENS1_19SingleTileSchedulerILb0ELb0ELb0ELi64EEEEEEEEEvNT_6ParamsE,@function
        .size           _ZN7cutlass13device_kernelIN5flash19enable_sm80_to_sm89INS1_16FlashAttnBwdSm80INS1_25CollectiveMainloopBwdSm80ILi1ELi1EN4cute5tupleIJNS5_1CILi32EEENS7_ILi64EEENS7_ILi256EEEEEENS_6half_tEfNS_4arch4Sm80ELb0ELb1ELb1ELb0ELb0ELb0ELb0ELb0ELi2ELi2ELi2ELi1ELb1EEENS1_21CollectiveEpilogueBwdISB_SC_SE_Li256ELb0ELb0ELi4EEENS1_19SingleTileSchedulerILb0ELb0ELb0ELi64EEEEEEEEEvNT_6ParamsE,(.L_x_1150 - _ZN7cutlass13device_kernelIN5flash19enable_sm80_to_sm89INS1_16FlashAttnBwdSm80INS1_25CollectiveMainloopBwdSm80ILi1ELi1EN4cute5tupleIJNS5_1CILi32EEENS7_ILi64EEENS7_ILi256EEEEEENS_6half_tEfNS_4arch4Sm80ELb0ELb1ELb1ELb0ELb0ELb0ELb0ELb0ELi2ELi2ELi2ELi1ELb1EEENS1_21CollectiveEpilogueBwdISB_SC_SE_Li256ELb0ELb0ELi4EEENS1_19SingleTileSchedulerILb0ELb0ELb0ELi64EEEEEEEEEvNT_6ParamsE)
        .other          _ZN7cutlass13device_kernelIN5flash19enable_sm80_to_sm89INS1_16FlashAttnBwdSm80INS1_25CollectiveMainloopBwdSm80ILi1ELi1EN4cute5tupleIJNS5_1CILi32EEENS7_ILi64EEENS7_ILi256EEEEEENS_6half_tEfNS_4arch4Sm80ELb0ELb1ELb1ELb0ELb0ELb0ELb0ELb0ELi2ELi2ELi2ELi1ELb1EEENS1_21CollectiveEpilogueBwdISB_SC_SE_Li256ELb0ELb0ELi4EEENS1_19SingleTileSchedulerILb0ELb0ELb0ELi64EEEEEEEEEvNT_6ParamsE,@"STO_CUDA_ENTRY STV_DEFAULT"
_ZN7cutlass13device_kernelIN5flash19enable_sm80_to_sm89INS1_16FlashAttnBwdSm80INS1_25CollectiveMainloopBwdSm80ILi1ELi1EN4cute5tupleIJNS5_1CILi32EEENS7_ILi64EEENS7_ILi256EEEEEENS_6half_tEfNS_4arch4Sm80ELb0ELb1ELb1ELb0ELb0ELb0ELb0ELb0ELi2ELi2ELi2ELi1ELb1EEENS1_21CollectiveEpilogueBwdISB_SC_SE_Li256ELb0ELb0ELi4EEENS1_19SingleTileSchedulerILb0ELb0ELb0ELi64EEEEEEEEEvNT_6ParamsE:
[----:B------:R-:W-:-:S03]  /*0000*/  MOV R1, c[0x0][0x28] ;  /* 0x00000a0000017a02 */ /* 0x000fc60000000f00 */
[----:B------:R-:W1:Y:S01]  /*0010*/  S2UR UR11, SR_CTAID.Z ;  /* 0x00000000000b79c3 */ /* 0x000e620000002700 */
[----:B------:R-:W-:Y:S02]  /*0020*/  IADD3 R1, R1, -0xd0, RZ ;  /* 0xffffff3001017810 */ /* 0x000fe40007ffe0ff */
[----:B-1----:R-:W-:-:S13]  /*0030*/  ISETP.LE.AND P0, PT, RZ, UR11, PT ;  /* 0x0000000bff007c0c */ /* 0x002fda000bf03270 */
[----:B------:R-:W-:Y:S05]  /*0040*/  @!P0 EXIT ;  /* 0x000000000000894d */ /* 0x000fea0003800000 */
[----:B------:R-:W1:Y:S01]  /*0050*/  S2R R78, SR_TID.X ;  /* 0x00000000004e7919 */ /* 0x000e620000002100 */
[----:B------:R-:W2:Y:S01]  /*0060*/  S2UR UR10, SR_CTAID.X ;  /* 0x00000000000a79c3 */ /* 0x000ea20000002500 */
[----:B------:R-:W-:Y:S02]  /*0070*/  UMOV UR5, 0x1f ;  /* 0x0000001f00057882 */ /* 0x000fe40000000000 */
[----:B------:R-:W-:Y:S02]  /*0080*/  ULDC UR4, c[0x0][0x168] ;  /* 0x00005a0000047ab9 */ /* 0x000fe40000000800 */
[----:B------:R-:W-:-:S03]  /*0090*/  UIADD3 UR5, UR5, UR4, URZ ;  /* 0x0000000405057290 */ /* 0x000fc6000fffe03f */
[----:B------:R-:W3:Y:S01]  /*00a0*/  S2UR UR24, SR_CTAID.Y ;  /* 0x00000000001879c3 */ /* 0x000ee20000002600 */
[----:B------:R-:W-:-:S04]  /*00b0*/  USHF.R.S32.HI UR4, URZ, 0x1f, UR5 ;  /* 0x0000001f3f047899 */ /* 0x000fc80008011405 */
[----:B------:R-:W-:-:S04]  /*00c0*/  ULEA.HI UR4, UR4, UR5, URZ, 0x5 ;  /* 0x0000000504047291 */ /* 0x000fc8000f8f283f */
[----:B------:R-:W-:Y:S01]  /*00d0*/  USHF.R.S32.HI UR14, URZ, 0x5, UR4 ;  /* 0x000000053f0e7899 */ /* 0x000fe20008011404 */
[----:B-1----:R1:W-:Y:S01]  /*00e0*/  STL [R1+0x70], R78 ;  /* 0x0000704e01007387 */ /* 0x0023e20000100800 */
[----:B--2---:R-:W-:-:S13]  /*00f0*/  ISETP.LE.AND P0, PT, RZ, UR10, PT ;  /* 0x0000000aff007c0c */ /* 0x004fda000bf03270 */
[----:B---3--:R-:W-:Y:S05]  /*0100*/  @!P0 BRA `(.L_x_136) ;  /* 0x000000c000008947 */ /* 0x008fea0003800000 */
[----:B------:R-:W-:Y:S02]  /*0110*/  ULDC UR4, c[0x0][0x168] ;  /* 0x00005a0000047ab9 */ /* 0x000fe40000000800 */
[----:B------:R-:W-:-:S04]  /*0120*/  ULEA UR4, UR10, UR4, 0x6 ;  /* 0x000000040a047291 */ /* 0x000fc8000f8e303f */
[----:B------:R-:W-:-:S03]  /*0130*/  UIADD3 UR5, UR4, 0x5f, URZ ;  /* 0x0000005f04057890 */ /* 0x000fc6000fffe03f */
[----:B------:R-:W-:Y:S02]  /*0140*/  ULDC UR4, c[0x0][0x198] ;  /* 0x0000660000047ab9 */ /* 0x000fe40000000800 */
[----:B------:R-:W-:-:S03]  /*0150*/  UIADD3 UR4, UR5, -UR4, URZ ;  /* 0x8000000405047290 */ /* 0x000fc6000fffe03f */
[----:B------:R-:W-:Y:S02]  /*0160*/  ULDC UR5, c[0x0][0x2a0] ;  /* 0x0000a80000057ab9 */ /* 0x000fe40000000800 */
[----:B------:R-:W-:-:S04]  /*0170*/  UIADD3 UR5, UR4, UR5, URZ ;  /* 0x0000000504057290 */ /* 0x000fc8000fffe03f */
[----:B------:R-:W-:-:S04]  /*0180*/  USHF.R.S32.HI UR4, URZ, 0x1f, UR5 ;  /* 0x0000001f3f047899 */ /* 0x000fc80008011405 */
[----:B------:R-:W-:-:S04]  /*0190*/  ULEA.HI UR4, UR4, UR5, URZ, 0x5 ;  /* 0x0000000504047291 */ /* 0x000fc8000f8f283f */
[----:B------:R-:W-:-:S04]  /*01a0*/  USHF.R.S32.HI UR4, URZ, 0x5, UR4 ;  /* 0x000000053f047899 */ /* 0x000fc80008011404 */
[----:B------:R-:W-:-:S04]  /*01b0*/  UISETP.LT.AND UP0, UPT, UR14, UR4, UPT ;  /* 0x000000040e00728c */ /* 0x000fc8000bf01270 */
[----:B------:R-:W-:Y:S02]  /*01c0*/  USEL UR14, UR14, UR4, UP0 ;  /* 0x000000040e0e7287 */ /* 0x000fe40008000000 */
.L_x_136:
[----:B------:R-:W-:Y:S01]  /*01d0*/  USHF.L.U32 UR13, UR10, 0x6, URZ ;  /* 0x000000060a0d7899 */ /* 0x000fe2000800063f */
[----:B------:R-:W-:Y:S01]  /*01e0*/  PLOP3.LUT P1, PT, PT, PT, PT, 0x80, 0x0 ;  /* 0x000000000000781c */ /* 0x000fe20003f2f070 */
[----:B------:R-:W-:Y:S01]  /*01f0*/  ULDC UR6, c[0x0][0x168] ;  /* 0x00005a0000067ab9 */ /* 0x000fe20000000800 */
[----:B------:R-:W-:Y:S01]  /*0200*/  CS2R R136, SRZ ;  /* 0x0000000000887805 */ /* 0x000fe2000001ff00 */
[----:B------:R-:W-:Y:S01]  /*0210*/  UIADD3 UR6, UR13, UR6, URZ ;  /* 0x000000060d067290 */ /* 0x000fe2000fffe03f */
[----:B------:R-:W-:Y:S01]  /*0220*/  CS2R R140, SRZ ;  /* 0x00000000008c7805 */ /* 0x000fe2000001ff00 */
[----:B------:R-:W-:Y:S01]  /*0230*/  ULDC UR5, c[0x0][0x198] ;  /* 0x0000660000057ab9 */ /* 0x000fe20000000800 */
[----:B------:R-:W-:Y:S01]  /*0240*/  IMAD.MOV.U32 R142, RZ, RZ, RZ ;  /* 0x000000ffff8e7224 */ /* 0x000fe200078e00ff */
[----:B------:R-:W-:Y:S01]  /*0250*/  UIADD3 UR5, UR6, -UR5, URZ ;  /* 0x8000000506057290 */ /* 0x000fe2000fffe03f */
[----:B------:R-:W-:Y:S01]  /*0260*/  CS2R R138, SRZ ;  /* 0x00000000008a7805 */ /* 0x000fe2000001ff00 */
[----:B------:R-:W-:Y:S01]  /*0270*/  ULDC UR4, c[0x0][0x2a4] ;  /* 0x0000a90000047ab9 */ /* 0x000fe20000000800 */
[----:B------:R-:W-:Y:S01]  /*0280*/  CS2R R10, SRZ ;  /* 0x00000000000a7805 */ /* 0x000fe2000001ff00 */
[----:B------:R-:W-:Y:S01]  /*0290*/  UIADD3 UR5, UR5, -UR4, URZ ;  /* 0x8000000405057290 */ /* 0x000fe2000fffe03f */
[----:B------:R-:W-:Y:S01]  /*02a0*/  IMAD.MOV.U32 R130, RZ, RZ, RZ ;  /* 0x000000ffff827224 */ /* 0x000fe200078e00ff */
[----:B------:R-:W-:Y:S01]  /*02b0*/  ULDC.64 UR20, c[0x0][0x118] ;  /* 0x0000460000147ab9 */ /* 0x000fe20000000a00 */
[----:B------:R-:W-:Y:S01]  /*02c0*/  CS2R R128, SRZ ;  /* 0x0000000000807805 */ /* 0x000fe2000001ff00 */
        /* <DEDUP_REMOVED lines=8> */
[----:B------:R-:W-:Y:S01]  /*0350*/  USHF.R.S32.HI UR12, URZ, 0x5, UR4 ;  /* 0x000000053f0c7899 */ /* 0x000fe20008011404 */
[----:B------:R-:W-:Y:S01]  /*0360*/  CS2R R114, SRZ ;  /* 0x0000000000727805 */ /* 0x000fe2000001ff00 */
[----:B------:R-:W-:Y:S01]  /*0370*/  CS2R R112, SRZ ;  /* 0x0000000000707805 */ /* 0x000fe2000001ff00 */
[----:B------:R-:W-:Y:S01]  /*0380*/  CS2R R110, SRZ ;  /* 0x00000000006e7805 */ /* 0x000fe2000001ff00 */
[----:B------:R-:W-:Y:S01]  /*0390*/  UISETP.LT.AND UP0, UPT, URZ, UR12, UPT ;  /* 0x0000000c3f00728c */ /* 0x000fe2000bf01270 */
[----:B------:R-:W-:Y:S01]  /*03a0*/  CS2R R108, SRZ ;  /* 0x00000000006c7805 */ /* 0x000fe2000001ff00 */
[----:B------:R-:W-:Y:S01]  /*03b0*/  CS2R R102, SRZ ;  /* 0x0000000000667805 */ /* 0x000fe2000001ff00 */
[----:B------:R-:W-:Y:S01]  /*03c0*/  CS2R R100, SRZ ;  /* 0x0000000000647805 */ /* 0x000fe2000001ff00 */
[----:B------:R-:W-:Y:S01]  /*03d0*/  USEL UR12, URZ, UR12, !UP0 ;  /* 0x0000000c3f0c7287 */ /* 0x000fe2000c000000 */
[----:B------:R-:W-:Y:S01]  /*03e0*/  CS2R R106, SRZ ;  /* 0x00000000006a7805 */ /* 0x000fe2000001ff00 */
[----:B------:R-:W-:Y:S01]  /*03f0*/  CS2R R104, SRZ ;  /* 0x0000000000687805 */ /* 0x000fe2000001ff00 */
[----:B------:R-:W-:Y:S01]  /*0400*/  CS2R R98, SRZ ;  /* 0x0000000000627805 */ /* 0x000fe2000001ff00 */
[----:B------:R-:W-:Y:S01]  /*0410*/  UISETP.GT.AND UP0, UPT, UR14, UR12, UPT ;  /* 0x0000000c0e00728c */ /* 0x000fe2000bf04270 */
[----:B------:R-:W-:Y:S01]  /*0420*/  CS2R R96, SRZ ;  /* 0x0000000000607805 */ /* 0x000fe2000001ff00 */
[----:B------:R-:W-:Y:S01]  /*0430*/  CS2R R94, SRZ ;  /* 0x00000000005e7805 */ /* 0x000fe2000001ff00 */
[----:B------:R-:W-:Y:S01]  /*0440*/  CS2R R92, SRZ ;  /* 0x00000000005c7805 */ /* 0x000fe2000001ff00 */
[----:B------:R-:W-:Y:S01]  /*0450*/  CS2R R86, SRZ ;  /* 0x0000000000567805 */ /* 0x000fe2000001ff00 */
[----:B------:R-:W-:Y:S01]  /*0460*/  CS2R R84, SRZ ;  /* 0x0000000000547805 */ /* 0x000fe2000001ff00 */
[----:B------:R-:W-:Y:S01]  /*0470*/  PLOP3.LUT P0, PT, PT, PT, UP0, 0x80, 0x0 ;  /* 0x000000000000781c */ /* 0x000fe20003f0f008 */
[----:B------:R-:W-:Y:S01]  /*0480*/  CS2R R90, SRZ ;  /* 0x00000000005a7805 */ /* 0x000fe2000001ff00 */
[----:B------:R-:W-:Y:S01]  /*0490*/  CS2R R88, SRZ ;  /* 0x0000000000587805 */ /* 0x000fe2000001ff00 */
[----:B------:R-:W-:Y:S01]  /*04a0*/  MOV R83, RZ ;  /* 0x000000ff00537202 */ /* 0x000fe20000000f00 */
        /* <DEDUP_REMOVED lines=37> */
[----:B------:R-:W-:Y:S01]  /*0700*/  USHF.R.S32.HI UR9, URZ, 0x1f, UR11 ;  /* 0x0000001f3f097899 */ /* 0x000fe2000801140b */
[--C-:B------:R-:W-:Y:S01]  /*0710*/  IMAD.MOV.U32 R76, RZ, RZ, R78.reuse ;  /* 0x000000ffff4c7224 */ /* 0x100fe200078e004e */
[----:B------:R-:W-:Y:S01]  /*0720*/  ULDC.64 UR4, c[0x0][0x1e8] ;  /* 0x00007a0000047ab9 */ /* 0x000fe20000000a00 */
[----:B------:R-:W-:Y:S01]  /*0730*/  IMAD.MOV.U32 R76, RZ, RZ, R78 ;  /* 0x000000ffff4c7224 */ /* 0x000fe200078e004e */
[----:B------:R-:W-:Y:S01]  /*0740*/  UIMAD UR4, UR9, UR4, URZ ;  /* 0x00000004090472a4 */ /* 0x000fe2000f8e023f */
[----:B------:R-:W-:Y:S01]  /*0750*/  IMAD.MOV.U32 R77, RZ, RZ, R79 ;  /* 0x000000ffff4d7224 */ /* 0x000fe200078e004f */
[----:B------:R-:W-:Y:S01]  /*0760*/  USHF.R.S32.HI UR25, URZ, 0x1f, UR24 ;  /* 0x0000001f3f197899 */ /* 0x000fe20008011418 */
[----:B------:R-:W-:Y:S01]  /*0770*/  IMAD.U32 R2, RZ, RZ, UR24 ;  /* 0x00000018ff027e24 */ /* 0x000fe2000f8e00ff */
[----:B------:R-:W-:Y:S01]  /*0780*/  ULDC.64 UR6, c[0x0][0x288] ;  /* 0x0000a20000067ab9 */ /* 0x000fe20000000a00 */
[--C-:B------:R-:W-:Y:S01]  /*0790*/  SHF.R.S32.HI R77, RZ, 0x1f, R76.reuse ;  /* 0x0000001fff4d7819 */ /* 0x100fe2000001144c */
[----:B------:R-:W-:Y:S01]  /*07a0*/  UIMAD UR23, UR11, UR5, UR4 ;  /* 0x000000050b1772a4 */ /* 0x000fe2000f8e0204 */
[C---:B------:R-:W-:Y:S01]  /*07b0*/  IMAD.SHL.U32 R10, R76.reuse, 0x4, RZ ;  /* 0x000000044c0a7824 */ /* 0x040fe200078e00ff */
[----:B------:R-:W-:Y:S01]  /*07c0*/  UIMAD UR6, UR25, UR6, URZ ;  /* 0x00000006190672a4 */ /* 0x000fe2000f8e023f */
[----:B------:R-:W-:Y:S01]  /*07d0*/  ISETP.GT.AND P1, PT, R76, 0x7, PT ;  /* 0x000000074c00780c */ /* 0x000fe20003f24270 */
[----:B------:R-:W-:Y:S01]  /*07e0*/  ULDC.64 UR4, c[0x0][0x238] ;  /* 0x00008e0000047ab9 */ /* 0x000fe20000000a00 */
[----:B------:R-:W-:Y:S01]  /*07f0*/  IMAD.WIDE.U32 R2, R2, c[0x0][0x238], R76 ;  /* 0x00008e0002027a25 */ /* 0x000fe200078e004c */
[----:B------:R-:W-:Y:S01]  /*0800*/  UIMAD UR4, UR25, UR4, URZ ;  /* 0x00000004190472a4 */ /* 0x000fe2000f8e023f */
[----:B------:R-:W-:Y:S01]  /*0810*/  SHF.R.S32.HI R11, RZ, 0x1f, R10 ;  /* 0x0000001fff0b7819 */ /* 0x000fe2000001140a */
[----:B------:R-:W-:Y:S01]  /*0820*/  UIMAD UR22, UR24, UR7, UR6 ;  /* 0x00000007181672a4 */ /* 0x000fe2000f8e0206 */
[----:B------:R-:W-:Y:S01]  /*0830*/  IMAD.U32 R6, RZ, RZ, UR24 ;  /* 0x00000018ff067e24 */ /* 0x000fe2000f8e00ff */
[----:B------:R-:W-:Y:S01]  /*0840*/  UIMAD UR6, UR24, UR5, UR4 ;  /* 0x00000005180672a4 */ /* 0x000fe2000f8e0204 */
[----:B------:R-:W-:Y:S01]  /*0850*/  IMAD.U32 R4, RZ, RZ, UR24 ;  /* 0x00000018ff047e24 */ /* 0x000fe2000f8e00ff */
[----:B------:R-:W-:Y:S01]  /*0860*/  ULDC.64 UR16, c[0x0][0x270] ;  /* 0x00009c0000107ab9 */ /* 0x000fe20000000a00 */
[----:B------:R-:W-:Y:S01]  /*0870*/  SHF.R.S32.HI R23, RZ, 0x1f, R76 ;  /* 0x0000001fff177819 */ /* 0x000fe2000001144c */
[----:B------:R-:W-:Y:S01]  /*0880*/  UIMAD UR15, UR25, UR16, URZ ;  /* 0x00000010190f72a4 */ /* 0x000fe2000f8e023f */
[--C-:B------:R-:W-:Y:S01]  /*0890*/  IMAD.WIDE.U32 R6, R6, c[0x0][0x270], R10.reuse ;  /* 0x00009c0006067a25 */ /* 0x100fe200078e000a */
[----:B------:R-:W-:Y:S01]  /*08a0*/  USHF.L.U32 UR8, UR12, 0x5, URZ ;  /* 0x000000050c087899 */ /* 0x000fe2000800063f */
[----:B------:R-:W-:Y:S01]  /*08b0*/  IADD3 R9, R3, UR6, RZ ;  /* 0x0000000603097c10 */ /* 0x000fe2000fffe0ff */
[----:B------:R-:W-:Y:S01]  /*08c0*/  ULDC.64 UR4, c[0x0][0x278] ;  /* 0x00009e0000047ab9 */ /* 0x000fe20000000a00 */
[----:B------:R-:W-:Y:S01]  /*08d0*/  IMAD.WIDE.U32 R4, R4, c[0x0][0x288], R10 ;  /* 0x0000a20004047a25 */ /* 0x000fe200078e000a */
[----:B------:R-:W-:Y:S01]  /*08e0*/  ULDC.64 UR6, c[0x0][0x290] ;  /* 0x0000a40000067ab9 */ /* 0x000fe20000000a00 */
[CC--:B------:R-:W-:Y:S01]  /*08f0*/  LEA.HI R27, R23.reuse, R76.reuse, RZ, 0x3 ;  /* 0x0000004c171b7211 */ /* 0x0c0fe200078f18ff */
[----:B------:R-:W-:Y:S01]  /*0900*/  UIMAD UR15, UR24, UR17, UR15 ;  /* 0x00000011180f72a4 */ /* 0x000fe2000f8e020f */
[----:B------:R-:W-:Y:S01]  /*0910*/  IMAD.U32 R0, RZ, RZ, UR8 ;  /* 0x00000008ff007e24 */ /* 0x000fe2000f8e00ff */
[----:B------:R-:W-:Y:S01]  /*0920*/  ULDC.64 UR26, c[0x0][0x248] ;  /* 0x00009200001a7ab9 */ /* 0x000fe20000000a00 */
[----:B------:R-:W-:Y:S01]  /*0930*/  STL [R1+0x74], R77 ;  /* 0x0000744d01007387 */ /* 0x000fe20000100800 */
[----:B------:R-:W-:Y:S01]  /*0940*/  UIMAD.WIDE.U32 UR18, UR11, UR4, URZ ;  /* 0x000000040b1272a5 */ /* 0x000fe2000f8e003f */
[----:B------:R-:W-:Y:S01]  /*0950*/  SHF.R.S32.HI R38, RZ, 0x3, R27 ;  /* 0x00000003ff267819 */ /* 0x000fe2000001141b */
[----:B------:R-:W-:Y:S01]  /*0960*/  UIMAD.WIDE.U32 UR16, UR11, UR6, URZ ;  /* 0x000000060b1072a5 */ /* 0x000fe2000f8e003f */
[----:B------:R2:W-:Y:S01]  /*0970*/  STL.64 [R1+0x78], R10 ;  /* 0x0000780a01007387 */ /* 0x0005e20000100a00 */
[----:B------:R-:W-:Y:S01]  /*0980*/  UISETP.NE.AND UP0, UPT, UR26, 0x1, UPT ;  /* 0x000000011a00788c */ /* 0x000fe2000bf05270 */
[-C--:B------:R-:W-:Y:S01]  /*0990*/  LEA.HI R26, R23, R76.reuse, RZ, 0x4 ;  /* 0x0000004c171a7211 */ /* 0x080fe200078f20ff */
[----:B------:R-:W-:Y:S01]  /*09a0*/  UIMAD.WIDE.U32 UR26, UR24, UR27, URZ ;  /* 0x0000001b181a72a5 */ /* 0x000fe2000f8e003f */
[C---:B------:R-:W-:Y:S01]  /*09b0*/  @!P1 IADD3 R31, P4, P3, R0.reuse, UR18, R6 ;  /* 0x00000012001f9c10 */ /* 0x040fe2000fb9e006 */
[----:B------:R-:W-:Y:S01]  /*09c0*/  UIMAD UR28, UR9, UR4, URZ ;  /* 0x00000004091c72a4 */ /* 0x000fe2000f8e023f */
[----:B------:R-:W-:Y:S01]  /*09d0*/  IADD3 R32, P2, P0, R0, UR16, R4 ;  /* 0x0000001000207c10 */ /* 0x000fe2000f85e004 */
[----:B------:R-:W-:Y:S01]  /*09e0*/  IMAD.MOV.U32 R8, RZ, RZ, R2 ;  /* 0x000000ffff087224 */ /* 0x000fe200078e0002 */
[----:B------:R-:W-:Y:S01]  /*09f0*/  LOP3.LUT R0, R27, 0xfffffff8, RZ, 0xc0, !PT ;  /* 0xfffffff81b007812 */ /* 0x000fe200078ec0ff */
[----:B------:R-:W-:Y:S01]  /*0a00*/  IMAD.U32 R2, RZ, RZ, UR10 ;  /* 0x0000000aff027e24 */ /* 0x000fe2000f8e00ff */
[----:B------:R-:W-:Y:S01]  /*0a10*/  SHF.R.S32.HI R39, RZ, 0x1f, R38 ;  /* 0x0000001fff277819 */ /* 0x000fe20000011426 */
[----:B------:R-:W-:Y:S01]  /*0a20*/  UIMAD UR28, UR11, UR5, UR28 ;  /* 0x000000050b1c72a4 */ /* 0x000fe2000f8e021c */
[----:B------:R-:W-:Y:S01]  /*0a30*/  LEA.HI R19, R23, R76, RZ, 0x2 ;  /* 0x0000004c17137211 */ /* 0x000fe200078f10ff */
[----:B------:R-:W-:Y:S01]  /*0a40*/  IMAD.IADD R17, R76, 0x1, -R0 ;  /* 0x000000014c117824 */ /* 0x000fe200078e0a00 */
[----:B------:R-:W-:Y:S01]  /*0a50*/  SHF.R.S32.HI R4, RZ, 0x4, R26 ;  /* 0x00000004ff047819 */ /* 0x000fe2000001141a */
[----:B------:R-:W-:Y:S01]  /*0a60*/  ULDC.64 UR4, c[0x0][0x1e0] ;  /* 0x0000780000047ab9 */ /* 0x000fe20000000a00 */
[----:B------:R-:W-:Y:S01]  /*0a70*/  IMAD.WIDE R14, R2, 0x40, R38 ;  /* 0x00000040020e7825 */ /* 0x000fe200078e0226 */
[--C-:B------:R-:W-:Y:S01]  /*0a80*/  SHF.R.S32.HI R6, RZ, 0x2, R19.reuse ;  /* 0x00000002ff067819 */ /* 0x100fe20000011413 */
[----:B------:R-:W-:Y:S01]  /*0a90*/  UIMAD UR6, UR9, UR6, URZ ;  /* 0x00000006090672a4 */ /* 0x000fe2000f8e023f */
[----:B------:R-:W-:Y:S01]  /*0aa0*/  SHF.R.S32.HI R2, RZ, 0x1f, R19 ;  /* 0x0000001fff027819 */ /* 0x000fe20000011413 */
[----:B------:R-:W-:Y:S01]  /*0ab0*/  IMAD.SHL.U32 R12, R17, 0x8, RZ ;  /* 0x00000008110c7824 */ /* 0x000fe200078e00ff */
[----:B------:R-:W-:Y:S01]  /*0ac0*/  LEA.HI R0, R26, R4, RZ, 0x1 ;  /* 0x000000041a007211 */ /* 0x000fe200078f08ff */
[----:B------:R-:W-:Y:S01]  /*0ad0*/  UIMAD UR6, UR11, UR7, UR6 ;  /* 0x000000070b0672a4 */ /* 0x000fe2000f8e0206 */
[----:B------:R-:W-:Y:S01]  /*0ae0*/  IMAD.U32 R16, RZ, RZ, UR11 ;  /* 0x0000000bff107e24 */ /* 0x000fe2000f8e00ff */
[----:B------:R-:W-:Y:S01]  /*0af0*/  STL.64 [R1+0x58], R38 ;  /* 0x0000582601007387 */ /* 0x000fe20000100a00 */
[----:B------:R-:W-:Y:S01]  /*0b00*/  SHF.R.S32.HI R13, RZ, 0x1f, R12 ;  /* 0x0000001fff0d7819 */ /* 0x000fe2000001140c */
[----:B------:R-:W-:Y:S01]  /*0b10*/  IMAD.MOV.U32 R141, RZ, RZ, 0x20 ;  /* 0x00000020ff8d7424 */ /* 0x000fe200078e00ff */
[----:B--2---:R-:W-:Y:S01]  /*0b20*/  IADD3 R10, R5, UR22, RZ ;  /* 0x00000016050a7c10 */ /* 0x004fe2000fffe0ff */
[----:B------:R-:W-:Y:S01]  /*0b30*/  ULDC UR22, c[0x0][0x250] ;  /* 0x0000940000167ab9 */ /* 0x000fe20000000800 */
[----:B------:R-:W-:Y:S01]  /*0b40*/  IADD3 R11, R7, UR15, RZ ;  /* 0x0000000f070b7c10 */ /* 0x000fe2000fffe0ff */
[----:B------:R-:W-:Y:S01]  /*0b50*/  UMOV UR15, UR24 ;  /* 0x00000018000f7c82 */ /* 0x000fe20008000000 */
[----:B------:R-:W-:Y:S01]  /*0b60*/  LEA.HI R5, R2, R6, RZ, 0x3 ;  /* 0x0000000602057211 */ /* 0x000fe200078f18ff */
[----:B------:R-:W-:Y:S01]  /*0b70*/  @UP0 USHF.R.U32.HI UR15, URZ, UR22, UR27 ;  /* 0x000000163f0f0299 */ /* 0x000fe2000801161b */
[----:B------:R-:W-:Y:S01]  /*0b80*/  LOP3.LUT R0, R0, 0xfffffffe, RZ, 0xc0, !PT ;  /* 0xfffffffe00007812 */ /* 0x000fe200078ec0ff */
[----:B------:R-:W-:Y:S01]  /*0b90*/  CS2R R138, SRZ ;  /* 0x00000000008a7805 */ /* 0x000fe2000001ff00 */
[C---:B------:R-:W-:Y:S01]  /*0ba0*/  IADD3 R28, R12.reuse, 0x40, RZ ;  /* 0x000000400c1c7810 */ /* 0x040fe20007ffe0ff */
[----:B------:R-:W-:Y:S01]  /*0bb0*/  USHF.R.S32.HI UR22, URZ, 0x1f, UR15 ;  /* 0x0000001f3f167899 */ /* 0x000fe2000801140f */
[C---:B------:R-:W-:Y:S01]  /*0bc0*/  IADD3 R29, R12.reuse, 0x80, RZ ;  /* 0x000000800c1d7810 */ /* 0x040fe20007ffe0ff */
[----:B------:R-:W-:Y:S01]  /*0bd0*/  IMAD.U32 R7, RZ, RZ, UR15 ;  /* 0x0000000fff077e24 */ /* 0x000fe2000f8e00ff */
[----:B------:R-:W-:Y:S01]  /*0be0*/  IADD3 R30, R12, 0xc0, RZ ;  /* 0x000000c00c1e7810 */ /* 0x000fe20007ffe0ff */
[----:B------:R-:W-:Y:S01]  /*0bf0*/  UIMAD UR4, UR22, UR4, URZ ;  /* 0x00000004160472a4 */ /* 0x000fe2000f8e023f */
[----:B------:R-:W-:Y:S01]  /*0c00*/  IMAD.IADD R22, R4, 0x1, -R0 ;  /* 0x0000000104167824 */ /* 0x000fe200078e0a00 */
[----:B------:R-:W-:Y:S01]  /*0c10*/  LOP3.LUT R0, R5, 0xfffffff8, RZ, 0xc0, !PT ;  /* 0xfffffff805007812 */ /* 0x000fe200078ec0ff */
[----:B------:R-:W-:Y:S01]  /*0c20*/  IMAD.WIDE.U32 R2, R7, c[0x0][0x1e0], R12 ;  /* 0x0000780007027a25 */ /* 0x000fe200078e000c */
[----:B------:R-:W-:Y:S01]  /*0c30*/  UIMAD UR26, UR15, UR5, UR4 ;  /* 0x000000050f1a72a4 */ /* 0x000fe2000f8e0204 */
[----:B------:R-:W-:Y:S01]  /*0c40*/  ISETP.GE.AND P6, PT, R29, c[0x0][0x1cc], PT ;  /* 0x000073001d007a0c */ /* 0x000fe20003fc6270 */
[----:B------:R-:W-:Y:S01]  /*0c50*/  UMOV UR27, 0x5 ;  /* 0x00000005001b7882 */ /* 0x000fe20000000000 */
[----:B------:R-:W-:Y:S01]  /*0c60*/  IMAD.U32 R4, RZ, RZ, UR11 ;  /* 0x0000000bff047e24 */ /* 0x000fe2000f8e00ff */
[----:B------:R-:W-:Y:S01]  /*0c70*/  ULDC.64 UR4, c[0x0][0x1b0] ;  /* 0x00006c0000047ab9 */ /* 0x000fe20000000a00 */
[----:B------:R-:W-:Y:S01]  /*0c80*/  IMAD.IADD R18, R6, 0x1, -R0 ;  /* 0x0000000106127824 */ /* 0x000fe200078e0a00 */
[----:B------:R-:W-:Y:S01]  /*0c90*/  IADD3 R3, R3, UR26, RZ ;  /* 0x0000001a03037c10 */ /* 0x000fe2000fffe0ff */
[----:B------:R-:W-:Y:S01]  /*0ca0*/  UIMAD UR4, UR22, UR4, URZ ;  /* 0x00000004160472a4 */ /* 0x000fe2000f8e023f */
[CC--:B------:R-:W-:Y:S01]  /*0cb0*/  LEA.HI R0, R23.reuse, R76.reuse, RZ, 0x6 ;  /* 0x0000004c17007211 */ /* 0x0c0fe200078f30ff */
[----:B------:R-:W-:Y:S01]  /*0cc0*/  UIADD3 UR22, UR17, UR6, URZ ;  /* 0x0000000611167290 */ /* 0x000fe2000fffe03f */
[----:B------:R-:W-:Y:S01]  /*0cd0*/  LEA.HI R23, R23, R76, RZ, 0x5 ;  /* 0x0000004c17177211 */ /* 0x000fe200078f28ff */
[----:B------:R-:W-:Y:S01]  /*0ce0*/  IMAD.WIDE.U32 R4, R4, c[0x0][0x1e8], R2 ;  /* 0x00007a0004047a25 */ /* 0x000fe200078e0002 */
[----:B------:R-:W-:Y:S01]  /*0cf0*/  UIMAD UR7, UR15, UR5, UR4 ;  /* 0x000000050f0772a4 */ /* 0x000fe2000f8e0204 */
[----:B------:R-:W-:Y:S01]  /*0d00*/  SHF.R.S32.HI R20, RZ, 0x6, R0 ;  /* 0x00000006ff147819 */ /* 0x000fe20000011400 */
[----:B------:R-:W-:Y:S01]  /*0d10*/  USHF.R.S32.HI UR5, URZ, 0x1f, UR8 ;  /* 0x0000001f3f057899 */ /* 0x000fe20008011408 */
[----:B------:R-:W-:Y:S01]  /*0d20*/  IMAD.SHL.U32 R2, R38, 0x40, RZ ;  /* 0x0000004026027824 */ /* 0x000fe200078e00ff */
[----:B------:R-:W-:Y:S01]  /*0d30*/  UIADD3 UR15, UR19, UR28, URZ ;  /* 0x0000001c130f7290 */ /* 0x000fe2000fffe03f */
[----:B------:R-:W-:Y:S01]  /*0d40*/  IADD3 R5, R5, UR23, RZ ;  /* 0x0000001705057c10 */ /* 0x000fe2000fffe0ff */
[----:B------:R-:W-:Y:S01]  /*0d50*/  ULDC UR4, c[0x0][0x198] ;  /* 0x0000660000047ab9 */ /* 0x000fe20000000800 */
[----:B------:R-:W-:Y:S01]  /*0d60*/  IMAD.SHL.U32 R21, R20, 0x200, RZ ;  /* 0x0000020014157824 */ /* 0x000fe200078e00ff */
[----:B------:R-:W-:Y:S01]  /*0d70*/  LOP3.LUT R0, R2, 0x1c0, RZ, 0xc0, !PT ;  /* 0x000001c002007812 */ /* 0x000fe200078ec0ff */
[----:B------:R-:W-:Y:S01]  /*0d80*/  IMAD.U32 R6, RZ, RZ, UR5 ;  /* 0x00000005ff067e24 */ /* 0x000fe2000f8e00ff */
[----:B------:R-:W-:Y:S01]  /*0d90*/  UIADD3 UR23, -UR13, UR4, URZ ;  /* 0x000000040d177290 */ /* 0x000fe2000fffe13f */
[----:B------:R-:W-:Y:S01]  /*0da0*/  IMAD.WIDE.U32 R2, R7, c[0x0][0x1b0], R12 ;  /* 0x00006c0007027a25 */ /* 0x000fe200078e000c */
[----:B------:R-:W-:Y:S01]  /*0db0*/  LOP3.LUT R7, R0, 0x38, R12, 0xf8, !PT ;  /* 0x0000003800077812 */ /* 0x000fe200078ef80c */
[----:B------:R-:W-:Y:S01]  /*0dc0*/  ULDC.64 UR4, c[0x0][0x1b8] ;  /* 0x00006e0000047ab9 */ /* 0x000fe20000000a00 */
[----:B------:R-:W-:Y:S01]  /*0dd0*/  SHF.R.U32.HI R0, RZ, 0x3, R0 ;  /* 0x00000003ff007819 */ /* 0x000fe20000011600 */
[----:B------:R-:W-:Y:S01]  /*0de0*/  UIMAD UR4, UR9, UR4, URZ ;  /* 0x00000004090472a4 */ /* 0x000fe2000f8e023f */
[C---:B------:R-:W-:Y:S01]  /*0df0*/  @!P1 IADD3.X R34, R6.reuse, UR15, R11, P4, P3 ;  /* 0x0000000f06229c10 */ /* 0x040fe2000a7e640b */
[----:B------:R-:W-:Y:S01]  /*0e00*/  CS2R R136, SRZ ;  /* 0x0000000000887805 */ /* 0x000fe2000001ff00 */
[----:B------:R-:W-:Y:S01]  /*0e10*/  LOP3.LUT R11, R21, R7, R0, 0xf6, !PT ;  /* 0x00000007150b7212 */ /* 0x000fe200078ef600 */
[----:B------:R-:W-:Y:S01]  /*0e20*/  IMAD R0, R15, c[0x0][0x1d8], RZ ;  /* 0x000076000f007a24 */ /* 0x000fe200078e02ff */
[----:B------:R-:W-:Y:S01]  /*0e30*/  IADD3.X R35, R6, UR22, R10, P2, P0 ;  /* 0x0000001606237c10 */ /* 0x000fe200097e040a */
[----:B------:R-:W-:Y:S01]  /*0e40*/  IMAD.WIDE.U32 R6, R14, c[0x0][0x1d8], R4 ;  /* 0x000076000e067a25 */ /* 0x000fe200078e0004 */
[----:B------:R-:W-:Y:S01]  /*0e50*/  IADD3 R10, -R38, UR23, RZ ;  /* 0x00000017260a7c10 */ /* 0x000fe2000fffe1ff */
[----:B------:R-:W-:Y:S01]  /*0e60*/  UIMAD UR4, UR11, UR5, UR4 ;  /* 0x000000050b0472a4 */ /* 0x000fe2000f8e0204 */
[----:B------:R-:W-:Y:S01]  /*0e70*/  ISETP.GE.AND P2, PT, R12, c[0x0][0x1cc], PT ;  /* 0x000073000c007a0c */ /* 0x000fe20003f46270 */
[----:B------:R-:W-:Y:S01]  /*0e80*/  IMAD R0, R14, c[0x0][0x1dc], R0 ;  /* 0x000077000e007a24 */ /* 0x000fe200078e0200 */
[----:B------:R-:W-:Y:S01]  /*0e90*/  IADD3 R3, R3, UR7, RZ ;  /* 0x0000000703037c10 */ /* 0x000fe2000fffe0ff */
[----:B------:R-:W-:Y:S01]  /*0ea0*/  IMAD.SHL.U32 R37, R11, 0x2, RZ ;  /* 0x000000020b257824 */ /* 0x000fe200078e00ff */
[----:B------:R-:W-:Y:S01]  /*0eb0*/  ISETP.LT.OR P3, PT, R10, 0x1, P2 ;  /* 0x000000010a00780c */ /* 0x000fe20001761670 */
[----:B------:R-:W-:Y:S01]  /*0ec0*/  IMAD.IADD R0, R7, 0x1, R0 ;  /* 0x0000000107007824 */ /* 0x000fe200078e0200 */
[----:B------:R-:W-:Y:S01]  /*0ed0*/  ISETP.GE.AND P4, PT, R28, c[0x0][0x1cc], PT ;  /* 0x000073001c007a0c */ /* 0x000fe20003f86270 */
[----:B------:R-:W-:Y:S01]  /*0ee0*/  IMAD.WIDE.U32 R4, R16, c[0x0][0x1b8], R2 ;  /* 0x00006e0010047a25 */ /* 0x000fe200078e0002 */
[----:B------:R-:W-:Y:S01]  /*0ef0*/  LEA R2, P0, R6, c[0x0][0x1c0], 0x1 ;  /* 0x0000700006027a11 */ /* 0x000fe200078008ff */
[----:B------:R-:W-:Y:S01]  /*0f00*/  ULDC.64 UR6, c[0x0][0x208] ;  /* 0x0000820000067ab9 */ /* 0x000fe20000000a00 */
[----:B------:R-:W-:Y:S01]  /*0f10*/  ISETP.LT.OR P5, PT, R10, 0x1, P4 ;  /* 0x000000010a00780c */ /* 0x000fe200027a1670 */
[----:B------:R-:W-:Y:S01]  /*0f20*/  IMAD.MOV.U32 R11, RZ, RZ, c[0x0][0x1ac] ;  /* 0x00006b00ff0b7624 */ /* 0x000fe200078e00ff */
[----:B------:R-:W-:Y:S01]  /*0f30*/  LEA.HI.X R3, R6, c[0x0][0x1c4], R0, 0x1, P0 ;  /* 0x0000710006037a11 */ /* 0x000fe200000f0c00 */
[----:B------:R-:W-:Y:S01]  /*0f40*/  IMAD.U32 R0, RZ, RZ, UR11 ;  /* 0x0000000bff007e24 */ /* 0x000fe2000f8e00ff */
[----:B------:R-:W-:Y:S01]  /*0f50*/  ISETP.LT.OR P0, PT, R10, 0x1, P6 ;  /* 0x000000010a00780c */ /* 0x000fe20003701670 */
[----:B------:R-:W-:Y:S01]  /*0f60*/  IMAD.MOV.U32 R6, RZ, RZ, R4 ;  /* 0x000000ffff067224 */ /* 0x000fe200078e0004 */
[----:B------:R-:W-:Y:S01]  /*0f70*/  IADD3 R7, R5, UR4, RZ ;  /* 0x0000000405077c10 */ /* 0x000fe2000fffe0ff */
[----:B------:R-:W-:Y:S01]  /*0f80*/  @!PT LDS RZ, [RZ] ;  /* 0x00000000fffff984 */ /* 0x000fe20000000800 */
[----:B------:R-:W-:Y:S01]  /*0f90*/  @!PT LDS RZ, [RZ] ;  /* 0x00000000fffff984 */ /* 0x000fe20000000800 */
[----:B------:R-:W-:Y:S01]  /*0fa0*/  @!PT LDS RZ, [RZ] ;  /* 0x00000000fffff984 */ /* 0x000fe20000000800 */
[----:B------:R2:W-:Y:S01]  /*0fb0*/  LDGSTS.E.BYPASS.LTC128B.128 [R37+0x8080], [R2.64], !P3 ;  /* 0x0808000002257fae */ /* 0x0005e2000d901d54 */
[----:B------:R-:W-:Y:S01]  /*0fc0*/  ISETP.GE.AND P3, PT, R30, c[0x0][0x1cc], PT ;  /* 0x000073001e007a0c */ /* 0x000fe20003f66270 */
[----:B------:R-:W-:Y:S01]  /*0fd0*/  IMAD.MOV.U32 R5, RZ, RZ, c[0x0][0x1d8] ;  /* 0x00007600ff057624 */ /* 0x000fe200078e00ff */
[----:B------:R-:W-:Y:S01]  /*0fe0*/  ISETP.LT.OR P2, PT, R10, 0x21, P2 ;  /* 0x000000210a00780c */ /* 0x000fe20001741670 */
[----:B------:R-:W-:Y:S01]  /*0ff0*/  IMAD.WIDE.U32 R142, R0, c[0x0][0x240], R8 ;  /* 0x00009000008e7a25 */ /* 0x000fe200078e0008 */
[C---:B------:R-:W-:Y:S01]  /*1000*/  ISETP.LT.OR P4, PT, R10.reuse, 0x21, P4 ;  /* 0x000000210a00780c */ /* 0x040fe20002781670 */
[----:B------:R2:W-:Y:S01]  /*1010*/  LDGSTS.E.BYPASS.LTC128B.128 [R37+0xa080], [R2.64+0x80], !P5 ;  /* 0x0a08008002257fae */ /* 0x0005e2000e901d54 */
[C---:B------:R-:W-:Y:S01]  /*1020*/  ISETP.LT.OR P5, PT, R10.reuse, 0x1, P3 ;  /* 0x000000010a00780c */ /* 0x040fe20001fa1670 */
[----:B------:R-:W-:Y:S01]  /*1030*/  IMAD.MOV.U32 R8, RZ, RZ, c[0x0][0x1dc] ;  /* 0x00007700ff087624 */ /* 0x000fe200078e00ff */
[C---:B------:R-:W-:Y:S01]  /*1040*/  ISETP.LT.OR P6, PT, R10.reuse, 0x21, P6 ;  /* 0x000000210a00780c */ /* 0x040fe200037c1670 */
[----:B------:R2:W-:Y:S01]  /*1050*/  LDGSTS.E.BYPASS.LTC128B.128 [R37+0xc080], [R2.64+0x100], !P0 ;  /* 0x0c08010002257fae */ /* 0x0005e2000c101d54 */
[----:B------:R-:W-:Y:S01]  /*1060*/  ISETP.LT.OR P3, PT, R10, 0x21, P3 ;  /* 0x000000210a00780c */ /* 0x000fe20001f61670 */
[----:B------:R-:W-:Y:S01]  /*1070*/  IMAD R0, R15, c[0x0][0x1a8], RZ ;  /* 0x00006a000f007a24 */ /* 0x000fe200078e02ff */
[C---:B------:R-:W-:Y:S01]  /*1080*/  LEA R4, P0, R5.reuse, R2, 0x6 ;  /* 0x0000000205047211 */ /* 0x040fe200078030ff */
[C---:B------:R-:W-:Y:S01]  /*1090*/  IMAD.WIDE.U32 R6, R14.reuse, c[0x0][0x1a8], R6 ;  /* 0x00006a000e067a25 */ /* 0x040fe200078e0006 */
[----:B------:R-:W-:Y:S01]  /*10a0*/  ULDC.64 UR4, c[0x0][0x180] ;  /* 0x0000600000047ab9 */ /* 0x000fe20000000a00 */
[----:B------:R-:W-:Y:S01]  /*10b0*/  STL [R1+0x50], R37 ;  /* 0x0000502501007387 */ /* 0x000fe20000100800 */
[----:B------:R-:W-:Y:S01]  /*10c0*/  LEA.HI.X R5, R5, R3, R8, 0x6, P0 ;  /* 0x0000000305057211 */ /* 0x000fe200000f3408 */
[----:B------:R-:W-:Y:S01]  /*10d0*/  IMAD R0, R14, c[0x0][0x1ac], R0 ;  /* 0x00006b000e007a24 */ /* 0x000fe200078e0200 */
[----:B------:R-:W-:Y:S01]  /*10e0*/  LEA R8, P0, R6, c[0x0][0x190], 0x1 ;  /* 0x0000640006087a11 */ /* 0x000fe200078008ff */
[----:B------:R2:W-:Y:S01]  /*10f0*/  LDGSTS.E.BYPASS.LTC128B.128 [R37+0xe080], [R2.64+0x180], !P5 ;  /* 0x0e08018002257fae */ /* 0x0005e2000e901d54 */
[----:B------:R-:W-:Y:S01]  /*1100*/  ISETP.GE.AND P5, PT, R12, c[0x0][0x19c], PT ;  /* 0x000067000c007a0c */ /* 0x000fe20003fa6270 */
[----:B------:R-:W-:Y:S01]  /*1110*/  IMAD.IADD R0, R7, 0x1, R0 ;  /* 0x0000000107007824 */ /* 0x000fe200078e0200 */
[----:B------:R-:W-:Y:S01]  /*1120*/  UIMAD UR4, UR25, UR4, URZ ;  /* 0x00000004190472a4 */ /* 0x000fe2000f8e023f */
[----:B------:R3:W-:Y:S01]  /*1130*/  LDGSTS.E.BYPASS.LTC128B.128 [R37+0x9080], [R4.64], !P2 ;  /* 0x0908000004257fae */ /* 0x0007e2000d101d54 */
[----:B------:R-:W-:Y:S01]  /*1140*/  ISETP.LT.OR P2, PT, R10, 0x1, P5 ;  /* 0x000000010a00780c */ /* 0x000fe20002f41670 */
[----:B------:R-:W-:Y:S01]  /*1150*/  IMAD.MOV.U32 R7, RZ, RZ, c[0x0][0x1a8] ;  /* 0x00006a00ff077624 */ /* 0x000fe200078e00ff */
[----:B------:R-:W-:Y:S01]  /*1160*/  LEA.HI.X R9, R6, c[0x0][0x194], R0, 0x1, P0 ;  /* 0x0000650006097a11 */ /* 0x000fe200000f0c00 */
[----:B------:R3:W-:Y:S01]  /*1170*/  LDGSTS.E.BYPASS.LTC128B.128 [R37+0xb080], [R4.64+0x80], !P4 ;  /* 0x0b08008004257fae */ /* 0x0007e2000e101d54 */
[----:B------:R-:W-:Y:S01]  /*1180*/  ISETP.GE.AND P4, PT, R28, c[0x0][0x19c], PT ;  /* 0x000067001c007a0c */ /* 0x000fe20003f86270 */
[----:B------:R-:W-:Y:S01]  /*1190*/  IMAD R0, R39, c[0x0][0x178], RZ ;  /* 0x00005e0027007a24 */ /* 0x000fe200078e02ff */
[C---:B------:R-:W-:Y:S01]  /*11a0*/  ISETP.LT.OR P5, PT, R10.reuse, 0x21, P5 ;  /* 0x000000210a00780c */ /* 0x040fe20002fa1670 */
[----:B------:R3:W-:Y:S01]  /*11b0*/  LDGSTS.E.BYPASS.LTC128B.128 [R37+0xd080], [R4.64+0x100], !P6 ;  /* 0x0d08010004257fae */ /* 0x0007e2000f101d54 */
[----:B------:R-:W-:Y:S01]  /*11c0*/  ISETP.LT.OR P6, PT, R10, 0x1, P4 ;  /* 0x000000010a00780c */ /* 0x000fe200027c1670 */
[----:B------:R-:W-:Y:S01]  /*11d0*/  IMAD R0, R38, c[0x0][0x17c], R0 ;  /* 0x00005f0026007a24 */ /* 0x000fe200078e0200 */
[C---:B------:R-:W-:Y:S01]  /*11e0*/  ISETP.LT.OR P4, PT, R10.reuse, 0x21, P4 ;  /* 0x000000210a00780c */ /* 0x040fe20002781670 */
[----:B------:R3:W-:Y:S01]  /*11f0*/  LDGSTS.E.BYPASS.LTC128B.128 [R37+0xf080], [R4.64+0x180], !P3 ;  /* 0x0f08018004257fae */ /* 0x0007e2000d901d54 */
[----:B------:R-:W-:Y:S01]  /*1200*/  ISETP.GE.AND P3, PT, R29, c[0x0][0x19c], PT ;  /* 0x000067001d007a0c */ /* 0x000fe20003f66270 */
[----:B------:R-:W-:Y:S01]  /*1210*/  UIMAD UR26, UR24, UR5, UR4 ;  /* 0x00000005181a72a4 */ /* 0x000fe2000f8e0204 */
[----:B------:R-:W-:Y:S01]  /*1220*/  CS2R R134, SRZ ;  /* 0x0000000000867805 */ /* 0x000fe2000001ff00 */
[----:B------:R-:W0:Y:S01]  /*1230*/  LDGDEPBAR ;  /* 0x00000000000079af */ /* 0x000e220000000000 */
[C---:B------:R-:W-:Y:S01]  /*1240*/  ISETP.LT.OR P0, PT, R10.reuse, 0x1, P3 ;  /* 0x000000010a00780c */ /* 0x040fe20001f01670 */
[----:B------:R-:W-:Y:S01]  /*1250*/  ULDC.64 UR4, c[0x0][0x210] ;  /* 0x0000840000047ab9 */ /* 0x000fe20000000a00 */
[----:B------:R-:W-:Y:S01]  /*1260*/  ISETP.LT.OR P3, PT, R10, 0x21, P3 ;  /* 0x000000210a00780c */ /* 0x000fe20001f61670 */
[----:B------:R4:W-:Y:S01]  /*1270*/  LDGSTS.E.BYPASS.LTC128B.128 [R37+0x80], [R8.64], !P2 ;  /* 0x0008000008257fae */ /* 0x0009e2000d101d54 */
[----:B------:R-:W-:Y:S01]  /*1280*/  ISETP.GE.AND P2, PT, R30, c[0x0][0x19c], PT ;  /* 0x000067001e007a0c */ /* 0x000fe20003f46270 */
[----:B------:R-:W-:Y:S01]  /*1290*/  UIMAD UR25, UR25, UR4, URZ ;  /* 0x00000004191972a4 */ /* 0x000fe2000f8e023f */
[----:B--2---:R-:W-:Y:S01]  /*12a0*/  IMAD.WIDE.U32 R2, R38, c[0x0][0x178], R12 ;  /* 0x00005e0026027a25 */ /* 0x004fe200078e000c */
[----:B------:R4:W-:Y:S01]  /*12b0*/  LDGSTS.E.BYPASS.LTC128B.128 [R37+0x2080], [R8.64+0x80], !P6 ;  /* 0x0208008008257fae */ /* 0x0009e2000f101d54 */
[C---:B------:R-:W-:Y:S01]  /*12c0*/  ISETP.LT.OR P6, PT, R10.reuse, 0x1, P2 ;  /* 0x000000010a00780c */ /* 0x040fe200017c1670 */
[----:B------:R-:W-:Y:S01]  /*12d0*/  UIMAD UR25, UR24, UR5, UR25 ;  /* 0x00000005181972a4 */ /* 0x000fe2000f8e0219 */
[----:B------:R-:W-:Y:S01]  /*12e0*/  ISETP.LT.OR P2, PT, R10, 0x21, P2 ;  /* 0x000000210a00780c */ /* 0x000fe20001741670 */
[----:B------:R-:W-:Y:S01]  /*12f0*/  USHF.L.U64.HI UR7, UR6, UR27, UR7 ;  /* 0x0000001b06077299 */ /* 0x000fe20008010207 */
[----:B------:R-:W-:Y:S01]  /*1300*/  STL.64 [R1+0xb0], R142 ;  /* 0x0000b08e01007387 */ /* 0x000fe20000100a00 */
[----:B------:R-:W-:Y:S01]  /*1310*/  ULDC.64 UR4, c[0x0][0x188] ;  /* 0x0000620000047ab9 */ /* 0x000fe20000000a00 */
[----:B------:R-:W-:Y:S01]  /*1320*/  CS2R R132, SRZ ;  /* 0x0000000000847805 */ /* 0x000fe2000001ff00 */
[----:B------:R-:W-:Y:S01]  /*1330*/  UIMAD UR4, UR9, UR4, URZ ;  /* 0x00000004090472a4 */ /* 0x000fe2000f8e023f */
[----:B------:R4:W-:Y:S01]  /*1340*/  LDGSTS.E.BYPASS.LTC128B.128 [R37+0x4080], [R8.64+0x100], !P0 ;  /* 0x0408010008257fae */ /* 0x0009e2000c101d54 */
[C---:B------:R-:W-:Y:S01]  /*1350*/  LEA R6, P0, R7.reuse, R8, 0x6 ;  /* 0x0000000807067211 */ /* 0x040fe200078030ff */
[----:B------:R-:W-:Y:S01]  /*1360*/  USHF.L.U32 UR6, UR6, 0x5, URZ ;  /* 0x0000000506067899 */ /* 0x000fe2000800063f */
[----:B------:R-:W-:Y:S01]  /*1370*/  CS2R R130, SRZ ;  /* 0x0000000000827805 */ /* 0x000fe2000001ff00 */
[----:B------:R-:W-:Y:S01]  /*1380*/  UIMAD UR7, UR7, UR12, URZ ;  /* 0x0000000c070772a4 */ /* 0x000fe2000f8e023f */
[----:B------:R-:W-:Y:S01]  /*1390*/  LEA.HI.X R7, R7, R9, R11, 0x6, P0 ;  /* 0x0000000907077211 */ /* 0x000fe200000f340b */
[----:B---3--:R-:W-:Y:S01]  /*13a0*/  IMAD.IADD R5, R3, 0x1, R0 ;  /* 0x0000000103057824 */ /* 0x008fe200078e0200 */
[----:B------:R-:W-:Y:S01]  /*13b0*/  LOP3.LUT P0, RZ, R18, 0x4, RZ, 0xc0, !PT ;  /* 0x0000000412ff7812 */ /* 0x000fe2000780c0ff */
[----:B------:R-:W-:Y:S01]  /*13c0*/  IMAD R0, R39, c[0x0][0x208], RZ ;  /* 0x0000820027007a24 */ /* 0x000fe200078e02ff */
[----:B------:R4:W-:Y:S01]  /*13d0*/  LDGSTS.E.BYPASS.LTC128B.128 [R37+0x6080], [R8.64+0x180], !P6 ;  /* 0x0608018008257fae */ /* 0x0009e2000f101d54 */
[----:B------:R-:W-:Y:S01]  /*13e0*/  IMAD.MOV.U32 R4, RZ, RZ, R2 ;  /* 0x000000ffff047224 */ /* 0x000fe200078e0002 */
[----:B------:R-:W-:Y:S01]  /*13f0*/  LOP3.LUT P6, RZ, R17, 0x2, RZ, 0xc0, !PT ;  /* 0x0000000211ff7812 */ /* 0x000fe200078cc0ff */
[----:B------:R-:W-:Y:S01]  /*1400*/  IMAD R10, R38, c[0x0][0x20c], R0 ;  /* 0x00008300260a7a24 */ /* 0x000fe200078e0200 */
[----:B------:R2:W-:Y:S01]  /*1410*/  LDGSTS.E.BYPASS.LTC128B.128 [R37+0x1080], [R6.64], !P5 ;  /* 0x0108000006257fae */ /* 0x0005e2000e901d54 */
[----:B------:R-:W-:Y:S01]  /*1420*/  IMAD.SHL.U32 R0, R18, 0x40, RZ ;  /* 0x0000004012007824 */ /* 0x000fe200078e00ff */
[----:B------:R-:W-:Y:S01]  /*1430*/  SHF.R.S32.HI R18, RZ, 0x5, R23 ;  /* 0x00000005ff127819 */ /* 0x000fe20000011417 */
[----:B------:R-:W-:Y:S01]  /*1440*/  IMAD.WIDE.U32 R2, R38, c[0x0][0x208], R12 ;  /* 0x0000820026027a25 */ /* 0x000fe200078e000c */
[----:B------:R2:W-:Y:S01]  /*1450*/  LDGSTS.E.BYPASS.LTC128B.128 [R37+0x3080], [R6.64+0x80], !P4 ;  /* 0x0308008006257fae */ /* 0x0005e2000e101d54 */
[----:B------:R-:W-:Y:S01]  /*1460*/  CS2R R128, SRZ ;  /* 0x0000000000807805 */ /* 0x000fe2000001ff00 */
[----:B------:R-:W-:Y:S01]  /*1470*/  LOP3.LUT R0, R0, 0x1c0, RZ, 0xc0, !PT ;  /* 0x000001c000007812 */ /* 0x000fe200078ec0ff */
[----:B------:R-:W-:Y:S01]  /*1480*/  IMAD.SHL.U32 R11, R20, 0x8, RZ ;  /* 0x00000008140b7824 */ /* 0x000fe200078e00ff */
[----:B------:R2:W-:Y:S01]  /*1490*/  LDGSTS.E.BYPASS.LTC128B.128 [R37+0x5080], [R6.64+0x100], !P3 ;  /* 0x0508010006257fae */ /* 0x0005e2000d901d54 */
[----:B------:R-:W-:Y:S01]  /*14a0*/  IMAD.IADD R3, R3, 0x1, R10 ;  /* 0x0000000103037824 */ /* 0x000fe200078e020a */
[----:B------:R-:W-:Y:S01]  /*14b0*/  LEA.HI R10, R23, R18, RZ, 0x1 ;  /* 0x00000012170a7211 */ /* 0x000fe200078f08ff */
[----:B------:R-:W-:Y:S01]  /*14c0*/  CS2R R126, SRZ ;  /* 0x00000000007e7805 */ /* 0x000fe2000001ff00 */
[----:B------:R-:W-:Y:S01]  /*14d0*/  LOP3.LUT R24, R11, 0x18, RZ, 0xc0, !PT ;  /* 0x000000180b187812 */ /* 0x000fe200078ec0ff */
[----:B------:R2:W-:Y:S01]  /*14e0*/  LDGSTS.E.BYPASS.LTC128B.128 [R37+0x7080], [R6.64+0x180], !P2 ;  /* 0x0708018006257fae */ /* 0x0005e2000d101d54 */
[----:B------:R-:W-:Y:S01]  /*14f0*/  SHF.R.U32.HI R11, RZ, 0x3, R0 ;  /* 0x00000003ff0b7819 */ /* 0x000fe20000011600 */
[----:B------:R-:W-:Y:S01]  /*1500*/  CS2R R124, SRZ ;  /* 0x00000000007c7805 */ /* 0x000fe2000001ff00 */
[----:B------:R-:W-:Y:S01]  /*1510*/  LOP3.LUT R10, R10, 0xfffffffe, RZ, 0xc0, !PT ;  /* 0xfffffffe0a0a7812 */ /* 0x000fe200078ec0ff */
[----:B------:R-:W0:Y:S01]  /*1520*/  LDGDEPBAR ;  /* 0x00000000000079af */ /* 0x000e220000000000 */
[----:B------:R-:W-:Y:S01]  /*1530*/  LOP3.LUT R11, R11, R0, R24, 0x1e, !PT ;  /* 0x000000000b0b7212 */ /* 0x000fe200078e1e18 */
[----:B------:R-:W-:Y:S01]  /*1540*/  CS2R R122, SRZ ;  /* 0x00000000007a7805 */ /* 0x000fe2000001ff00 */
[----:B------:R-:W-:Y:S01]  /*1550*/  LOP3.LUT R0, R19, 0x3ffffffc, RZ, 0xc0, !PT ;  /* 0x3ffffffc13007812 */ /* 0x000fe200078ec0ff */
[----:B------:R-:W-:Y:S01]  /*1560*/  IMAD.IADD R19, R18, 0x1, -R10 ;  /* 0x0000000112137824 */ /* 0x000fe200078e0a0a */
[----:B------:R-:W-:Y:S01]  /*1570*/  CS2R R120, SRZ ;  /* 0x0000000000787805 */ /* 0x000fe2000001ff00 */
[----:B------:R-:W-:Y:S01]  /*1580*/  IMAD.U32 R10, RZ, RZ, UR24 ;  /* 0x00000018ff0a7e24 */ /* 0x000fe2000f8e00ff */
[----:B------:R-:W-:Y:S01]  /*1590*/  UIMAD UR24, UR11, UR5, UR4 ;  /* 0x000000050b1872a4 */ /* 0x000fe2000f8e0204 */
[----:B------:R-:W-:Y:S01]  /*15a0*/  IMAD.IADD R0, R76, 0x1, -R0 ;  /* 0x000000014c007824 */ /* 0x000fe200078e0a00 */
[----:B------:R-:W-:Y:S01]  /*15b0*/  CS2R R118, SRZ ;  /* 0x0000000000767805 */ /* 0x000fe2000001ff00 */
[----:B------:R-:W-:Y:S01]  /*15c0*/  IMAD.SHL.U32 R25, R19, 0x400, RZ ;  /* 0x0000040013197824 */ /* 0x000fe200078e00ff */
[----:B------:R-:W-:Y:S01]  /*15d0*/  ULDC.64 UR4, c[0x0][0x178] ;  /* 0x00005e0000047ab9 */ /* 0x000fe20000000a00 */
[----:B------:R-:W-:Y:S01]  /*15e0*/  IMAD.WIDE.U32 R2, R10, c[0x0][0x210], R2 ;  /* 0x000084000a027a25 */ /* 0x000fe200078e0002 */
[----:B------:R-:W-:Y:S01]  /*15f0*/  UIMAD.WIDE.U32 UR28, UR12, UR4, URZ ;  /* 0x000000040c1c72a5 */ /* 0x000fe2000f8e003f */
[----:B------:R-:W-:Y:S01]  /*1600*/  CS2R R116, SRZ ;  /* 0x0000000000747805 */ /* 0x000fe2000001ff00 */
[----:B------:R-:W-:Y:S01]  /*1610*/  CS2R R114, SRZ ;  /* 0x0000000000727805 */ /* 0x000fe2000001ff00 */
[----:B------:R-:W-:Y:S01]  /*1620*/  IMAD R0, R0, 0x2, R25 ;  /* 0x0000000200007824 */ /* 0x000fe200078e0219 */
[----:B------:R-:W-:Y:S01]  /*1630*/  IADD3 R3, R3, UR25, RZ ;  /* 0x0000001903037c10 */ /* 0x000fe2000fffe0ff */
[----:B------:R-:W-:Y:S01]  /*1640*/  IMAD.WIDE.U32 R4, R10, c[0x0][0x180], R4 ;  /* 0x000060000a047a25 */ /* 0x000fe200078e0004 */
[----:B------:R-:W-:Y:S01]  /*1650*/  USHF.R.S32.HI UR25, URZ, 0x1f, UR12 ;  /* 0x0000001f3f197899 */ /* 0x000fe2000801140c */
[----:B------:R-:W-:Y:S01]  /*1660*/  CS2R R112, SRZ ;  /* 0x0000000000707805 */ /* 0x000fe2000001ff00 */
[----:B------:R-:W-:Y:S01]  /*1670*/  CS2R R110, SRZ ;  /* 0x00000000006e7805 */ /* 0x000fe2000001ff00 */
[----:B------:R-:W-:Y:S01]  /*1680*/  IMAD.IADD R0, R0, 0x1, R11 ;  /* 0x0000000100007824 */ /* 0x000fe200078e020b */
[----:B------:R-:W-:Y:S01]  /*1690*/  IADD3 R5, R5, UR26, RZ ;  /* 0x0000001a05057c10 */ /* 0x000fe2000fffe0ff */
[----:B------:R-:W-:Y:S01]  /*16a0*/  UIMAD UR26, UR25, UR4, URZ ;  /* 0x00000004191a72a4 */ /* 0x000fe2000f8e023f */
[----:B----4-:R-:W-:Y:S01]  /*16b0*/  IMAD.U32 R9, RZ, RZ, UR11 ;  /* 0x0000000bff097e24 */ /* 0x010fe2000f8e00ff */
[----:B------:R-:W-:Y:S01]  /*16c0*/  UIMAD UR7, UR25, UR6, UR7 ;  /* 0x00000006190772a4 */ /* 0x000fe2000f8e0207 */
[----:B------:R-:W-:Y:S01]  /*16d0*/  IMAD.SHL.U32 R33, R0, 0x2, RZ ;  /* 0x0000000200217824 */ /* 0x000fe200078e00ff */
[----:B------:R-:W-:Y:S01]  /*16e0*/  UIMAD UR26, UR12, UR5, UR26 ;  /* 0x000000050c1a72a4 */ /* 0x000fe2000f8e021a */
[----:B------:R-:W-:Y:S01]  /*16f0*/  IMAD.U32 R8, RZ, RZ, UR11 ;  /* 0x0000000bff087e24 */ /* 0x000fe2000f8e00ff */
[----:B------:R-:W-:-:S04]  /*1700*/  DEPBAR.LE SB0, 0x1 ;  /* 0x000080400000791a */ /* 0x000fc80000000000 */
[C---:B------:R-:W-:Y:S01]  /*1710*/  IADD3 R0, R33.reuse, 0x14180, RZ ;  /* 0x0001418021007810 */ /* 0x040fe20007ffe0ff */
[----:B------:R-:W-:Y:S01]  /*1720*/  ULDC.64 UR4, c[0x0][0x218] ;  /* 0x0000860000047ab9 */ /* 0x000fe20000000a00 */
[----:B------:R-:W-:Y:S01]  /*1730*/  IADD3 R11, R33, 0x141c0, RZ ;  /* 0x000141c0210b7810 */ /* 0x000fe20007ffe0ff */
[----:B------:R-:W-:Y:S01]  /*1740*/  UIMAD UR4, UR9, UR4, URZ ;  /* 0x00000004090472a4 */ /* 0x000fe2000f8e023f */
[----:B------:R-:W-:Y:S01]  /*1750*/  @P0 IADD3 R11, R0, -0x40, RZ ;  /* 0xffffffc0000b0810 */ /* 0x000fe20007ffe0ff */
[----:B------:R-:W-:Y:S01]  /*1760*/  IMAD.SHL.U32 R0, R17, 0x40, RZ ;  /* 0x0000004011007824 */ /* 0x000fe200078e00ff */
[----:B------:R-:W-:Y:S01]  /*1770*/  UIADD3 UR26, UR29, UR26, URZ ;  /* 0x0000001a1d1a7290 */ /* 0x000fe2000fffe03f */
[----:B------:R-:W-:Y:S01]  /*1780*/  IMAD.WIDE.U32 R40, R9, c[0x0][0x188], R4 ;  /* 0x0000620009287a25 */ /* 0x000fe200078e0004 */
[----:B------:R-:W-:Y:S01]  /*1790*/  UIMAD UR4, UR11, UR5, UR4 ;  /* 0x000000050b0472a4 */ /* 0x000fe2000f8e0204 */
[----:B------:R3:W-:Y:S01]  /*17a0*/  STL [R1+0x68], R33 ;  /* 0x0000682101007387 */ /* 0x0007e20000100800 */
[----:B------:R-:W-:Y:S01]  /*17b0*/  LOP3.LUT R13, R0, 0x1c0, RZ, 0xc0, !PT ;  /* 0x000001c0000d7812 */ /* 0x000fe200078ec0ff */
[----:B------:R-:W-:Y:S01]  /*17c0*/  IMAD.WIDE.U32 R14, R8, c[0x0][0x218], R2 ;  /* 0x00008600080e7a25 */ /* 0x000fe200078e0002 */
[----:B------:R-:W-:Y:S01]  /*17d0*/  SHF.R.S32.HI R3, RZ, 0x1f, R20 ;  /* 0x0000001fff037819 */ /* 0x000fe20000011414 */
[----:B------:R4:W-:Y:S01]  /*17e0*/  STL [R1+0x6c], R11 ;  /* 0x00006c0b01007387 */ /* 0x0009e20000100800 */
[----:B------:R-:W-:Y:S01]  /*17f0*/  LOP3.LUT R2, R13, 0x8, R27, 0xf8, !PT ;  /* 0x000000080d027812 */ /* 0x000fe200078ef81b */
[----:B------:R-:W-:Y:S01]  /*1800*/  IMAD.U32 R4, RZ, RZ, UR28 ;  /* 0x0000001cff047e24 */ /* 0x000fe2000f8e00ff */
[----:B------:R-:W-:Y:S01]  /*1810*/  SHF.R.U32.HI R16, RZ, 0x3, R13 ;  /* 0x00000003ff107819 */ /* 0x000fe2000001160d */
[----:B------:R-:W-:Y:S01]  /*1820*/  IMAD.U32 R9, RZ, RZ, UR26 ;  /* 0x0000001aff097e24 */ /* 0x000fe2000f8e00ff */
[----:B------:R-:W-:Y:S01]  /*1830*/  STL.64 [R1+0xa0], R40 ;  /* 0x0000a02801007387 */ /* 0x000fe20000100a00 */
[----:B------:R-:W-:Y:S01]  /*1840*/  IMAD.U32 R5, RZ, RZ, UR29 ;  /* 0x0000001dff057e24 */ /* 0x000fe2000f8e00ff */
[----:B------:R-:W-:Y:S01]  /*1850*/  LEA R8, P5, R4, R40, 0x5 ;  /* 0x0000002804087211 */ /* 0x000fe200078a28ff */
[----:B------:R-:W-:Y:S01]  /*1860*/  IMAD.U32 R5, RZ, RZ, UR6 ;  /* 0x00000006ff057e24 */ /* 0x000fe2000f8e00ff */
[----:B------:R-:W-:Y:S01]  /*1870*/  LOP3.LUT R2, R2, R16, RZ, 0x3c, !PT ;  /* 0x0000001002027212 */ /* 0x000fe200078e3cff */
[----:B------:R-:W-:Y:S01]  /*1880*/  IMAD.MOV.U32 R10, RZ, RZ, R14 ;  /* 0x000000ffff0a7224 */ /* 0x000fe200078e000e */
[----:B------:R-:W-:Y:S01]  /*1890*/  STL.64 [R1+0x98], R14 ;  /* 0x0000980e01007387 */ /* 0x000fe20000100a00 */
[----:B------:R-:W-:Y:S01]  /*18a0*/  IMAD R0, R22, 0x800, R21 ;  /* 0x0000080016007824 */ /* 0x000fe200078e0215 */
[----:B------:R-:W-:Y:S01]  /*18b0*/  LOP3.LUT P0, RZ, R17, 0x4, RZ, 0xc0, !PT ;  /* 0x0000000411ff7812 */ /* 0x000fe2000780c0ff */
[----:B------:R-:W-:Y:S01]  /*18c0*/  IMAD.SHL.U32 R18, R18, 0x8, RZ ;  /* 0x0000000812127824 */ /* 0x000fe200078e00ff */
[----:B--2---:R-:W-:Y:S01]  /*18d0*/  LEA R6, P3, R8, c[0x0][0x160], 0x1 ;  /* 0x0000580008067a11 */ /* 0x004fe200078608ff */
[----:B------:R-:W-:Y:S01]  /*18e0*/  IMAD.IADD R2, R0, 0x1, R2 ;  /* 0x0000000100027824 */ /* 0x000fe200078e0202 */
[----:B------:R-:W-:Y:S01]  /*18f0*/  CS2R R108, SRZ ;  /* 0x00000000006c7805 */ /* 0x000fe2000001ff00 */
[----:B------:R-:W-:Y:S01]  /*1900*/  CS2R R106, SRZ ;  /* 0x00000000006a7805 */ /* 0x000fe2000001ff00 */
[----:B------:R-:W-:Y:S01]  /*1910*/  CS2R R104, SRZ ;  /* 0x0000000000687805 */ /* 0x000fe2000001ff00 */
[----:B------:R-:W-:Y:S01]  /*1920*/  IMAD.SHL.U32 R2, R2, 0x2, RZ ;  /* 0x0000000202027824 */ /* 0x000fe200078e00ff */
[----:B---3--:R-:W-:Y:S01]  /*1930*/  IADD3 R33, R41, UR24, RZ ;  /* 0x0000001829217c10 */ /* 0x008fe2000fffe0ff */
[----:B------:R-:W-:Y:S01]  /*1940*/  BAR.SYNC.DEFER_BLOCKING 0x0 ;  /* 0x0000000000007b1d */ /* 0x000fe20000010000 */
[----:B------:R-:W-:Y:S01]  /*1950*/  CS2R R102, SRZ ;  /* 0x0000000000667805 */ /* 0x000fe2000001ff00 */
[----:B------:R-:W-:Y:S01]  /*1960*/  CS2R R100, SRZ ;  /* 0x0000000000647805 */ /* 0x000fe2000001ff00 */
[----:B----4-:R-:W-:Y:S01]  /*1970*/  IADD3 R11, R15, UR4, RZ ;  /* 0x000000040f0b7c10 */ /* 0x010fe2000fffe0ff */
[----:B------:R-:W-:Y:S01]  /*1980*/  CS2R R98, SRZ ;  /* 0x0000000000627805 */ /* 0x000fe2000001ff00 */
[----:B------:R-:W-:Y:S01]  /*1990*/  LEA.HI.X R9, R4, R33, R9, 0x5, P5 ;  /* 0x0000002104097211 */ /* 0x000fe200028f2c09 */
[----:B------:R-:W-:Y:S01]  /*19a0*/  STL [R1+0xac], R33 ;  /* 0x0000ac2101007387 */ /* 0x000fe20000100800 */
[----:B------:R-:W-:Y:S01]  /*19b0*/  ULDC UR4, c[0x0][0x168] ;  /* 0x00005a0000047ab9 */ /* 0x000fe20000000800 */
[----:B------:R-:W-:Y:S01]  /*19c0*/  IMAD.WIDE.U32 R4, R5, UR12, R10 ;  /* 0x0000000c05047c25 */ /* 0x000fe2000f8e000a */
[----:B------:R-:W-:Y:S01]  /*19d0*/  LEA.HI.X R7, R8, c[0x0][0x164], R9, 0x1, P3 ;  /* 0x0000590008077a11 */ /* 0x000fe200018f0c09 */
[----:B------:R2:W-:Y:S01]  /*19e0*/  STL.64 [R1+0x90], R10 ;  /* 0x0000900a01007387 */ /* 0x0005e20000100a00 */
[----:B------:R-:W-:Y:S01]  /*19f0*/  UIADD3 UR4, -UR8, UR4, URZ ;  /* 0x0000000408047290 */ /* 0x000fe2000fffe13f */
[----:B------:R-:W-:Y:S01]  /*1a00*/  CS2R R96, SRZ ;  /* 0x0000000000607805 */ /* 0x000fe2000001ff00 */
[----:B------:R-:W-:Y:S01]  /*1a10*/  IADD3 R0, R5, UR7, RZ ;  /* 0x0000000705007c10 */ /* 0x000fe2000fffe0ff */
[----:B------:R-:W-:Y:S01]  /*1a20*/  STL [R1+0x28], R2 ;  /* 0x0000280201007387 */ /* 0x000fe20000100800 */
[----:B------:R-:W-:Y:S01]  /*1a30*/  UMOV UR8, 0x1 ;  /* 0x0000000100087882 */ /* 0x000fe20000000000 */
[----:B------:R-:W-:Y:S01]  /*1a40*/  CS2R R94, SRZ ;  /* 0x00000000005e7805 */ /* 0x000fe2000001ff00 */
[----:B------:R-:W-:Y:S01]  /*1a50*/  ULDC UR7, c[0x0][0x198] ;  /* 0x0000660000077ab9 */ /* 0x000fe20000000800 */
[----:B------:R-:W-:Y:S01]  /*1a60*/  CS2R R92, SRZ ;  /* 0x00000000005c7805 */ /* 0x000fe2000001ff00 */
[----:B------:R-:W-:Y:S01]  /*1a70*/  UIADD3 UR7, -UR13, UR7, UR8 ;  /* 0x000000070d077290 */ /* 0x000fe2000fffe108 */
[----:B------:R-:W-:Y:S01]  /*1a80*/  CS2R R90, SRZ ;  /* 0x00000000005a7805 */ /* 0x000fe2000001ff00 */
[----:B------:R-:W-:Y:S01]  /*1a90*/  CS2R R88, SRZ ;  /* 0x0000000000587805 */ /* 0x000fe2000001ff00 */
[----:B------:R-:W-:Y:S01]  /*1aa0*/  CS2R R86, SRZ ;  /* 0x0000000000567805 */ /* 0x000fe2000001ff00 */
[----:B------:R-:W-:Y:S01]  /*1ab0*/  CS2R R84, SRZ ;  /* 0x0000000000547805 */ /* 0x000fe2000001ff00 */
[----:B------:R-:W3:Y:S01]  /*1ac0*/  LDSM.16.M88.4 R164, [R2+0x8080] ;  /* 0x0080800002a4783b */ /* 0x000ee20000000200 */
[----:B------:R-:W-:Y:S01]  /*1ad0*/  CS2R R82, SRZ ;  /* 0x0000000000527805 */ /* 0x000fe2000001ff00 */
[----:B------:R-:W-:Y:S01]  /*1ae0*/  CS2R R80, SRZ ;  /* 0x0000000000507805 */ /* 0x000fe2000001ff00 */
[----:B-1----:R-:W-:Y:S01]  /*1af0*/  CS2R R78, SRZ ;  /* 0x00000000004e7805 */ /* 0x002fe2000001ff00 */
[----:B------:R-:W1:Y:S01]  /*1b00*/  LDSM.16.M88.4 R180, [R2+0xa080] ;  /* 0x00a0800002b4783b */ /* 0x000e620000000200 */
[----:B------:R-:W-:Y:S01]  /*1b10*/  CS2R R74, SRZ ;  /* 0x00000000004a7805 */ /* 0x000fe2000001ff00 */
[----:B------:R-:W-:Y:S01]  /*1b20*/  CS2R R72, SRZ ;  /* 0x0000000000487805 */ /* 0x000fe2000001ff00 */
[----:B------:R-:W-:Y:S01]  /*1b30*/  CS2R R70, SRZ ;  /* 0x0000000000467805 */ /* 0x000fe2000001ff00 */
[----:B------:R-:W4:Y:S01]  /*1b40*/  LDSM.16.M88.4 R196, [R2+0xc080] ;  /* 0x00c0800002c4783b */ /* 0x000f220000000200 */
[----:B------:R-:W-:Y:S01]  /*1b50*/  CS2R R68, SRZ ;  /* 0x0000000000447805 */ /* 0x000fe2000001ff00 */
[----:B------:R-:W-:Y:S01]  /*1b60*/  CS2R R66, SRZ ;  /* 0x0000000000427805 */ /* 0x000fe2000001ff00 */
[----:B------:R-:W-:Y:S01]  /*1b70*/  CS2R R64, SRZ ;  /* 0x0000000000407805 */ /* 0x000fe2000001ff00 */
[----:B------:R5:W1:Y:S01]  /*1b80*/  LDSM.16.M88.4 R212, [R2+0xe080] ;  /* 0x00e0800002d4783b */ /* 0x000a620000000200 */
[C---:B--2---:R-:W-:Y:S01]  /*1b90*/  LEA R10, P2, R4.reuse, c[0x0][0x1f0], 0x1 ;  /* 0x00007c00040a7a11 */ /* 0x044fe200078408ff */
[----:B------:R-:W-:Y:S01]  /*1ba0*/  CS2R R62, SRZ ;  /* 0x00000000003e7805 */ /* 0x000fe2000001ff00 */
[----:B------:R-:W-:Y:S01]  /*1bb0*/  CS2R R60, SRZ ;  /* 0x00000000003c7805 */ /* 0x000fe2000001ff00 */
[----:B------:R-:W-:Y:S01]  /*1bc0*/  CS2R R58, SRZ ;  /* 0x00000000003a7805 */ /* 0x000fe2000001ff00 */
[----:B------:R-:W-:Y:S01]  /*1bd0*/  LEA.HI.X R11, R4, c[0x0][0x1f4], R0, 0x1, P2 ;  /* 0x00007d00040b7a11 */ /* 0x000fe200010f0c00 */
[----:B------:R-:W-:Y:S01]  /*1be0*/  CS2R R56, SRZ ;  /* 0x0000000000387805 */ /* 0x000fe2000001ff00 */
[----:B------:R-:W-:Y:S01]  /*1bf0*/  LEA.HI R0, R3, R20, RZ, 0x2 ;  /* 0x0000001403007211 */ /* 0x000fe200078f10ff */
[----:B------:R-:W-:Y:S01]  /*1c00*/  IMAD.MOV.U32 R3, RZ, RZ, 0x40 ;  /* 0x00000040ff037424 */ /* 0x000fe200078e00ff */
[----:B------:R-:W-:Y:S01]  /*1c10*/  ISETP.LT.AND P2, PT, R38, UR4, PT ;  /* 0x0000000426007c0c */ /* 0x000fe2000bf41270 */
[----:B------:R-:W-:Y:S01]  /*1c20*/  ULDC.64 UR4, c[0x0][0x240] ;  /* 0x0000900000047ab9 */ /* 0x000fe20000000a00 */
[----:B------:R-:W-:Y:S01]  /*1c30*/  LOP3.LUT R4, R0, 0x1ffffffc, RZ, 0xc0, !PT ;  /* 0x1ffffffc00047812 */ /* 0x000fe200078ec0ff */
[----:B------:R-:W-:Y:S01]  /*1c40*/  UIMAD UR4, UR9, UR4, URZ ;  /* 0x00000004090472a4 */ /* 0x000fe2000f8e023f */
[----:B------:R-:W-:Y:S01]  /*1c50*/  SEL R0, R141, 0xffffffe0, !P6 ;  /* 0xffffffe08d007807 */ /* 0x000fe20007000000 */
[----:B------:R-:W-:Y:S01]  /*1c60*/  CS2R R54, SRZ ;  /* 0x0000000000367805 */ /* 0x000fe2000001ff00 */
[----:B------:R-:W-:Y:S01]  /*1c70*/  SEL R3, R3, 0xffffffc0, !P0 ;  /* 0xffffffc003037807 */ /* 0x000fe20004000000 */
[----:B------:R-:W-:Y:S01]  /*1c80*/  IMAD.IADD R20, R20, 0x1, -R4 ;  /* 0x0000000114147824 */ /* 0x000fe200078e0a04 */
[----:B------:R-:W-:Y:S01]  /*1c90*/  ISETP.GE.OR P3, PT, R12, c[0x0][0x16c], !P2 ;  /* 0x00005b000c007a0c */ /* 0x000fe20005766670 */
[----:B------:R-:W-:Y:S01]  /*1ca0*/  IMAD.IADD R9, R2, 0x1, R0 ;  /* 0x0000000102097824 */ /* 0x000fe200078e0200 */
[----:B------:R-:W-:Y:S01]  /*1cb0*/  ISETP.GE.OR P6, PT, R28, c[0x0][0x16c], !P2 ;  /* 0x00005b001c007a0c */ /* 0x000fe200057c6670 */
[----:B------:R-:W-:Y:S01]  /*1cc0*/  IMAD.IADD R8, R2, 0x1, R3 ;  /* 0x0000000102087824 */ /* 0x000fe200078e0203 */
[----:B------:R-:W-:Y:S01]  /*1cd0*/  LOP3.LUT R0, R26, 0xfffffff0, RZ, 0xc0, !PT ;  /* 0xfffffff01a007812 */ /* 0x000fe200078ec0ff */
[----:B------:R-:W-:Y:S01]  /*1ce0*/  IMAD.IADD R5, R3, 0x1, R9 ;  /* 0x0000000103057824 */ /* 0x000fe200078e0209 */
[----:B------:R-:W2:Y:S01]  /*1cf0*/  LDSM.16.M88.4 R168, [R9+0x8080] ;  /* 0x0080800009a8783b */ /* 0x000ea20000000200 */
[----:B------:R-:W-:Y:S01]  /*1d00*/  ISETP.GE.OR P5, PT, R29, c[0x0][0x16c], !P2 ;  /* 0x00005b001d007a0c */ /* 0x000fe200057a6670 */
[----:B------:R-:W-:Y:S01]  /*1d10*/  UIMAD UR11, UR11, UR5, UR4 ;  /* 0x000000050b0b72a4 */ /* 0x000fe2000f8e0204 */
[----:B------:R-:W-:Y:S01]  /*1d20*/  ISETP.GE.OR P4, PT, R30, c[0x0][0x16c], !P2 ;  /* 0x00005b001e007a0c */ /* 0x000fe20005786670 */
[----:B------:R-:W1:Y:S01]  /*1d30*/  LDSM.16.M88.4 R172, [R8+0x8080] ;  /* 0x0080800008ac783b */ /* 0x000e620000000200 */
[----:B------:R-:W-:Y:S01]  /*1d40*/  IMAD.IADD R0, R76, 0x1, -R0 ;  /* 0x000000014c007824 */ /* 0x000fe200078e0a00 */
[----:B-----5:R-:W-:Y:S01]  /*1d50*/  LOP3.LUT R2, R23, 0xffffffe0, RZ, 0xc0, !PT ;  /* 0xffffffe017027812 */ /* 0x020fe200078ec0ff */
[----:B------:R-:W-:Y:S01]  /*1d60*/  ULDC UR4, c[0x0][0x2a0] ;  /* 0x0000a80000047ab9 */ /* 0x000fe20000000800 */
[----:B------:R-:W1:Y:S01]  /*1d70*/  LDSM.16.M88.4 R176, [R5+0x8080] ;  /* 0x0080800005b0783b */ /* 0x000e620000000200 */
[----:B------:R-:W-:Y:S01]  /*1d80*/  ISETP.GE.AND P0, PT, R12, c[0x0][0x16c], PT ;  /* 0x00005b000c007a0c */ /* 0x000fe20003f06270 */
[----:B------:R-:W-:Y:S01]  /*1d90*/  ULOP3.LUT UR4, URZ, UR4, URZ, 0x33, !UPT ;  /* 0x000000043f047292 */ /* 0x000fe2000f8e333f */
[----:B------:R-:W-:Y:S01]  /*1da0*/  IMAD.IADD R2, R76, 0x1, -R2 ;  /* 0x000000014c027824 */ /* 0x000fe200078e0a02 */
[----:B------:R-:W1:Y:S01]  /*1db0*/  LDSM.16.M88.4 R184, [R9+0xa080] ;  /* 0x00a0800009b8783b */ /* 0x000e620000000200 */
[----:B------:R-:W-:Y:S01]  /*1dc0*/  SEL R36, RZ, 0x1, P0 ;  /* 0x00000001ff247807 */ /* 0x000fe20000000000 */
[----:B------:R-:W-:Y:S01]  /*1dd0*/  CS2R R52, SRZ ;  /* 0x0000000000347805 */ /* 0x000fe2000001ff00 */
[----:B------:R-:W-:Y:S01]  /*1de0*/  ISETP.GE.AND P0, PT, R30, c[0x0][0x16c], PT ;  /* 0x00005b001e007a0c */ /* 0x000fe20003f06270 */
[----:B------:R-:W1:Y:S01]  /*1df0*/  LDSM.16.M88.4 R188, [R8+0xa080] ;  /* 0x00a0800008bc783b */ /* 0x000e620000000200 */
[----:B------:R-:W-:Y:S01]  /*1e00*/  CS2R R50, SRZ ;  /* 0x0000000000327805 */ /* 0x000fe2000001ff00 */
[----:B------:R-:W-:Y:S01]  /*1e10*/  CS2R R48, SRZ ;  /* 0x0000000000307805 */ /* 0x000fe2000001ff00 */
[----:B------:R-:W-:Y:S01]  /*1e20*/  SEL R26, RZ, 0x8, P0 ;  /* 0x00000008ff1a7807 */ /* 0x000fe20000000000 */
[----:B------:R-:W1:Y:S01]  /*1e30*/  LDSM.16.M88.4 R192, [R5+0xa080] ;  /* 0x00a0800005c0783b */ /* 0x000e620000000200 */
[----:B------:R-:W-:Y:S01]  /*1e40*/  @!P1 LEA R4, P0, R31, c[0x0][0x258], 0x2 ;  /* 0x000096001f049a11 */ /* 0x000fe200078010ff */
[----:B------:R-:W-:Y:S01]  /*1e50*/  CS2R R46, SRZ ;  /* 0x00000000002e7805 */ /* 0x000fe2000001ff00 */
[----:B------:R-:W-:Y:S01]  /*1e60*/  CS2R R44, SRZ ;  /* 0x00000000002c7805 */ /* 0x000fe2000001ff00 */
[----:B------:R-:W1:Y:S01]  /*1e70*/  LDSM.16.M88.4 R200, [R9+0xc080] ;  /* 0x00c0800009c8783b */ /* 0x000e620000000200 */
[----:B------:R-:W-:Y:S01]  /*1e80*/  CS2R R42, SRZ ;  /* 0x00000000002a7805 */ /* 0x000fe2000001ff00 */
[----:B------:R-:W-:Y:S01]  /*1e90*/  CS2R R40, SRZ ;  /* 0x0000000000287805 */ /* 0x000fe2000001ff00 */
[----:B------:R-:W-:Y:S01]  /*1ea0*/  CS2R R38, SRZ ;  /* 0x0000000000267805 */ /* 0x000fe2000001ff00 */
[----:B------:R-:W1:Y:S01]  /*1eb0*/  LDSM.16.M88.4 R204, [R8+0xc080] ;  /* 0x00c0800008cc783b */ /* 0x000e620000000200 */
[----:B------:R-:W-:-:S02]  /*1ec0*/  ULDC UR5, c[0x0][0x2a8] ;  /* 0x0000aa0000057ab9 */ /* 0x000fc40000000800 */
[----:B------:R-:W-:Y:S01]  /*1ed0*/  UISETP.GT.AND UP2, UPT, UR10, -0x1, UPT ;  /* 0xffffffff0a00788c */ /* 0x000fe2000bf44270 */
[----:B------:R-:W1:Y:S01]  /*1ee0*/  LDSM.16.M88.4 R208, [R5+0xc080] ;  /* 0x00c0800005d0783b */ /* 0x000e620000000200 */
[----:B------:R-:W-:Y:S02]  /*1ef0*/  ULDC UR6, c[0x0][0x168] ;  /* 0x00005a0000067ab9 */ /* 0x000fe40000000800 */
[----:B------:R-:W-:Y:S01]  /*1f00*/  UISETP.LE.AND UP1, UPT, UR8, UR5, UPT ;  /* 0x000000050800728c */ /* 0x000fe2000bf23270 */
[----:B------:R-:W1:Y:S04]  /*1f10*/  LDSM.16.M88.4 R216, [R9+0xe080] ;  /* 0x00e0800009d8783b */ /* 0x000e680000000200 */
[----:B------:R-:W1:Y:S04]  /*1f20*/  LDSM.16.M88.4 R220, [R8+0xe080] ;  /* 0x00e0800008dc783b */ /* 0x000e680000000200 */
[----:B------:R-:W1:Y:S04]  /*1f30*/  LDSM.16.M88.4 R224, [R5+0xe080] ;  /* 0x00e0800005e0783b */ /* 0x000e680000000200 */
[----:B------:R-:W-:Y:S06]  /*1f40*/  BAR.SYNC.DEFER_BLOCKING 0x0 ;  /* 0x0000000000007b1d */ /* 0x000fec0000010000 */
[----:B------:R-:W-:Y:S04]  /*1f50*/  STL [R1+0x2c], R9 ;  /* 0x00002c0901007387 */ /* 0x000fe80000100800 */
[----:B------:R5:W-:Y:S04]  /*1f60*/  STL [R1+0x34], R8 ;  /* 0x0000340801007387 */ /* 0x000be80000100800 */
[----:B------:R1:W-:Y:S04]  /*1f70*/  STL [R1+0x30], R5 ;  /* 0x0000300501007387 */ /* 0x0003e80000100800 */
[----:B------:R-:W-:Y:S01]  /*1f80*/  @!PT LDS RZ, [RZ] ;  /* 0x00000000fffff984 */ /* 0x000fe20000000800 */
[----:B------:R-:W-:Y:S01]  /*1f90*/  @!PT LDS RZ, [RZ] ;  /* 0x00000000fffff984 */ /* 0x000fe20000000800 */
[----:B------:R-:W-:Y:S01]  /*1fa0*/  @!PT LDS RZ, [RZ] ;  /* 0x00000000fffff984 */ /* 0x000fe20000000800 */
[----:B------:R1:W-:Y:S01]  /*1fb0*/  LDGSTS.E.BYPASS.LTC128B.128 [R37+0x8080], [R6.64], !P3 ;  /* 0x0808000006257fae */ /* 0x0003e2000d901d54 */
[----:B------:R-:W-:-:S03]  /*1fc0*/  ISETP.GE.AND P3, PT, R12, c[0x0][0x1fc], PT ;  /* 0x00007f000c007a0c */ /* 0x000fc60003f66270 */
[----:B------:R1:W-:Y:S01]  /*1fd0*/  LDGSTS.E.BYPASS.LTC128B.128 [R37+0x9080], [R6.64+0x80], !P6 ;  /* 0x0908008006257fae */ /* 0x0003e2000f101d54 */
[----:B------:R-:W-:Y:S01]  /*1fe0*/  ISETP.GE.OR P6, PT, R12, c[0x0][0x1fc], !P2 ;  /* 0x00007f000c007a0c */ /* 0x000fe200057c6670 */
[----:B------:R-:W-:Y:S02]  /*1ff0*/  IMAD.SHL.U32 R12, R22, 0x20, RZ ;  /* 0x00000020160c7824 */ /* 0x000fe400078e00ff */
[----:B------:R2:W-:Y:S01]  /*2000*/  LDGSTS.E.BYPASS.LTC128B.128 [R37+0xa080], [R6.64+0x100], !P5 ;  /* 0x0a08010006257fae */ /* 0x0005e2000e901d54 */
[----:B------:R-:W-:Y:S02]  /*2010*/  ISETP.GE.AND P5, PT, R29, c[0x0][0x16c], PT ;  /* 0x00005b001d007a0c */ /* 0x000fe40003fa6270 */
[----:B-----5:R-:W-:Y:S01]  /*2020*/  SHF.R.S32.HI R8, RZ, 0x1f, R0 ;  /* 0x0000001fff087819 */ /* 0x020fe20000011400 */
[----:B------:R2:W-:Y:S01]  /*2030*/  LDGSTS.E.BYPASS.LTC128B.128 [R37+0xb080], [R6.64+0x180], !P4 ;  /* 0x0b08018006257fae */ /* 0x0005e2000e101d54 */
[----:B------:R-:W-:Y:S02]  /*2040*/  ISETP.GE.AND P4, PT, R28, c[0x0][0x16c], PT ;  /* 0x00005b001c007a0c */ /* 0x000fe40003f86270 */
[----:B------:R-:W-:-:S02]  /*2050*/  LEA.HI R8, R8, R0, RZ, 0x3 ;  /* 0x0000000008087211 */ /* 0x000fc400078f18ff */
[----:B------:R-:W-:Y:S02]  /*2060*/  SEL R21, RZ, 0xffffffff, P4 ;  /* 0xffffffffff157807 */ /* 0x000fe40002000000 */
[----:B------:R-:W-:Y:S02]  /*2070*/  LOP3.LUT R9, R8, 0xfffffff8, RZ, 0xc0, !PT ;  /* 0xfffffff808097812 */ /* 0x000fe400078ec0ff */
[----:B------:R-:W-:Y:S02]  /*2080*/  ISETP.GE.AND P4, PT, R28, c[0x0][0x1fc], PT ;  /* 0x00007f001c007a0c */ /* 0x000fe40003f86270 */
[----:B------:R-:W-:Y:S01]  /*2090*/  SEL R33, RZ, 0x4, P5 ;  /* 0x00000004ff217807 */ /* 0x000fe20002800000 */
[----:B------:R-:W-:Y:S01]  /*20a0*/  IMAD.IADD R0, R0, 0x1, -R9 ;  /* 0x0000000100007824 */ /* 0x000fe200078e0a09 */
[----:B------:R-:W-:Y:S02]  /*20b0*/  ISETP.GE.OR P5, PT, R28, c[0x0][0x1fc], !P2 ;  /* 0x00007f001c007a0c */ /* 0x000fe400057a6670 */
[----:B------:R-:W-:-:S02]  /*20c0*/  SEL R28, RZ, 0x1, P3 ;  /* 0x00000001ff1c7807 */ /* 0x000fc40001800000 */
[----:B------:R-:W-:Y:S02]  /*20d0*/  ISETP.GE.AND P3, PT, R29, c[0x0][0x1fc], PT ;  /* 0x00007f001d007a0c */ /* 0x000fe40003f66270 */
[----:B------:R-:W-:Y:S02]  /*20e0*/  SEL R17, RZ, 0xffffffff, P4 ;  /* 0xffffffffff117807 */ /* 0x000fe40002000000 */
[----:B-1----:R-:W-:Y:S02]  /*20f0*/  @!P1 LEA.HI.X R5, R31, c[0x0][0x25c], R34, 0x2, P0 ;  /* 0x000097001f059a11 */ /* 0x002fe400000f1422 */
[----:B------:R-:W-:Y:S02]  /*2100*/  SEL R23, RZ, 0x4, P3 ;  /* 0x00000004ff177807 */ /* 0x000fe40001800000 */
[----:B------:R-:W-:Y:S02]  /*2110*/  LEA R14, P0, R32, c[0x0][0x280], 0x2 ;  /* 0x0000a000200e7a11 */ /* 0x000fe400078010ff */
[----:B--2---:R-:W-:Y:S01]  /*2120*/  SHF.R.S32.HI R6, RZ, 0x1f, R2 ;  /* 0x0000001fff067819 */ /* 0x004fe20000011402 */
[----:B------:R-:W-:Y:S01]  /*2130*/  IMAD.SHL.U32 R7, R19, 0x10, RZ ;  /* 0x0000001013077824 */ /* 0x000fe200078e00ff */
[----:B------:R-:W-:-:S02]  /*2140*/  ISETP.GE.AND P3, PT, R30, c[0x0][0x1fc], PT ;  /* 0x00007f001e007a0c */ /* 0x000fc40003f66270 */
[----:B------:R-:W-:Y:S02]  /*2150*/  LEA.HI R6, R6, R2, RZ, 0x2 ;  /* 0x0000000206067211 */ /* 0x000fe400078f10ff */
[----:B------:R-:W-:Y:S02]  /*2160*/  LOP3.LUT R13, R13, 0x10, R7, 0xf8, !PT ;  /* 0x000000100d0d7812 */ /* 0x000fe400078ef807 */
[C---:B------:R-:W-:Y:S02]  /*2170*/  LOP3.LUT R9, R6.reuse, 0x7ffffffc, RZ, 0xc0, !PT ;  /* 0x7ffffffc06097812 */ /* 0x040fe400078ec0ff */
[----:B------:R-:W-:Y:S02]  /*2180*/  LEA.HI.SX32 R19, R6, R7, 0x1e ;  /* 0x0000000706137211 */ /* 0x000fe400078ff2ff */
[----:B------:R-:W-:Y:S01]  /*2190*/  LOP3.LUT R7, R13, 0x8, R27, 0xf8, !PT ;  /* 0x000000080d077812 */ /* 0x000fe200078ef81b */
[----:B------:R-:W-:Y:S01]  /*21a0*/  IMAD.IADD R6, R2, 0x1, -R9 ;  /* 0x0000000102067824 */ /* 0x000fe200078e0a09 */
[----:B------:R-:W-:Y:S01]  /*21b0*/  ISETP.GE.OR P4, PT, R29, c[0x0][0x1fc], !P2 ;  /* 0x00007f001d007a0c */ /* 0x000fe20005786670 */
[----:B------:R-:W-:Y:S01]  /*21c0*/  IMAD.SHL.U32 R9, R21, 0x2, RZ ;  /* 0x0000000215097824 */ /* 0x000fe200078e00ff */
[----:B------:R-:W-:Y:S01]  /*21d0*/  ISETP.GE.OR P2, PT, R30, c[0x0][0x1fc], !P2 ;  /* 0x00007f001e007a0c */ /* 0x000fe20005746670 */
[----:B------:R-:W-:Y:S01]  /*21e0*/  @!P1 IMAD.SHL.U32 R2, R76, 0x10, RZ ;  /* 0x000000104c029824 */ /* 0x000fe200078e00ff */
[----:B------:R-:W-:Y:S01]  /*21f0*/  LEA.HI.X R15, R32, c[0x0][0x284], R35, 0x2, P0 ;  /* 0x0000a100200f7a11 */ /* 0x000fe200000f1423 */
[----:B------:R-:W-:Y:S01]  /*2200*/  IMAD.SHL.U32 R13, R17, 0x2, RZ ;  /* 0x00000002110d7824 */ /* 0x000fe200078e00ff */
[----:B------:R-:W-:Y:S01]  /*2210*/  LOP3.LUT P0, RZ, R0, 0x4, RZ, 0xc0, !PT ;  /* 0x0000000400ff7812 */ /* 0x000fe2000780c0ff */
[----:B------:R-:W-:Y:S01]  /*2220*/  IMAD R140, R20, 0x4, R6 ;  /* 0x00000004148c7824 */ /* 0x000fe200078e0206 */
[----:B------:R-:W-:Y:S01]  /*2230*/  LOP3.LUT R6, R9, 0x2, R36, 0xe2, !PT ;  /* 0x0000000209067812 */ /* 0x000fe200078ee224 */
[----:B------:R1:W-:Y:S01]  /*2240*/  @!P1 LDGSTS.E.BYPASS.LTC128B.128 [R2+0x14080], [R4.64] ;  /* 0x1408000004029fae */ /* 0x0003e2000b901d54 */
[----:B------:R-:W-:Y:S01]  /*2250*/  LOP3.LUT R9, R13, 0x2, R28, 0xe2, !PT ;  /* 0x000000020d097812 */ /* 0x000fe200078ee21c */
[----:B------:R-:W-:Y:S01]  /*2260*/  CS2R R34, SRZ ;  /* 0x0000000000227805 */ /* 0x000fe2000001ff00 */
[----:B------:R-:W-:Y:S01]  /*2270*/  LOP3.LUT R12, R24, 0x20, R12, 0xf8, !PT ;  /* 0x00000020180c7812 */ /* 0x000fe200078ef80c */
[----:B------:R2:W-:Y:S01]  /*2280*/  STL [R1+0x54], R19 ;  /* 0x0000541301007387 */ /* 0x0005e20000100800 */
[----:B------:R-:W-:Y:S01]  /*2290*/  LOP3.LUT R16, R7, R16, RZ, 0x3c, !PT ;  /* 0x0000001007107212 */ /* 0x000fe200078e3cff */
[----:B------:R-:W-:Y:S01]  /*22a0*/  CS2R R30, SRZ ;  /* 0x00000000001e7805 */ /* 0x000fe2000001ff00 */
[----:B------:R-:W-:Y:S01]  /*22b0*/  CS2R R28, SRZ ;  /* 0x00000000001c7805 */ /* 0x000fe2000001ff00 */
[----:B------:R-:W0:Y:S01]  /*22c0*/  LDGDEPBAR ;  /* 0x00000000000079af */ /* 0x000e220000000000 */
[----:B------:R-:W-:-:S03]  /*22d0*/  CS2R R20, SRZ ;  /* 0x0000000000147805 */ /* 0x000fc6000001ff00 */
[----:B------:R5:W-:Y:S04]  /*22e0*/  LDGSTS.E.BYPASS.LTC128B.128 [R37+0x10080], [R10.64], !P6 ;  /* 0x100800000a257fae */ /* 0x000be8000f101d54 */
[----:B------:R5:W-:Y:S01]  /*22f0*/  LDGSTS.E.BYPASS.LTC128B.128 [R37+0x11080], [R10.64+0x80], !P5 ;  /* 0x110800800a257fae */ /* 0x000be2000e901d54 */
[----:B------:R-:W-:-:S03]  /*2300*/  ISETP.GE.AND P5, PT, R76, 0x8, PT ;  /* 0x000000084c00780c */ /* 0x000fc60003fa6270 */
[----:B------:R5:W-:Y:S04]  /*2310*/  LDGSTS.E.BYPASS.LTC128B.128 [R37+0x12080], [R10.64+0x100], !P4 ;  /* 0x120801000a257fae */ /* 0x000be8000e101d54 */
[----:B------:R5:W-:Y:S01]  /*2320*/  LDGSTS.E.BYPASS.LTC128B.128 [R37+0x13080], [R10.64+0x180], !P2 ;  /* 0x130801800a257fae */ /* 0x000be2000d101d54 */
[----:B-1----:R-:W-:Y:S02]  /*2330*/  SEL R2, RZ, 0x8, P3 ;  /* 0x00000008ff027807 */ /* 0x002fe40001800000 */
[C---:B------:R-:W-:Y:S01]  /*2340*/  LOP3.LUT P3, RZ, R0.reuse, 0x2, RZ, 0xc0, !PT ;  /* 0x0000000200ff7812 */ /* 0x040fe2000786c0ff */
[----:B------:R-:W-:Y:S01]  /*2350*/  IMAD.SHL.U32 R0, R0, 0x40, RZ ;  /* 0x0000004000007824 */ /* 0x000fe200078e00ff */
[----:B------:R-:W-:Y:S01]  /*2360*/  LOP3.LUT R4, R26, R6, R33, 0xfe, !PT ;  /* 0x000000061a047212 */ /* 0x000fe200078efe21 */
[----:B------:R-:W-:Y:S01]  /*2370*/  IMAD.SHL.U32 R6, R8, 0x40, RZ ;  /* 0x0000004008067824 */ /* 0x000fe200078e00ff */
[----:B------:R-:W-:Y:S01]  /*2380*/  LOP3.LUT R2, R2, R9, R23, 0xfe, !PT ;  /* 0x0000000902027212 */ /* 0x000fe200078efe17 */
[----:B------:R-:W-:Y:S01]  /*2390*/  IMAD.U32 R9, RZ, RZ, UR7 ;  /* 0x00000007ff097e24 */ /* 0x000fe2000f8e00ff */
[----:B------:R-:W-:Y:S01]  /*23a0*/  LOP3.LUT R0, R0, 0x1c0, RZ, 0xc0, !PT ;  /* 0x000001c000007812 */ /* 0x000fe200078ec0ff */
[----:B------:R1:W-:Y:S01]  /*23b0*/  STL [R1+0x64], R4 ;  /* 0x0000640401007387 */ /* 0x0003e20000100800 */
[----:B------:R-:W-:Y:S01]  /*23c0*/  LOP3.LUT R6, R6, 0xfffffe00, RZ, 0xc0, !PT ;  /* 0xfffffe0006067812 */ /* 0x000fe200078ec0ff */
[----:B------:R-:W-:Y:S01]  /*23d0*/  CS2R R32, SRZ ;  /* 0x0000000000207805 */ /* 0x000fe2000001ff00 */
[----:B------:R-:W-:Y:S01]  /*23e0*/  LOP3.LUT R5, R0, 0x38, R18, 0xf8, !PT ;  /* 0x0000003800057812 */ /* 0x000fe200078ef812 */
[----:B------:R3:W-:Y:S01]  /*23f0*/  STL [R1+0x60], R2 ;  /* 0x0000600201007387 */ /* 0x0007e20000100800 */
[----:B------:R-:W-:Y:S01]  /*2400*/  CS2R R26, SRZ ;  /* 0x00000000001a7805 */ /* 0x000fe2000001ff00 */
[----:B------:R-:W-:Y:S01]  /*2410*/  IMAD R8, R22, 0x1000, R6 ;  /* 0x0000100016087824 */ /* 0x000fe200078e0206 */
[----:B--2---:R-:W-:Y:S01]  /*2420*/  CS2R R18, SRZ ;  /* 0x0000000000127805 */ /* 0x004fe2000001ff00 */
[----:B------:R-:W-:Y:S01]  /*2430*/  ULDC UR7, c[0x0][0x168] ;  /* 0x00005a0000077ab9 */ /* 0x000fe20000000800 */
[----:B-----5:R-:W-:Y:S01]  /*2440*/  IADD3 R11, R143, UR11, RZ ;  /* 0x0000000b8f0b7c10 */ /* 0x020fe2000fffe0ff */
[----:B------:R-:W-:Y:S01]  /*2450*/  IMAD.SHL.U32 R10, R140, 0x2, RZ ;  /* 0x000000028c0a7824 */ /* 0x000fe200078e00ff */
[----:B------:R-:W-:-:S03]  /*2460*/  CS2R R36, SRZ ;  /* 0x0000000000247805 */ /* 0x000fc6000001ff00 */
[----:B------:R2:W-:Y:S01]  /*2470*/  STL [R1+0xa8], R11 ;  /* 0x0000a80b01007387 */ /* 0x0005e20000100800 */
[----:B------:R-:W-:Y:S02]  /*2480*/  IADD3 R140, -R10, UR23, RZ ;  /* 0x000000170a8c7c10 */ /* 0x000fe4000fffe1ff */
[----:B------:R-:W-:Y:S01]  /*2490*/  IADD3 R9, R9, -c[0x0][0x168], -R10 ;  /* 0x80005a0009097a10 */ /* 0x000fe20007ffe80a */
[----:B------:R5:W-:Y:S01]  /*24a0*/  STL [R1+0x84], R10 ;  /* 0x0000840a01007387 */ /* 0x000be20000100800 */
[----:B-1----:R-:W-:-:S03]  /*24b0*/  IMAD.SHL.U32 R4, R22, 0x8, RZ ;  /* 0x0000000816047824 */ /* 0x002fc600078e00ff */
[----:B------:R-:W-:Y:S01]  /*24c0*/  STL [R1+0x8c], R140 ;  /* 0x00008c8c01007387 */ /* 0x000fe20000100800 */
[----:B---3--:R-:W-:Y:S02]  /*24d0*/  SHF.R.U32.HI R2, RZ, 0x3, R0 ;  /* 0x00000003ff027819 */ /* 0x008fe40000011600 */
[----:B------:R-:W-:Y:S02]  /*24e0*/  LOP3.LUT R4, R0, 0x8, R4, 0xf8, !PT ;  /* 0x0000000800047812 */ /* 0x000fe400078ef804 */
[----:B------:R-:W-:Y:S01]  /*24f0*/  LOP3.LUT R7, R2, R12, R0, 0x1e, !PT ;  /* 0x0000000c02077212 */ /* 0x000fe200078e1e00 */
[----:B------:R-:W-:Y:S01]  /*2500*/  IMAD R0, R22, 0x200, R16 ;  /* 0x0000020016007824 */ /* 0x000fe200078e0210 */
[-C--:B------:R-:W-:Y:S01]  /*2510*/  LOP3.LUT R5, R5, R2.reuse, RZ, 0x3c, !PT ;  /* 0x0000000205057212 */ /* 0x080fe200078e3cff */
[----:B------:R-:W-:Y:S01]  /*2520*/  CS2R R22, SRZ ;  /* 0x0000000000167805 */ /* 0x000fe2000001ff00 */
[----:B------:R-:W-:Y:S01]  /*2530*/  LOP3.LUT R4, R4, R2, RZ, 0x3c, !PT ;  /* 0x0000000204047212 */ /* 0x000fe200078e3cff */
[----:B------:R-:W-:Y:S01]  /*2540*/  CS2R R16, SRZ ;  /* 0x0000000000107805 */ /* 0x000fe2000001ff00 */
[-C--:B------:R-:W-:Y:S01]  /*2550*/  LOP3.LUT R7, R7, R6.reuse, RZ, 0xfc, !PT ;  /* 0x0000000607077212 */ /* 0x080fe200078efcff */
[----:B------:R-:W-:Y:S01]  /*2560*/  IMAD.IADD R8, R8, 0x1, R5 ;  /* 0x0000000108087824 */ /* 0x000fe200078e0205 */
[CC--:B------:R-:W-:Y:S01]  /*2570*/  IADD3 R2, R4.reuse, R6.reuse, R25 ;  /* 0x0000000604027210 */ /* 0x0c0fe20007ffe019 */
[----:B------:R-:W-:Y:S01]  /*2580*/  IMAD.MOV.U32 R5, RZ, RZ, 0x10 ;  /* 0x00000010ff057424 */ /* 0x000fe200078e00ff */
[----:B------:R-:W-:Y:S01]  /*2590*/  LOP3.LUT R6, R4, R6, RZ, 0xfc, !PT ;  /* 0x0000000604067212 */ /* 0x000fe200078efcff */
[----:B------:R-:W-:Y:S01]  /*25a0*/  @!P5 IMAD.SHL.U32 R4, R76, 0x10, RZ ;  /* 0x000000104c04d824 */ /* 0x000fe200078e00ff */
[----:B------:R-:W-:Y:S01]  /*25b0*/  CS2R R24, SRZ ;  /* 0x0000000000187805 */ /* 0x000fe2000001ff00 */
[----:B--2---:R-:W-:Y:S01]  /*25c0*/  IMAD R11, R0, 0x2, R3 ;  /* 0x00000002000b7824 */ /* 0x004fe200078e0203 */
[----:B------:R-:W-:Y:S01]  /*25d0*/  IADD3 R3, R9, c[0x0][0x2a4], RZ ;  /* 0x0000a90009037a10 */ /* 0x000fe20007ffe0ff */
[----:B------:R-:W-:Y:S01]  /*25e0*/  IMAD.SHL.U32 R2, R2, 0x2, RZ ;  /* 0x0000000202027824 */ /* 0x000fe200078e00ff */
[----:B------:R-:W-:Y:S01]  /*25f0*/  SEL R5, R5, 0xfffffff0, !P3 ;  /* 0xfffffff005057807 */ /* 0x000fe20005800000 */
[----:B-----5:R-:W-:Y:S01]  /*2600*/  IMAD.SHL.U32 R10, R0, 0x2, RZ ;  /* 0x00000002000a7824 */ /* 0x020fe200078e00ff */
[----:B------:R-:W-:Y:S01]  /*2610*/  STL [R1+0x38], R11 ;  /* 0x0000380b01007387 */ /* 0x000fe20000100800 */
[----:B------:R-:W-:Y:S01]  /*2620*/  IADD3 R0, R9, UR4, RZ ;  /* 0x0000000409007c10 */ /* 0x000fe2000fffe0ff */
[----:B------:R-:W-:Y:S01]  /*2630*/  CS2R R76, SRZ ;  /* 0x00000000004c7805 */ /* 0x000fe2000001ff00 */
[----:B------:R-:W-:Y:S01]  /*2640*/  CS2R R12, SRZ ;  /* 0x00000000000c7805 */ /* 0x000fe2000001ff00 */
[----:B------:R1:W-:Y:S04]  /*2650*/  STL [R1+0x3c], R10 ;  /* 0x00003c0a01007387 */ /* 0x0003e80000100800 */
[----:B------:R2:W-:Y:S04]  /*2660*/  @!P5 LDGSTS.E.BYPASS.LTC128B.128 [R4+0x14100], [R14.64] ;  /* 0x141000000e04dfae */ /* 0x0005e8000b901d54 */
[----:B------:R3:W-:Y:S04]  /*2670*/  STL [R1+0x80], R3 ;  /* 0x0000800301007387 */ /* 0x0007e80000100800 */
[----:B------:R5:W-:Y:S04]  /*2680*/  STL [R1+0x88], R0 ;  /* 0x0000880001007387 */ /* 0x000be80000100800 */
[----:B------:R-:W0:Y:S01]  /*2690*/  LDGDEPBAR ;  /* 0x00000000000079af */ /* 0x000e220000000000 */
[----:B-1----:R-:W-:-:S02]  /*26a0*/  LEA R10, R6, 0x15180, 0x1 ;  /* 0x00015180060a7811 */ /* 0x002fc400078e08ff */
[----:B------:R-:W-:-:S03]  /*26b0*/  LEA R6, R8, 0x80, 0x1 ;  /* 0x0000008008067811 */ /* 0x000fc600078e08ff */
[----:B------:R-:W-:Y:S01]  /*26c0*/  STL [R1+0x40], R10 ;  /* 0x0000400a01007387 */ /* 0x000fe20000100800 */
[----:B--2---:R-:W-:Y:S01]  /*26d0*/  SEL R4, R141, 0xffffffe0, !P0 ;  /* 0xffffffe08d047807 */ /* 0x004fe20004000000 */
[----:B------:R-:W-:Y:S01]  /*26e0*/  CS2R R14, SRZ ;  /* 0x00000000000e7805 */ /* 0x000fe2000001ff00 */
[--C-:B---3--:R-:W-:Y:S01]  /*26f0*/  IMAD R3, R5, 0x2, R2.reuse ;  /* 0x0000000205037824 */ /* 0x108fe200078e0202 */
[----:B------:R1:W-:Y:S01]  /*2700*/  STL [R1+0x24], R6 ;  /* 0x0000240601007387 */ /* 0x0003e20000100800 */
[----:B-----5:R-:W-:Y:S02]  /*2710*/  IMAD.SHL.U32 R0, R7, 0x2, RZ ;  /* 0x0000000207007824 */ /* 0x020fe400078e00ff */
        /* <DEDUP_REMOVED lines=8> */
[----:B----4-:R2:W-:Y:S02]  /*27a0*/  STL [R1+0x48], R4 ;  /* 0x0000480401007387 */ /* 0x0105e40000100800 */
.L_x_148:
[----:B-1----:R-:W3:Y:S01]  /*27b0*/  LDL R156, [R1+0x28] ;  /* 0x00002800019c7983 */ /* 0x002ee20000100800 */
[----:B------:R-:W-:Y:S04]  /*27c0*/  DEPBAR.LE SB0, 0x0 ;  /* 0x000080000000791a */ /* 0x000fe80000000000 */
[----:B------:R-:W4:Y:S01]  /*27d0*/  LDL R155, [R1+0x2c] ;  /* 0x00002c00019b7983 */ /* 0x000f220000100800 */
[----:B------:R-:W-:Y:S03]  /*27e0*/  PLOP3.LUT P0, PT, PT, PT, UP1, 0x80, 0x0 ;  /* 0x000000000000781c */ /* 0x000fe60003f0f018 */
[----:B-----5:R-:W5:Y:S04]  /*27f0*/  LDL R153, [R1+0x34] ;  /* 0x0000340001997983 */ /* 0x020f680000100800 */
[----:B--2---:R-:W2:Y:S04]  /*2800*/  LDL R154, [R1+0x20] ;  /* 0x00002000019a7983 */ /* 0x004ea80000100800 */
[----:B------:R-:W2:Y:S04]  /*2810*/  LDL R152, [R1+0x30] ;  /* 0x0000300001987983 */ /* 0x000ea80000100800 */
[----:B------:R-:W-:Y:S06]  /*2820*/  BAR.SYNC.DEFER_BLOCKING 0x0 ;  /* 0x0000000000007b1d */ /* 0x000fec0000010000 */
[----:B------:R-:W-:Y:S04]  /*2830*/  LDSM.16.M88.4 R8, [R2+0x8080] ;  /* 0x008080000208783b */ /* 0x000fe80000000200 */
[----:B------:R-:W-:Y:S04]  /*2840*/  LDSM.16.M88.4 R144, [R3+0x8080] ;  /* 0x008080000390783b */ /* 0x000fe80000000200 */
[----:B------:R-:W5:Y:S04]  /*2850*/  LDL R229, [R1+0x54] ;  /* 0x0000540001e57983 */ /* 0x000f680000100800 */
[----:B------:R-:W5:Y:S04]  /*2860*/  LDL R230, [R1+0x80] ;  /* 0x0000800001e67983 */ /* 0x000f680000100800 */
[----:B------:R-:W5:Y:S04]  /*2870*/  LDL R228, [R1+0x88] ;  /* 0x0000880001e47983 */ /* 0x000f680000100800 */
[----:B------:R-:W5:Y:S04]  /*2880*/  LDL R163, [R1+0x8c] ;  /* 0x00008c0001a37983 */ /* 0x000f680000100800 */
[----:B---3--:R-:W1:Y:S04]  /*2890*/  LDSM.16.M88.4 R140, [R156+0x80] ;  /* 0x000080009c8c783b */ /* 0x008e680000000200 */
[----:B----4-:R-:W3:Y:S01]  /*28a0*/  LDSM.16.M88.4 R148, [R155+0x80] ;  /* 0x000080009b94783b */ /* 0x010ee20000000200 */
[C---:B-1----:R-:W-:Y:S08]  /*28b0*/  HMMA.16816.F32 R4, R8.reuse, R140, RZ ;  /* 0x0000008c0804723c */ /* 0x042ff000000018ff */
[----:B------:R-:W-:Y:S01]  /*28c0*/  HMMA.16816.F32 R8, R8, R142, RZ ;  /* 0x0000008e0808723c */ /* 0x000fe200000018ff */
[----:B--2---:R-:W-:Y:S11]  /*28d0*/  LDSM.16.M88.4 R140, [R154+0x8080] ;  /* 0x008080009a8c783b */ /* 0x004ff60000000200 */
[----:B------:R-:W-:Y:S04]  /*28e0*/  @!UPT UIADD3 URZ, URZ, URZ, URZ ;  /* 0x0000003f3f3ff290 */ /* 0x000fe8000fffe03f */
[C---:B---3--:R-:W-:Y:S08]  /*28f0*/  HMMA.16816.F32 R4, R144.reuse, R148, R4 ;  /* 0x000000949004723c */ /* 0x048ff00000001804 */
[----:B------:R-:W-:Y:S01]  /*2900*/  HMMA.16816.F32 R8, R144, R150, R8 ;  /* 0x000000969008723c */ /* 0x000fe20000001808 */
[----:B-----5:R-:W1:Y:S04]  /*2910*/  LDSM.16.M88.4 R144, [R153+0x80] ;  /* 0x000080009990783b */ /* 0x020e680000000200 */
[----:B------:R-:W-:Y:S11]  /*2920*/  LDSM.16.M88.4 R148, [R252+0x8080] ;  /* 0x00808000fc94783b */ /* 0x000ff60000000200 */
[C---:B-1----:R-:W-:Y:S08]  /*2930*/  HMMA.16816.F32 R4, R140.reuse, R144, R4 ;  /* 0x000000908c04723c */ /* 0x042ff00000001804 */
[----:B------:R-:W-:Y:S01]  /*2940*/  HMMA.16816.F32 R8, R140, R146, R8 ;  /* 0x000000928c08723c */ /* 0x000fe20000001808 */
[----:B------:R-:W1:Y:S04]  /*2950*/  LDSM.16.M88.4 R140, [R152+0x80] ;  /* 0x00008000988c783b */ /* 0x000e680000000200 */
        /* <DEDUP_REMOVED lines=44> */
[----:B------:R-:W-:Y:S04]  /*2c20*/  LDSM.16.M88.4 R148, [R252+0xb080] ;  /* 0x00b08000fc94783b */ /* 0x000fe80000000200 */
[----:B------:R-:W-:Y:S07]  /*2c30*/  LDS R153, [R229.X4+0x140a0] ;  /* 0x0140a000e5997984 */ /* 0x000fee0000004800 */
[C---:B-1----:R-:W-:Y:S08]  /*2c40*/  HMMA.16816.F32 R4, R144.reuse, R140, R4 ;  /* 0x0000008c9004723c */ /* 0x042ff00000001804 */
[----:B------:R-:W-:Y:S01]  /*2c50*/  HMMA.16816.F32 R8, R144, R142, R8 ;  /* 0x0000008e9008723c */ /* 0x000fe20000001808 */
[----:B------:R-:W1:Y:S04]  /*2c60*/  LDSM.16.M88.4 R140, [R152+0x6080] ;  /* 0x00608000988c783b */ /* 0x000e680000000200 */
[----:B------:R2:W3:Y:S11]  /*2c70*/  LDS R152, [R229.X4+0x14080] ;  /* 0x01408000e5987984 */ /* 0x0004f60000004800 */
[C---:B-1----:R-:W-:Y:S08]  /*2c80*/  HMMA.16816.F32 R4, R148.reuse, R140, R4 ;  /* 0x0000008c9404723c */ /* 0x042ff00000001804 */
[----:B------:R-:W-:Y:S11]  /*2c90*/  HMMA.16816.F32 R8, R148, R142, R8 ;  /* 0x0000008e9408723c */ /* 0x000ff60000001808 */
[----:B------:R-:W-:Y:S05]  /*2ca0*/  @!UPT UIADD3 URZ, URZ, URZ, URZ ;  /* 0x0000003f3f3ff290 */ /* 0x000fea000fffe03f */
[----:B------:R-:W-:Y:S02]  /*2cb0*/  FMUL.FTZ R5, R5, c[0x0][0x2b4] ;  /* 0x0000ad0005057a20 */ /* 0x000fe40000410000 */
[----:B------:R-:W-:Y:S02]  /*2cc0*/  FMUL.FTZ R4, R4, c[0x0][0x2b4] ;  /* 0x0000ad0004047a20 */ /* 0x000fe40000410000 */
[----:B------:R1:W4:Y:S01]  /*2cd0*/  MUFU.TANH R157, R5 ;  /* 0x00000005009d7308 */ /* 0x0003220000002400 */
[----:B------:R-:W-:Y:S02]  /*2ce0*/  FMUL.FTZ R6, R6, c[0x0][0x2b4] ;  /* 0x0000ad0006067a20 */ /* 0x000fe40000410000 */
[----:B------:R-:W-:Y:S02]  /*2cf0*/  FMUL.FTZ R7, R7, c[0x0][0x2b4] ;  /* 0x0000ad0007077a20 */ /* 0x000fe40000410000 */
[----:B------:R-:W-:Y:S02]  /*2d00*/  FMUL.FTZ R8, R8, c[0x0][0x2b4] ;  /* 0x0000ad0008087a20 */ /* 0x000fe40000410000 */
[----:B------:R-:W-:Y:S02]  /*2d10*/  FMUL.FTZ R9, R9, c[0x0][0x2b4] ;  /* 0x0000ad0009097a20 */ /* 0x000fe40000410000 */
[----:B------:R-:W-:Y:S01]  /*2d20*/  FMUL.FTZ R10, R10, c[0x0][0x2b4] ;  /* 0x0000ad000a0a7a20 */ /* 0x000fe20000410000 */
[----:B------:R2:W2:Y:S01]  /*2d30*/  MUFU.TANH R158, R4 ;  /* 0x00000004009e7308 */ /* 0x0004a20000002400 */
[----:B------:R-:W-:Y:S09]  /*2d40*/  FMUL.FTZ R11, R11, c[0x0][0x2b4] ;  /* 0x0000ad000b0b7a20 */ /* 0x000ff20000410000 */
[----:B------:R2:W2:Y:S01]  /*2d50*/  MUFU.TANH R162, R6 ;  /* 0x0000000600a27308 */ /* 0x0004a20000002400 */
[----:B-1----:R-:W-:Y:S04]  /*2d60*/  MOV R5, UR12 ;  /* 0x0000000c00057c02 */ /* 0x002fe80008000f00 */
[----:B------:R-:W-:Y:S05]  /*2d70*/  LEA R5, R5, R229, 0x5 ;  /* 0x000000e505057211 */ /* 0x000fea00078e28ff */
[----:B------:R1:W1:Y:S01]  /*2d80*/  MUFU.TANH R161, R7 ;  /* 0x0000000700a17308 */ /* 0x0002620000002400 */
[C---:B------:R-:W-:Y:S02]  /*2d90*/  IADD3 R150, R5.reuse, R230, RZ ;  /* 0x000000e605967210 */ /* 0x040fe40007ffe0ff */
[----:B------:R-:W-:Y:S02]  /*2da0*/  IADD3 R148, R5, R228, RZ ;  /* 0x000000e405947210 */ /* 0x000fe40007ffe0ff */
[----:B------:R-:W-:Y:S05]  /*2db0*/  IMNMX R150, R163, R150, PT ;  /* 0x00000096a3967217 */ /* 0x000fea0003800200 */
[----:B------:R1:W1:Y:S10]  /*2dc0*/  MUFU.TANH R156, R8 ;  /* 0x00000008009c7308 */ /* 0x0002740000002400 */
[----:B------:R1:W1:Y:S10]  /*2dd0*/  MUFU.TANH R155, R9 ;  /* 0x00000009009b7308 */ /* 0x0002740000002400 */
[----:B------:R1:W1:Y:S10]  /*2de0*/  MUFU.TANH R160, R10 ;  /* 0x0000000a00a07308 */ /* 0x0002740000002400 */
[----:B------:R1:W1:Y:S01]  /*2df0*/  MUFU.TANH R159, R11 ;  /* 0x0000000b009f7308 */ /* 0x0002620000002400 */
[----:B------:R-:W-:-:S05]  /*2e00*/  @!P0 BRA `(.L_x_138) ;  /* 0x000001b000008947 */ /* 0x000fca0003800000 */
[----:B--234-:R-:W-:Y:S01]  /*2e10*/  IMAD.MOV.U32 R4, RZ, RZ, c[0x0][0x168] ;  /* 0x00005a00ff047624 */ /* 0x01cfe200078e00ff */
[----:B------:R-:W-:Y:S04]  /*2e20*/  BSSY B0, `(.L_x_139) ;  /* 0x0000012000007945 */ /* 0x000fe80003800000 */
[----:B------:R-:W-:Y:S04]  /*2e30*/  IADD3 R4, R5, c[0x0][0x198], -R4 ;  /* 0x0000660005047a10 */ /* 0x000fe80007ffe804 */
[----:B------:R-:W-:Y:S11]  /*2e40*/  ISETP.GT.AND P2, PT, R4, -0x1, PT ;  /* 0xffffffff0400780c */ /* 0x000ff60003f44270 */
[----:B------:R-:W-:Y:S02]  /*2e50*/  @!UPT UIADD3 URZ, URZ, URZ, URZ ;  /* 0x0000003f3f3ff290 */ /* 0x000fe4000fffe03f */
[----:B------:R-:W-:-:S05]  /*2e60*/  @P2 BRA `(.L_x_140) ;  /* 0x0000008000002947 */ /* 0x000fca0003800000 */
[----:B------:R-:W-:Y:S01]  /*2e70*/  LOP3.LUT R4, RZ, R4, RZ, 0x33, !PT ;  /* 0x00000004ff047212 */ /* 0x000fe200078e33ff */
[----:B------:R-:W-:Y:S05]  /*2e80*/  IMAD.MOV.U32 R6, RZ, RZ, 0x1 ;  /* 0x00000001ff067424 */ /* 0x000fea00078e00ff */
[----:B------:R-:W-:Y:S11]  /*2e90*/  ISETP.NE.AND P2, PT, R6, c[0x0][0x2a8], PT ;  /* 0x0000aa0006007a0c */ /* 0x000ff60003f45270 */
[----:B------:R-:W-:Y:S02]  /*2ea0*/  @!UPT UIADD3 URZ, URZ, URZ, URZ ;  /* 0x0000003f3f3ff290 */ /* 0x000fe4000fffe03f */
[----:B------:R-:W-:Y:S05]  /*2eb0*/  @P2 IMAD.HI.U32 R6, R4, c[0x0][0x2ac], RZ ;  /* 0x0000ab0004062a27 */ /* 0x000fea00078e00ff */
[----:B------:R-:W-:Y:S04]  /*2ec0*/  @P2 SHF.R.U32.HI R4, RZ, c[0x0][0x2b0], R6 ;  /* 0x0000ac00ff042a19 */ /* 0x000fe80000011606 */
[----:B------:R-:W-:Y:S01]  /*2ed0*/  LOP3.LUT R4, RZ, R4, RZ, 0x33, !PT ;  /* 0x00000004ff047212 */ /* 0x000fe200078e33ff */
[----:B------:R-:W-:-:S05]  /*2ee0*/  BRA `(.L_x_141) ;  /* 0x0000005000007947 */ /* 0x000fca0003800000 */
.L_x_140:
[----:B------:R-:W-:Y:S04]  /*2ef0*/  MOV R6, 0x1 ;  /* 0x0000000100067802 */ /* 0x000fe80000000f00 */
[----:B------:R-:W-:Y:S11]  /*2f00*/  ISETP.NE.AND P2, PT, R6, c[0x0][0x2a8], PT ;  /* 0x0000aa0006007a0c */ /* 0x000ff60003f45270 */
[----:B------:R-:W-:Y:S02]  /*2f10*/  @!UPT UIADD3 URZ, URZ, URZ, URZ ;  /* 0x0000003f3f3ff290 */ /* 0x000fe4000fffe03f */
[----:B------:R-:W-:Y:S05]  /*2f20*/  @P2 IMAD.HI.U32 R6, R4, c[0x0][0x2ac], RZ ;  /* 0x0000ab0004062a27 */ /* 0x000fea00078e00ff */
[----:B------:R-:W-:Y:S02]  /*2f30*/  @P2 SHF.R.U32.HI R4, RZ, c[0x0][0x2b0], R6 ;  /* 0x0000ac00ff042a19 */ /* 0x000fe40000011606 */
.L_x_141:
[----:B------:R-:W-:Y:S05]  /*2f40*/  BSYNC B0 ;  /* 0x0000000000007941 */ /* 0x000fea0003800000 */
.L_x_139:
[----:B-1----:R-:W2:Y:S01]  /*2f50*/  LDL R7, [R1+0x84] ;  /* 0x0000840001077983 */ /* 0x002ea20000100800 */
[----:B------:R-:W-:Y:S04]  /*2f60*/  IMAD.MOV.U32 R6, RZ, RZ, c[0x0][0x2a8] ;  /* 0x0000aa00ff067624 */ /* 0x000fe800078e00ff */
[----:B------:R-:W-:Y:S04]  /*2f70*/  IMAD R4, R4, R6, -UR13 ;  /* 0x8000000d04047e24 */ /* 0x000fe8000f8e0206 */
[----:B--2---:R-:W-:Y:S05]  /*2f80*/  IMAD.IADD R4, R4, 0x1, -R7 ;  /* 0x0000000104047824 */ /* 0x004fea00078e0a07 */
[----:B------:R-:W-:Y:S02]  /*2f90*/  IADD3 R6, R4, c[0x0][0x2a8], RZ ;  /* 0x0000aa0004067a10 */ /* 0x000fe40007ffe0ff */
[----:B------:R-:W-:Y:S02]  /*2fa0*/  IMNMX R148, R148, R4, !PT ;  /* 0x0000000494947217 */ /* 0x000fe40007800200 */
[----:B------:R-:W-:Y:S02]  /*2fb0*/  IMNMX R150, R150, R6, PT ;  /* 0x0000000696967217 */ /* 0x000fe40003800200 */
.L_x_138:
[----:B--234-:R-:W-:Y:S05]  /*2fc0*/  IADD3 R4, R5, 0x8, RZ ;  /* 0x0000000805047810 */ /* 0x01cfea0007ffe0ff */
[--C-:B------:R-:W-:Y:S02]  /*2fd0*/  IMAD.IADD R151, R230, 0x1, R4.reuse ;  /* 0x00000001e6977824 */ /* 0x100fe400078e0204 */
[----:B------:R-:W-:Y:S03]  /*2fe0*/  IMAD.IADD R149, R228, 0x1, R4 ;  /* 0x00000001e4957824 */ /* 0x000fe600078e0204 */
[----:B------:R-:W-:Y:S01]  /*2ff0*/  IMNMX R151, R163, R151, PT ;  /* 0x00000097a3977217 */ /* 0x000fe20003800200 */
[----:B------:R-:W-:-:S05]  /*3000*/  @!P0 BRA `(.L_x_142) ;  /* 0x000001b000008947 */ /* 0x000fca0003800000 */
[----:B------:R-:W-:Y:S01]  /*3010*/  IMAD.MOV.U32 R5, RZ, RZ, c[0x0][0x168] ;  /* 0x00005a00ff057624 */ /* 0x000fe200078e00ff */
        /* <DEDUP_REMOVED lines=13> */
.L_x_144:
[----:B------:R-:W-:Y:S04]  /*30f0*/  MOV R5, 0x1 ;  /* 0x0000000100057802 */ /* 0x000fe80000000f00 */
[----:B------:R-:W-:Y:S11]  /*3100*/  ISETP.NE.AND P0, PT, R5, c[0x0][0x2a8], PT ;  /* 0x0000aa0005007a0c */ /* 0x000ff60003f05270 */
[----:B------:R-:W-:Y:S02]  /*3110*/  @!UPT UIADD3 URZ, URZ, URZ, URZ ;  /* 0x0000003f3f3ff290 */ /* 0x000fe4000fffe03f */
[----:B------:R-:W-:Y:S05]  /*3120*/  @P0 IMAD.HI.U32 R5, R4, c[0x0][0x2ac], RZ ;  /* 0x0000ab0004050a27 */ /* 0x000fea00078e00ff */
[----:B------:R-:W-:Y:S02]  /*3130*/  @P0 SHF.R.U32.HI R4, RZ, c[0x0][0x2b0], R5 ;  /* 0x0000ac00ff040a19 */ /* 0x000fe40000011605 */
.L_x_145:
[----:B------:R-:W-:Y:S05]  /*3140*/  BSYNC B0 ;  /* 0x0000000000007941 */ /* 0x000fea0003800000 */
.L_x_143:
[----:B------:R-:W2:Y:S01]  /*3150*/  LDL R6, [R1+0x84] ;  /* 0x0000840001067983 */ /* 0x000ea20000100800 */
[----:B------:R-:W-:Y:S04]  /*3160*/  IMAD.MOV.U32 R5, RZ, RZ, c[0x0][0x2a8] ;  /* 0x0000aa00ff057624 */ /* 0x000fe800078e00ff */
[----:B------:R-:W-:Y:S04]  /*3170*/  IMAD R4, R4, R5, -UR13 ;  /* 0x8000000d04047e24 */ /* 0x000fe8000f8e0205 */
[----:B--2---:R-:W-:Y:S05]  /*3180*/  IMAD.IADD R4, R4, 0x1, -R6 ;  /* 0x0000000104047824 */ /* 0x004fea00078e0a06 */
[----:B------:R-:W-:Y:S02]  /*3190*/  IADD3 R5, R4, c[0x0][0x2a8], RZ ;  /* 0x0000aa0004057a10 */ /* 0x000fe40007ffe0ff */
[----:B------:R-:W-:Y:S02]  /*31a0*/  IMNMX R149, R149, R4, !PT ;  /* 0x0000000495957217 */ /* 0x000fe40007800200 */
[----:B------:R-:W-:Y:S02]  /*31b0*/  IMNMX R151, R151, R5, PT ;  /* 0x0000000597977217 */ /* 0x000fe40003800200 */
.L_x_142:
[----:B------:R-:W-:Y:S04]  /*31c0*/  DEPBAR.LE SB0, 0x0 ;  /* 0x000080000000791a */ /* 0x000fe80000000000 */
[----:B------:R-:W-:Y:S01]  /*31d0*/  BAR.SYNC.DEFER_BLOCKING 0x0 ;  /* 0x0000000000007b1d */ /* 0x000fe20000010000 */
[----:B------:R-:W-:Y:S01]  /*31e0*/  PLOP3.LUT P0, PT, PT, PT, UP2, 0x80, 0x0 ;  /* 0x000000000000781c */ /* 0x000fe20003f0f028 */
[----:B------:R-:W-:Y:S03]  /*31f0*/  UIADD3 UR8, UR12, 0x1, URZ ;  /* 0x000000010c087890 */ /* 0x000fe6000fffe03f */
[----:B------:R-:W-:Y:S01]  /*3200*/  ISETP.GT.AND P2, PT, R148, RZ, P0 ;  /* 0x000000ff9400720c */ /* 0x000fe20000744270 */
[----:B------:R-:W-:Y:S03]  /*3210*/  UISETP.GE.AND UP0, UPT, UR8, UR14, UPT ;  /* 0x0000000e0800728c */ /* 0x000fe6000bf06270 */
[----:B------:R-:W-:Y:S01]  /*3220*/  ISETP.LT.OR P2, PT, R150, 0x1, P2 ;  /* 0x000000019600780c */ /* 0x000fe20001741670 */
[----:B-1----:R-:W1:Y:S05]  /*3230*/  LDSM.16.M88.4 R8, [R2+0x10080] ;  /* 0x010080000208783b */ /* 0x002e6a0000000200 */
[----:B------:R-:W2:Y:S05]  /*3240*/  LDSM.16.M88.4 R140, [R3+0x10080] ;  /* 0x01008000038c783b */ /* 0x000eaa0000000200 */
[----:B------:R-:W3:Y:S05]  /*3250*/  LDSM.16.M88.4 R144, [R154+0x10080] ;  /* 0x010080009a90783b */ /* 0x000eea0000000200 */
[----:B------:R-:W4:Y:S05]  /*3260*/  LDL R241, [R1+0x3c] ;  /* 0x00003c0001f17983 */ /* 0x000f2a0000100800 */
[----:B------:R-:W5:Y:S01]  /*3270*/  LDL R240, [R1+0x38] ;  /* 0x0000380001f07983 */ /* 0x000f620000100800 */
[C---:B-1----:R-:W-:Y:S08]  /*3280*/  HMMA.16816.F32 R4, R8.reuse, R164, RZ ;  /* 0x000000a40804723c */ /* 0x042ff000000018ff */
[----:B------:R-:W-:Y:S11]  /*3290*/  HMMA.16816.F32 R8, R8, R166, RZ ;  /* 0x000000a60808723c */ /* 0x000ff600000018ff */
[----:B------:R-:W-:Y:S05]  /*32a0*/  @!UPT UIADD3 URZ, URZ, URZ, URZ ;  /* 0x0000003f3f3ff290 */ /* 0x000fea000fffe03f */
[C---:B--2---:R-:W-:Y:S08]  /*32b0*/  HMMA.16816.F32 R4, R140.reuse, R168, R4 ;  /* 0x000000a88c04723c */ /* 0x044ff00000001804 */
[----:B------:R-:W-:Y:S01]  /*32c0*/  HMMA.16816.F32 R8, R140, R170, R8 ;  /* 0x000000aa8c08723c */ /* 0x000fe20000001808 */
[----:B------:R-:W1:Y:S11]  /*32d0*/  LDSM.16.M88.4 R140, [R252+0x10080] ;  /* 0x01008000fc8c783b */ /* 0x000e760000000200 */
[----:B------:R-:W-:Y:S04]  /*32e0*/  @!UPT UIADD3 URZ, URZ, URZ, URZ ;  /* 0x0000003f3f3ff290 */ /* 0x000fe8000fffe03f */
[C---:B---3--:R-:W-:Y:S08]  /*32f0*/  HMMA.16816.F32 R4, R144.reuse, R172, R4 ;  /* 0x000000ac9004723c */ /* 0x048ff00000001804 */
[----:B------:R-:W-:Y:S01]  /*3300*/  HMMA.16816.F32 R8, R144, R174, R8 ;  /* 0x000000ae9008723c */ /* 0x000fe20000001808 */
[----:B------:R-:W2:Y:S11]  /*3310*/  LDSM.16.M88.4 R144, [R2+0x11080] ;  /* 0x011080000290783b */ /* 0x000eb60000000200 */
[----:B------:R-:W-:Y:S04]  /*3320*/  @!UPT UIADD3 URZ, URZ, URZ, URZ ;  /* 0x0000003f3f3ff290 */ /* 0x000fe8000fffe03f */
[C---:B-1----:R-:W-:Y:S08]  /*3330*/  HMMA.16816.F32 R4, R140.reuse, R176, R4 ;  /* 0x000000b08c04723c */ /* 0x042ff00000001804 */
[----:B------:R-:W-:Y:S01]  /*3340*/  HMMA.16816.F32 R8, R140, R178, R8 ;  /* 0x000000b28c08723c */ /* 0x000fe20000001808 */
[----:B------:R-:W1:Y:S11]  /*3350*/  LDSM.16.M88.4 R140, [R3+0x11080] ;  /* 0x01108000038c783b */ /* 0x000e760000000200 */
[----:B------:R-:W-:Y:S04]  /*3360*/  @!UPT UIADD3 URZ, URZ, URZ, URZ ;  /* 0x0000003f3f3ff290 */ /* 0x000fe8000fffe03f */
[C---:B--2---:R-:W-:Y:S08]  /*3370*/  HMMA.16816.F32 R4, R144.reuse, R180, R4 ;  /* 0x000000b49004723c */ /* 0x044ff00000001804 */
        /* <DEDUP_REMOVED lines=33> */
[----:B------:R2:W3:Y:S11]  /*3590*/  LDSM.16.M88.4 R144, [R154+0x13080] ;  /* 0x013080009a90783b */ /* 0x0004f60000000200 */
[----:B------:R-:W-:Y:S04]  /*35a0*/  @!UPT UIADD3 URZ, URZ, URZ, URZ ;  /* 0x0000003f3f3ff290 */ /* 0x000fe8000fffe03f */
[C---:B-1----:R-:W-:Y:S05]  /*35b0*/  HMMA.16816.F32 R4, R140.reuse, R216, R4 ;  /* 0x000000d88c04723c */ /* 0x042fea0000001804 */
[----:B--2---:R-:W-:Y:S03]  /*35c0*/  FSEL R154, R158, -INF , !P2 ;  /* 0xff8000009e9a7808 */ /* 0x004fe60005000000 */
[----:B------:R-:W-:Y:S01]  /*35d0*/  HMMA.16816.F32 R8, R140, R218, R8 ;  /* 0x000000da8c08723c */ /* 0x000fe20000001808 */
[----:B------:R-:W1:Y:S02]  /*35e0*/  LDSM.16.M88.4 R140, [R252+0x13080] ;  /* 0x01308000fc8c783b */ /* 0x000e640000000200 */
[----:B------:R-:W-:Y:S01]  /*35f0*/  ISETP.GT.AND P2, PT, R148, 0x1, P0 ;  /* 0x000000019400780c */ /* 0x000fe20000744270 */
[--C-:B------:R-:W-:Y:S03]  /*3600*/  FFMA.FTZ R154, R154, c[0x0][0x29c], -R152.reuse ;  /* 0x0000a7009a9a7a23 */ /* 0x100fe60000010898 */
[----:B------:R-:W-:Y:S01]  /*3610*/  ISETP.LT.OR P2, PT, R150, 0x2, P2 ;  /* 0x000000029600780c */ /* 0x000fe20001741670 */
[----:B------:R2:W1:Y:S08]  /*3620*/  MUFU.EX2 R228, R154 ;  /* 0x0000009a00e47308 */ /* 0x0004700000000800 */
[C---:B---3--:R-:W-:Y:S08]  /*3630*/  HMMA.16816.F32 R4, R144.reuse, R220, R4 ;  /* 0x000000dc9004723c */ /* 0x048ff00000001804 */
[----:B------:R-:W-:Y:S04]  /*3640*/  HMMA.16816.F32 R8, R144, R222, R8 ;  /* 0x000000de9008723c */ /* 0x000fe80000001808 */
[----:B--2---:R-:W-:Y:S02]  /*3650*/  FSEL R154, R157, -INF , !P2 ;  /* 0xff8000009d9a7808 */ /* 0x004fe40005000000 */
[----:B------:R-:W-:Y:S03]  /*3660*/  ISETP.GT.AND P2, PT, R148, 0x20, P0 ;  /* 0x000000209400780c */ /* 0x000fe60000744270 */
[--C-:B------:R-:W-:Y:S01]  /*3670*/  FFMA.FTZ R154, R154, c[0x0][0x29c], -R152.reuse ;  /* 0x0000a7009a9a7a23 */ /* 0x100fe20000010898 */
[----:B------:R-:W-:Y:S06]  /*3680*/  ISETP.LT.OR P2, PT, R150, 0x21, P2 ;  /* 0x000000219600780c */ /* 0x000fec0001741670 */
[C---:B-1----:R-:W-:Y:S01]  /*3690*/  HMMA.16816.F32 R4, R140.reuse, R224, R4 ;  /* 0x000000e08c04723c */ /* 0x042fe20000001804 */
[----:B------:R1:W2:Y:S07]  /*36a0*/  MUFU.EX2 R163, R154 ;  /* 0x0000009a00a37308 */ /* 0x0002ae0000000800 */
[----:B------:R-:W-:Y:S01]  /*36b0*/  HMMA.16816.F32 R8, R140, R226, R8 ;  /* 0x000000e28c08723c */ /* 0x000fe20000001808 */
[----:B------:R-:W3:Y:S03]  /*36c0*/  LDS R140, [R229.X4+0x14120] ;  /* 0x01412000e58c7984 */ /* 0x000ee60000004800 */
[----:B-1----:R-:W-:Y:S02]  /*36d0*/  FSEL R154, R156, -INF , !P2 ;  /* 0xff8000009c9a7808 */ /* 0x002fe40005000000 */
[----:B------:R-:W-:Y:S03]  /*36e0*/  ISETP.GT.AND P2, PT, R148, 0x21, P0 ;  /* 0x000000219400780c */ /* 0x000fe60000744270 */
[--C-:B------:R-:W-:Y:S01]  /*36f0*/  FFMA.FTZ R144, R154, c[0x0][0x29c], -R152.reuse ;  /* 0x0000a7009a907a23 */ /* 0x100fe20000010898 */
[----:B------:R-:W-:Y:S03]  /*3700*/  ISETP.LT.OR P2, PT, R150, 0x22, P2 ;  /* 0x000000229600780c */ /* 0x000fe60001741670 */
[----:B------:R1:W-:Y:S01]  /*3710*/  MUFU.EX2 R154, R144 ;  /* 0x00000090009a7308 */ /* 0x0003e20000000800 */
[----:B------:R-:W-:Y:S02]  /*3720*/  FSEL R145, R155, -INF , !P2 ;  /* 0xff8000009b917808 */ /* 0x000fe40005000000 */
[----:B------:R-:W-:Y:S03]  /*3730*/  ISETP.GT.AND P2, PT, R149, RZ, P0 ;  /* 0x000000ff9500720c */ /* 0x000fe60000744270 */
[----:B------:R-:W-:Y:S01]  /*3740*/  FFMA.FTZ R152, R145, c[0x0][0x29c], -R152 ;  /* 0x0000a70091987a23 */ /* 0x000fe20000010898 */
[----:B------:R-:W-:Y:S04]  /*3750*/  ISETP.LT.OR P2, PT, R151, 0x1, P2 ;  /* 0x000000019700780c */ /* 0x000fe80001741670 */
[----:B------:R-:W-:Y:S01]  /*3760*/  FSEL R145, R162, -INF , !P2 ;  /* 0xff800000a2917808 */ /* 0x000fe20005000000 */
[----:B------:R-:W2:Y:S01]  /*3770*/  MUFU.EX2 R152, R152 ;  /* 0x0000009800987308 */ /* 0x000ea20000000800 */
[----:B------:R-:W-:Y:S01]  /*3780*/  ISETP.GT.AND P2, PT, R149, 0x1, P0 ;  /* 0x000000019500780c */ /* 0x000fe20000744270 */
[--C-:B---3--:R-:W-:Y:S03]  /*3790*/  FADD.FTZ R6, R6, -R140.reuse ;  /* 0x8000008c06067221 */ /* 0x108fe60000010000 */
[----:B------:R-:W-:Y:S01]  /*37a0*/  ISETP.LT.OR P2, PT, R151, 0x2, P2 ;  /* 0x000000029700780c */ /* 0x000fe20001741670 */
[--C-:B------:R-:W-:Y:S02]  /*37b0*/  FFMA.FTZ R145, R145, c[0x0][0x29c], -R153.reuse ;  /* 0x0000a70091917a23 */ /* 0x100fe40000010899 */
[--C-:B------:R-:W-:Y:S01]  /*37c0*/  FADD.FTZ R7, R7, -R140.reuse ;  /* 0x8000008c07077221 */ /* 0x100fe20000010000 */
[----:B------:R-:W-:Y:S01]  /*37d0*/  FSEL R141, R161, -INF , !P2 ;  /* 0xff800000a18d7808 */ /* 0x000fe20005000000 */
[----:B------:R-:W-:Y:S01]  /*37e0*/  MUFU.EX2 R150, R145 ;  /* 0x0000009100967308 */ /* 0x000fe20000000800 */
[C---:B------:R-:W-:Y:S01]  /*37f0*/  ISETP.GT.AND P2, PT, R149.reuse, 0x20, P0 ;  /* 0x000000209500780c */ /* 0x040fe20000744270 */
[----:B-1----:R1:W3:Y:S01]  /*3800*/  LDS R144, [R229.X4+0x14100] ;  /* 0x01410000e5907984 */ /* 0x0022e20000004800 */
[----:B------:R-:W-:Y:S01]  /*3810*/  ISETP.GT.AND P0, PT, R149, 0x21, P0 ;  /* 0x000000219500780c */ /* 0x000fe20000704270 */
[--C-:B------:R-:W-:Y:S01]  /*3820*/  FFMA.FTZ R141, R141, c[0x0][0x29c], -R153.reuse ;  /* 0x0000a7008d8d7a23 */ /* 0x100fe20000010899 */
[----:B------:R-:W-:Y:S01]  /*3830*/  ISETP.LT.OR P2, PT, R151, 0x21, P2 ;  /* 0x000000219700780c */ /* 0x000fe20001741670 */
[--C-:B------:R-:W-:Y:S01]  /*3840*/  FADD.FTZ R11, R11, -R140.reuse ;  /* 0x8000008c0b0b7221 */ /* 0x100fe20000010000 */
[----:B------:R-:W4:Y:S01]  /*3850*/  LDL R149, [R1+0x6c] ;  /* 0x00006c0001957983 */ /* 0x000f220000100800 */
[----:B------:R-:W-:Y:S01]  /*3860*/  ISETP.LT.OR P0, PT, R151, 0x22, P0 ;  /* 0x000000229700780c */ /* 0x000fe20000701670 */
[----:B------:R-:W-:Y:S01]  /*3870*/  FADD.FTZ R10, R10, -R140 ;  /* 0x8000008c0a0a7221 */ /* 0x000fe20000010000 */
[----:B------:R2:W2:Y:S01]  /*3880*/  MUFU.EX2 R148, R141 ;  /* 0x0000008d00947308 */ /* 0x0004a20000000800 */
[----:B------:R-:W-:Y:S01]  /*3890*/  FFMA.FTZ R140, -R162, R162, 1 ;  /* 0x3f800000a28c7423 */ /* 0x000fe200000101a2 */
[----:B------:R-:W-:Y:S02]  /*38a0*/  FSEL R142, R159, -INF , !P0 ;  /* 0xff8000009f8e7808 */ /* 0x000fe40004000000 */
[----:B------:R-:W-:Y:S01]  /*38b0*/  PLOP3.LUT P0, PT, PT, PT, UP0, 0x80, 0x0 ;  /* 0x000000000000781c */ /* 0x000fe20003f0f008 */
[----:B-1----:R-:W4:Y:S01]  /*38c0*/  LDL R229, [R1+0x68] ;  /* 0x0000680001e57983 */ /* 0x002f220000100800 */
[----:B--2---:R-:W-:Y:S05]  /*38d0*/  FSEL R141, R160, -INF , !P2 ;  /* 0xff800000a08d7808 */ /* 0x004fea0005000000 */
[--C-:B------:R-:W-:Y:S02]  /*38e0*/  FFMA.FTZ R141, R141, c[0x0][0x29c], -R153.reuse ;  /* 0x0000a7008d8d7a23 */ /* 0x100fe40000010899 */
[----:B------:R-:W-:Y:S02]  /*38f0*/  FFMA.FTZ R153, R142, c[0x0][0x29c], -R153 ;  /* 0x0000a7008e997a23 */ /* 0x000fe40000010899 */
[--C-:B---3--:R-:W-:Y:S01]  /*3900*/  FADD.FTZ R145, R4, -R144.reuse ;  /* 0x8000009004917221 */ /* 0x108fe20000010000 */
[----:B------:R1:W-:Y:S01]  /*3910*/  MUFU.EX2 R147, R141 ;  /* 0x0000008d00937308 */ /* 0x0003e20000000800 */
[--C-:B------:R-:W-:Y:S02]  /*3920*/  FADD.FTZ R143, R5, -R144.reuse ;  /* 0x80000090058f7221 */ /* 0x100fe40000010000 */
[--C-:B------:R-:W-:Y:S02]  /*3930*/  FADD.FTZ R9, R9, -R144.reuse ;  /* 0x8000009009097221 */ /* 0x100fe40000010000 */
[----:B------:R-:W-:Y:S02]  /*3940*/  FFMA.FTZ R4, -R155, R155, 1 ;  /* 0x3f8000009b047423 */ /* 0x000fe4000001019b */
[----:B------:R-:W-:Y:S02]  /*3950*/  FMUL.FTZ R146, R228, R145 ;  /* 0x00000091e4927220 */ /* 0x000fe40000410000 */
[----:B------:R-:W-:Y:S01]  /*3960*/  FMUL.FTZ R145, R163, R143 ;  /* 0x0000008fa3917220 */ /* 0x000fe20000410000 */
[----:B------:R-:W2:Y:S01]  /*3970*/  MUFU.EX2 R153, R153 ;  /* 0x0000009900997308 */ /* 0x000ea20000000800 */
[----:B------:R-:W-:Y:S02]  /*3980*/  FMUL.FTZ R143, R152, R9 ;  /* 0x00000009988f7220 */ /* 0x000fe40000410000 */
[----:B------:R-:W-:Y:S02]  /*3990*/  FADD.FTZ R142, R8, -R144 ;  /* 0x80000090088e7221 */ /* 0x000fe40000010000 */
[----:B------:R-:W-:Y:S02]  /*39a0*/  FFMA.FTZ R8, -R157, R157, 1 ;  /* 0x3f8000009d087423 */ /* 0x000fe4000001019d */
[----:B------:R-:W-:Y:S02]  /*39b0*/  FFMA.FTZ R5, -R156, R156, 1 ;  /* 0x3f8000009c057423 */ /* 0x000fe4000001019c */
[----:B------:R-:W-:Y:S02]  /*39c0*/  FMUL.FTZ R9, R145, R8 ;  /* 0x0000000891097220 */ /* 0x000fe40000410000 */
[----:B------:R-:W-:Y:S01]  /*39d0*/  FMUL.FTZ R8, R143, R4 ;  /* 0x000000048f087220 */ /* 0x000fe20000410000 */
[----:B------:R-:W-:Y:S01]  /*39e0*/  F2FP.PACK_AB R4, R163, R228 ;  /* 0x000000e4a304723e */ /* 0x000fe200000000ff */
[----:B------:R-:W-:Y:S02]  /*39f0*/  FMUL.FTZ R144, R154, R142 ;  /* 0x0000008e9a907220 */ /* 0x000fe40000410000 */
[----:B-1----:R-:W-:Y:S02]  /*3a00*/  FFMA.FTZ R141, -R158, R158, 1 ;  /* 0x3f8000009e8d7423 */ /* 0x002fe4000001019e */
[----:B------:R-:W-:Y:S02]  /*3a10*/  FMUL.FTZ R143, R148, R7 ;  /* 0x00000007948f7220 */ /* 0x000fe40000410000 */
[----:B------:R-:W-:Y:S02]  /*3a20*/  FMUL.FTZ R142, R146, R141 ;  /* 0x0000008d928e7220 */ /* 0x000fe40000410000 */
[----:B------:R-:W-:Y:S01]  /*3a30*/  FMUL.FTZ R141, R144, R5 ;  /* 0x00000005908d7220 */ /* 0x000fe20000410000 */
[----:B------:R-:W-:Y:S01]  /*3a40*/  F2FP.PACK_AB R5, R152, R154 ;  /* 0x0000009a9805723e */ /* 0x000fe200000000ff */
[----:B------:R-:W-:Y:S01]  /*3a50*/  FMUL.FTZ R144, R150, R6 ;  /* 0x0000000696907220 */ /* 0x000fe20000410000 */
[----:B--2---:R-:W-:Y:S01]  /*3a60*/  F2FP.PACK_AB R6, R153, R147 ;  /* 0x000000939906723e */ /* 0x004fe200000000ff */
[----:B------:R-:W-:Y:S01]  /*3a70*/  FFMA.FTZ R7, -R159, R159, 1 ;  /* 0x3f8000009f077423 */ /* 0x000fe2000001019f */
[----:B------:R-:W-:Y:S01]  /*3a80*/  F2FP.PACK_AB R8, R8, R141 ;  /* 0x0000008d0808723e */ /* 0x000fe200000000ff */
[----:B------:R-:W-:Y:S01]  /*3a90*/  FMUL.FTZ R141, R153, R11 ;  /* 0x0000000b998d7220 */ /* 0x000fe20000410000 */
[----:B------:R-:W-:Y:S01]  /*3aa0*/  F2FP.PACK_AB R9, R9, R142 ;  /* 0x0000008e0909723e */ /* 0x000fe200000000ff */
[----:B------:R-:W-:Y:S02]  /*3ab0*/  FFMA.FTZ R11, -R161, R161, 1 ;  /* 0x3f800000a10b7423 */ /* 0x000fe400000101a1 */
[----:B------:R-:W-:Y:S02]  /*3ac0*/  FMUL.FTZ R140, R144, R140 ;  /* 0x0000008c908c7220 */ /* 0x000fe40000410000 */
[----:B------:R-:W-:Y:S02]  /*3ad0*/  FMUL.FTZ R11, R143, R11 ;  /* 0x0000000b8f0b7220 */ /* 0x000fe40000410000 */
[----:B------:R-:W-:Y:S02]  /*3ae0*/  FMUL.FTZ R142, R147, R10 ;  /* 0x0000000a938e7220 */ /* 0x000fe40000410000 */
[----:B------:R-:W-:Y:S02]  /*3af0*/  FFMA.FTZ R10, -R160, R160, 1 ;  /* 0x3f800000a00a7423 */ /* 0x000fe400000101a0 */
[----:B------:R-:W-:Y:S02]  /*3b00*/  FMUL.FTZ R7, R141, R7 ;  /* 0x000000078d077220 */ /* 0x000fe40000410000 */
[----:B------:R-:W-:Y:S01]  /*3b10*/  FMUL.FTZ R10, R142, R10 ;  /* 0x0000000a8e0a7220 */ /* 0x000fe20000410000 */
[----:B----4-:R1:W-:Y:S02]  /*3b20*/  STS [R229+0x14180], R4 ;  /* 0x01418004e5007388 */ /* 0x0103e40000000800 */
[----:B-1----:R-:W-:Y:S05]  /*3b30*/  F2FP.PACK_AB R4, R148, R150 ;  /* 0x000000969404723e */ /* 0x002fea00000000ff */
[----:B------:R1:W-:Y:S05]  /*3b40*/  STS [R229+0x14580], R4 ;  /* 0x01458004e5007388 */ /* 0x0003ea0000000800 */
[----:B------:R2:W-:Y:S05]  /*3b50*/  STS [R149], R5 ;  /* 0x0000000595007388 */ /* 0x0005ea0000000800 */
[----:B------:R-:W-:Y:S05]  /*3b60*/  STS [R149+0x400], R6 ;  /* 0x0004000695007388 */ /* 0x000fea0000000800 */
[----:B------:R-:W-:Y:S01]  /*3b70*/  BAR.SYNC.DEFER_BLOCKING 0x0 ;  /* 0x0000000000007b1d */ /* 0x000fe20000010000 */
[----:B-1----:R-:W-:Y:S02]  /*3b80*/  F2FP.PACK_AB R4, R7, R10 ;  /* 0x0000000a0704723e */ /* 0x002fe400000000ff */
[----:B--2---:R-:W-:Y:S03]  /*3b90*/  F2FP.PACK_AB R5, R11, R140 ;  /* 0x0000008c0b05723e */ /* 0x004fe600000000ff */
[----:B------:R-:W-:Y:S05]  /*3ba0*/  STS [R229+0x15180], R9 ;  /* 0x01518009e5007388 */ /* 0x000fea0000000800 */
[----:B------:R-:W-:Y:S05]  /*3bb0*/  STS [R229+0x15580], R5 ;  /* 0x01558005e5007388 */ /* 0x000fea0000000800 */
[----:B------:R-:W-:Y:S05]  /*3bc0*/  STS [R149+0x1000], R8 ;  /* 0x0010000895007388 */ /* 0x000fea0000000800 */
[----:B------:R-:W-:Y:S05]  /*3bd0*/  STS [R149+0x1400], R4 ;  /* 0x0014000495007388 */ /* 0x000fea0000000800 */
[----:B------:R-:W-:Y:S05]  /*3be0*/  LDSM.16.MT88.4 R4, [R241+0x14180] ;  /* 0x01418000f104783b */ /* 0x000fea0000004200 */
[----:B------:R-:W1:Y:S05]  /*3bf0*/  LDSM.16.MT88.4 R8, [R0+0x10080] ;  /* 0x010080000008783b */ /* 0x000e6a0000004200 */
[----:B-----5:R-:W2:Y:S05]  /*3c00*/  LDSM.16.MT88.4 R140, [R240+0x14180] ;  /* 0x01418000f08c783b */ /* 0x020eaa0000004200 */
[----:B------:R-:W3:Y:S05]  /*3c10*/  LDSM.16.MT88.4 R144, [R0+0x11080] ;  /* 0x011080000090783b */ /* 0x000eea0000004200 */
[----:B------:R-:W4:Y:S05]  /*3c20*/  LDSM.16.MT88.4 R148, [R0+0x12080] ;  /* 0x012080000094783b */ /* 0x000f2a0000004200 */
[----:B------:R-:W5:Y:S05]  /*3c30*/  LDSM.16.MT88.4 R152, [R0+0x13080] ;  /* 0x013080000098783b */ /* 0x000f6a0000004200 */
[----:B------:R-:W-:Y:S05]  /*3c40*/  LDSM.16.MT88.4 R156, [R241+0x14980] ;  /* 0x01498000f19c783b */ /* 0x000fea0000004200 */
[----:B------:R-:W3:Y:S05]  /*3c50*/  LDSM.16.MT88.4 R160, [R0+0x10880] ;  /* 0x0108800000a0783b */ /* 0x000eea0000004200 */
[----:B------:R-:W4:Y:S01]  /*3c60*/  LDSM.16.MT88.4 R228, [R240+0x14980] ;  /* 0x01498000f0e4783b */ /* 0x000f220000004200 */
[-C--:B-1----:R-:W-:Y:S04]  /*3c70*/  HMMA.16816.F32 R12, R4, R8.reuse, R12 ;  /* 0x00000008040c723c */ /* 0x082fe8000000180c */
[----:B------:R-:W1:Y:S05]  /*3c80*/  LDSM.16.MT88.4 R232, [R0+0x11880] ;  /* 0x0118800000e8783b */ /* 0x000e6a0000004200 */
[----:B------:R-:W1:Y:S01]  /*3c90*/  LDSM.16.MT88.4 R236, [R0+0x12880] ;  /* 0x0128800000ec783b */ /* 0x000e620000004200 */
[C---:B--2---:R-:W-:Y:S08]  /*3ca0*/  HMMA.16816.F32 R16, R140.reuse, R8, R16 ;  /* 0x000000088c10723c */ /* 0x044ff00000001810 */
[-C--:B------:R-:W-:Y:S08]  /*3cb0*/  HMMA.16816.F32 R20, R140, R10.reuse, R20 ;  /* 0x0000000a8c14723c */ /* 0x080ff00000001814 */
[C---:B------:R-:W-:Y:S01]  /*3cc0*/  HMMA.16816.F32 R24, R4.reuse, R10, R24 ;  /* 0x0000000a0418723c */ /* 0x040fe20000001818 */
[----:B------:R-:W2:Y:S05]  /*3cd0*/  LDSM.16.MT88.4 R8, [R0+0x13880] ;  /* 0x013880000008783b */ /* 0x000eaa0000004200 */
[----:B------:R-:W-:Y:S02]  /*3ce0*/  BAR.SYNC.DEFER_BLOCKING 0x0 ;  /* 0x0000000000007b1d */ /* 0x000fe40000010000 */
        /* <DEDUP_REMOVED lines=14> */
[-C--:B------:R-:W-:Y:S01]  /*3dd0*/  HMMA.16816.F32 R20, R228, R162.reuse, R20 ;  /* 0x000000a2e414723c */ /* 0x080fe20000001814 */
[----:B------:R3:W4:Y:S05]  /*3de0*/  LDSM.16.MT88.4 R4, [R241+0x15180] ;  /* 0x01518000f104783b */ /* 0x00072a0000004200 */
[----:B------:R3:W2:Y:S02]  /*3df0*/  LDSM.16.MT88.4 R140, [R240+0x15180] ;  /* 0x01518000f08c783b */ /* 0x0006a40000004200 */
[C---:B------:R-:W-:Y:S03]  /*3e00*/  HMMA.16816.F32 R24, R156.reuse, R162, R24 ;  /* 0x000000a29c18723c */ /* 0x040fe60000001818 */
[----:B------:R3:W2:Y:S05]  /*3e10*/  LDSM.16.MT88.4 R144, [R0+0x9080] ;  /* 0x009080000090783b */ /* 0x0006aa0000004200 */
[-C--:B-1----:R-:W-:Y:S01]  /*3e20*/  HMMA.16816.F32 R28, R156, R232.reuse, R28 ;  /* 0x000000e89c1c723c */ /* 0x082fe2000000181c */
[----:B------:R3:W1:Y:S05]  /*3e30*/  LDSM.16.MT88.4 R148, [R0+0xa080] ;  /* 0x00a080000094783b */ /* 0x00066a0000004200 */
[----:B------:R3:W1:Y:S02]  /*3e40*/  LDSM.16.MT88.4 R152, [R0+0xb080] ;  /* 0x00b080000098783b */ /* 0x0006640000004200 */
[C---:B------:R-:W-:Y:S03]  /*3e50*/  HMMA.16816.F32 R32, R228.reuse, R232, R32 ;  /* 0x000000e8e420723c */ /* 0x040fe60000001820 */
[----:B------:R3:W1:Y:S05]  /*3e60*/  LDSM.16.MT88.4 R160, [R0+0x8880] ;  /* 0x0088800000a0783b */ /* 0x00066a0000004200 */
[-C--:B------:R-:W-:Y:S08]  /*3e70*/  HMMA.16816.F32 R36, R228, R234.reuse, R36 ;  /* 0x000000eae424723c */ /* 0x080ff00000001824 */
[C---:B------:R-:W-:Y:S01]  /*3e80*/  HMMA.16816.F32 R40, R156.reuse, R234, R40 ;  /* 0x000000ea9c28723c */ /* 0x040fe20000001828 */
[----:B------:R3:W1:Y:S07]  /*3e90*/  LDSM.16.MT88.4 R232, [R0+0x9880] ;  /* 0x0098800000e8783b */ /* 0x00066e0000004200 */
[-C--:B------:R-:W-:Y:S08]  /*3ea0*/  HMMA.16816.F32 R44, R156, R236.reuse, R44 ;  /* 0x000000ec9c2c723c */ /* 0x080ff0000000182c */
[C---:B------:R-:W-:Y:S08]  /*3eb0*/  HMMA.16816.F32 R48, R228.reuse, R236, R48 ;  /* 0x000000ece430723c */ /* 0x040ff00000001830 */
[-C--:B------:R-:W-:Y:S08]  /*3ec0*/  HMMA.16816.F32 R52, R228, R238.reuse, R52 ;  /* 0x000000eee434723c */ /* 0x080ff00000001834 */
[C---:B------:R-:W-:Y:S01]  /*3ed0*/  HMMA.16816.F32 R56, R156.reuse, R238, R56 ;  /* 0x000000ee9c38723c */ /* 0x040fe20000001838 */
[----:B------:R3:W1:Y:S07]  /*3ee0*/  LDSM.16.MT88.4 R236, [R0+0xa880] ;  /* 0x00a8800000ec783b */ /* 0x00066e0000004200 */
[-C--:B--2---:R-:W-:Y:S08]  /*3ef0*/  HMMA.16816.F32 R60, R156, R8.reuse, R60 ;  /* 0x000000089c3c723c */ /* 0x084ff0000000183c */
[C---:B------:R-:W-:Y:S08]  /*3f00*/  HMMA.16816.F32 R64, R228.reuse, R8, R64 ;  /* 0x00000008e440723c */ /* 0x040ff00000001840 */
[-C--:B------:R-:W-:Y:S01]  /*3f10*/  HMMA.16816.F32 R68, R228, R10.reuse, R68 ;  /* 0x0000000ae444723c */ /* 0x080fe20000001844 */
[----:B------:R3:W2:Y:S07]  /*3f20*/  LDSM.16.MT88.4 R228, [R240+0x15980] ;  /* 0x01598000f0e4783b */ /* 0x0006ae0000004200 */
[----:B------:R-:W-:Y:S01]  /*3f30*/  HMMA.16816.F32 R72, R156, R10, R72 ;  /* 0x0000000a9c48723c */ /* 0x000fe20000001848 */
[----:B------:R3:W1:Y:S05]  /*3f40*/  LDSM.16.MT88.4 R8, [R0+0x8080] ;  /* 0x008080000008783b */ /* 0x00066a0000004200 */
[----:B------:R3:W1:Y:S05]  /*3f50*/  LDSM.16.MT88.4 R156, [R241+0x15980] ;  /* 0x01598000f19c783b */ /* 0x00066a0000004200 */
[----:B------:R3:W1:Y:S01]  /*3f60*/  LDSM.16.MT88.4 R240, [R0+0xb880] ;  /* 0x00b8800000f0783b */ /* 0x0006620000004200 */
[----:B------:R-:W-:-:S05]  /*3f70*/  @P0 BRA `(.L_x_146) ;  /* 0x0000039000000947 */ /* 0x000fca0003800000 */
[----:B----4-:R-:W4:Y:S01]  /*3f80*/  LDL.64 R248, [R1+0x78] ;  /* 0x0000780001f87983 */ /* 0x010f220000100a00 */
[----:B------:R-:W-:Y:S02]  /*3f90*/  ULDC.64 UR4, c[0x0][0x208] ;  /* 0x0000820000047ab9 */ /* 0x000fe40000000a00 */
[----:B------:R-:W-:Y:S01]  /*3fa0*/  UIMAD.WIDE.U32 UR24, UR8, UR4, URZ ;  /* 0x00000004081872a5 */ /* 0x000fe2000f8e003f */
[----:B------:R-:W3:Y:S01]  /*3fb0*/  @!P1 S2R R246, SR_CTAID.Y ;  /* 0x0000000000f69919 */ /* 0x000ee20000002600 */
[----:B------:R-:W-:Y:S03]  /*3fc0*/  USHF.R.S32.HI UR9, URZ, 0x1f, UR8 ;  /* 0x0000001f3f097899 */ /* 0x000fe60008011408 */
[----:B------:R2:W-:Y:S01]  /*3fd0*/  STL.64 [R1+0xc0], R4 ;  /* 0x0000c00401007387 */ /* 0x0005e20000100a00 */
[----:B------:R-:W-:Y:S02]  /*3fe0*/  UIMAD UR9, UR9, UR4, URZ ;  /* 0x00000004090972a4 */ /* 0x000fe4000f8e023f */
[----:B------:R-:W-:Y:S01]  /*3ff0*/  UIMAD UR4, UR8, -0x20, UR6 ;  /* 0xffffffe0080478a4 */ /* 0x000fe2000f8e0206 */
[----:B------:R1:W-:Y:S01]  /*4000*/  STL.64 [R1+0xb8], R2 ;  /* 0x0000b80201007387 */ /* 0x0003e20000100a00 */
[----:B------:R-:W-:Y:S03]  /*4010*/  UIMAD UR9, UR8, UR5, UR9 ;  /* 0x00000005080972a4 */ /* 0x000fe6000f8e0209 */
[----:B------:R-:W4:Y:S01]  /*4020*/  LDL.64 R250, [R1+0x90] ;  /* 0x0000900001fa7983 */ /* 0x000f220000100a00 */
[----:B------:R-:W-:Y:S03]  /*4030*/  UIADD3 UR9, UR25, UR9, URZ ;  /* 0x0000000919097290 */ /* 0x000fe6000fffe03f */
[----:B--2---:R-:W2:Y:S04]  /*4040*/  LDL.64 R4, [R1+0x98] ;  /* 0x0000980001047983 */ /* 0x004ea80000100a00 */
[----:B-1----:R-:W2:Y:S01]  /*4050*/  LDL.64 R2, [R1+0x58] ;  /* 0x0000580001027983 */ /* 0x002ea20000100a00 */
[----:B---3--:R-:W-:Y:S05]  /*4060*/  @!P1 SHF.R.S32.HI R244, RZ, 0x1f, R246 ;  /* 0x0000001ffff49819 */ /* 0x008fea00000114f6 */
[----:B------:R-:W-:Y:S04]  /*4070*/  @!P1 IMAD R247, R244, c[0x0][0x288], RZ ;  /* 0x0000a200f4f79a24 */ /* 0x000fe800078e02ff */
[C---:B------:R-:W-:Y:S02]  /*4080*/  @!P1 IMAD R247, R246.reuse, c[0x0][0x28c], R247 ;  /* 0x0000a300f6f79a24 */ /* 0x040fe400078e02f7 */
[----:B----4-:R-:W-:Y:S02]  /*4090*/  @!P1 IMAD.MOV.U32 R245, RZ, RZ, R249 ;  /* 0x000000fffff59224 */ /* 0x010fe400078e00f9 */
[----:B------:R-:W3:Y:S01]  /*40a0*/  LDL R249, [R1+0x50] ;  /* 0x0000500001f97983 */ /* 0x000ee20000100800 */
[----:B------:R-:W-:Y:S04]  /*40b0*/  @!P1 IMAD.MOV.U32 R244, RZ, RZ, R248 ;  /* 0x000000fffff49224 */ /* 0x000fe800078e00f8 */
[----:B------:R-:W-:Y:S04]  /*40c0*/  @!P1 IMAD.WIDE.U32 R244, R246, c[0x0][0x288], R244 ;  /* 0x0000a200f6f49a25 */ /* 0x000fe800078e00f4 */
[----:B------:R-:W-:Y:S02]  /*40d0*/  IMAD.U32 R246, RZ, RZ, UR12 ;  /* 0x0000000cfff67e24 */ /* 0x000fe4000f8e00ff */
[----:B------:R-:W-:Y:S03]  /*40e0*/  @!P1 IMAD.IADD R245, R245, 0x1, R247 ;  /* 0x00000001f5f59824 */ /* 0x000fe600078e02f7 */
[----:B------:R-:W-:Y:S04]  /*40f0*/  @!P1 LEA R246, R246, 0x20, 0x5 ;  /* 0x00000020f6f69811 */ /* 0x000fe800078e28ff */
[----:B------:R-:W-:Y:S01]  /*4100*/  @!P1 IADD3 R247, P3, P2, R246, UR16, R244 ;  /* 0x00000010f6f79c10 */ /* 0x000fe2000fa7e0f4 */
[----:B------:R-:W-:Y:S01]  /*4110*/  IMAD.U32 R244, RZ, RZ, UR24 ;  /* 0x00000018fff47e24 */ /* 0x000fe2000f8e00ff */
[----:B------:R-:W-:Y:S04]  /*4120*/  @!P1 SHF.R.S32.HI R246, RZ, 0x1f, R246 ;  /* 0x0000001ffff69819 */ /* 0x000fe800000114f6 */
[----:B------:R-:W-:Y:S01]  /*4130*/  @!P1 IADD3.X R248, R246, UR22, R245, P3, P2 ;  /* 0x00000016f6f89c10 */ /* 0x000fe20009fe44f5 */
[----:B------:R-:W-:Y:S02]  /*4140*/  IMAD.U32 R245, RZ, RZ, UR24 ;  /* 0x00000018fff57e24 */ /* 0x000fe4000f8e00ff */
[----:B------:R-:W-:Y:S03]  /*4150*/  IMAD.U32 R246, RZ, RZ, UR9 ;  /* 0x00000009fff67e24 */ /* 0x000fe6000f8e00ff */
[----:B--2---:R-:W-:Y:S02]  /*4160*/  LEA R245, P2, R245, R4, 0x5 ;  /* 0x00000004f5f57211 */ /* 0x004fe400078428ff */
[----:B------:R1:W5:Y:S02]  /*4170*/  LDL.LU.64 R4, [R1+0xc0] ;  /* 0x0000c00001047983 */ /* 0x0003640000300a00 */
[----:B------:R-:W-:Y:S02]  /*4180*/  LEA.HI.X R246, R244, R251, R246, 0x5, P2 ;  /* 0x000000fbf4f67211 */ /* 0x000fe400010f2cf6 */
[----:B------:R-:W2:Y:S01]  /*4190*/  LDL.64 R250, [R1+0x70] ;  /* 0x0000700001fa7983 */ /* 0x000ea20000100a00 */
[C---:B------:R-:W-:Y:S04]  /*41a0*/  LEA R244, P2, R245.reuse, c[0x0][0x1f0], 0x1 ;  /* 0x00007c00f5f47a11 */ /* 0x040fe800078408ff */
[----:B------:R-:W-:Y:S02]  /*41b0*/  LEA.HI.X R245, R245, c[0x0][0x1f4], R246, 0x1, P2 ;  /* 0x00007d00f5f57a11 */ /* 0x000fe400010f0cf6 */
[----:B------:R-:W4:Y:S02]  /*41c0*/  LDL R246, [R1+0x60] ;  /* 0x0000600001f67983 */ /* 0x000f240000100800 */
[C---:B----4-:R-:W-:Y:S02]  /*41d0*/  LOP3.LUT P4, RZ, R246.reuse, 0x1, RZ, 0xc0, !PT ;  /* 0x00000001f6ff7812 */ /* 0x050fe4000788c0ff */
[C---:B------:R-:W-:Y:S02]  /*41e0*/  LOP3.LUT P3, RZ, R246.reuse, 0x2, RZ, 0xc0, !PT ;  /* 0x00000002f6ff7812 */ /* 0x040fe4000786c0ff */
[C---:B------:R-:W-:Y:S02]  /*41f0*/  LOP3.LUT P2, RZ, R246.reuse, 0x4, RZ, 0xc0, !PT ;  /* 0x00000004f6ff7812 */ /* 0x040fe4000784c0ff */
[----:B------:R-:W-:Y:S01]  /*4200*/  LOP3.LUT P5, RZ, R246, 0x8, RZ, 0xc0, !PT ;  /* 0x00000008f6ff7812 */ /* 0x000fe200078ac0ff */
[----:B--2---:R-:W-:Y:S01]  /*4210*/  @!P1 IMAD.SHL.U32 R246, R250, 0x10, RZ ;  /* 0x00000010faf69824 */ /* 0x004fe200078e00ff */
[C---:B------:R-:W-:Y:S02]  /*4220*/  ISETP.GE.OR P4, PT, R2.reuse, UR4, !P4 ;  /* 0x0000000402007c0c */ /* 0x040fe4000e786670 */
[C---:B------:R-:W-:Y:S02]  /*4230*/  ISETP.GE.OR P3, PT, R2.reuse, UR4, !P3 ;  /* 0x0000000402007c0c */ /* 0x040fe4000df66670 */
[C---:B------:R-:W-:Y:S02]  /*4240*/  ISETP.GE.OR P2, PT, R2.reuse, UR4, !P2 ;  /* 0x0000000402007c0c */ /* 0x040fe4000d746670 */
[----:B------:R-:W-:Y:S02]  /*4250*/  ISETP.GE.OR P5, PT, R2, UR4, !P5 ;  /* 0x0000000402007c0c */ /* 0x000fe4000efa6670 */
[----:B------:R1:W5:Y:S05]  /*4260*/  LDL.LU.64 R2, [R1+0xb8] ;  /* 0x0000b80001027983 */ /* 0x00036a0000300a00 */
[----:B------:R-:W-:Y:S01]  /*4270*/  @!PT LDS RZ, [RZ] ;  /* 0x00000000fffff984 */ /* 0x000fe20000000800 */
[----:B------:R-:W-:Y:S01]  /*4280*/  @!PT LDS RZ, [RZ] ;  /* 0x00000000fffff984 */ /* 0x000fe20000000800 */
[----:B------:R-:W-:Y:S01]  /*4290*/  @!PT LDS RZ, [RZ] ;  /* 0x00000000fffff984 */ /* 0x000fe20000000800 */
[----:B---3--:R2:W-:Y:S04]  /*42a0*/  LDGSTS.E.BYPASS.LTC128B.128 [R249+0x10080], [R244.64], !P4 ;  /* 0x10080000f4f97fae */ /* 0x0085e8000e101d54 */
[----:B------:R2:W-:Y:S04]  /*42b0*/  LDGSTS.E.BYPASS.LTC128B.128 [R249+0x11080], [R244.64+0x80], !P3 ;  /* 0x11080080f4f97fae */ /* 0x0005e8000d901d54 */
[----:B------:R2:W-:Y:S04]  /*42c0*/  LDGSTS.E.BYPASS.LTC128B.128 [R249+0x12080], [R244.64+0x100], !P2 ;  /* 0x12080100f4f97fae */ /* 0x0005e8000d101d54 */
[----:B------:R2:W-:Y:S02]  /*42d0*/  LDGSTS.E.BYPASS.LTC128B.128 [R249+0x13080], [R244.64+0x180], !P5 ;  /* 0x13080180f4f97fae */ /* 0x0005e4000e901d54 */
[C---:B--2---:R-:W-:Y:S04]  /*42e0*/  @!P1 LEA R244, P2, R247.reuse, c[0x0][0x280], 0x2 ;  /* 0x0000a000f7f49a11 */ /* 0x044fe800078410ff */
[----:B------:R-:W-:Y:S05]  /*42f0*/  @!P1 LEA.HI.X R245, R247, c[0x0][0x284], R248, 0x2, P2 ;  /* 0x0000a100f7f59a11 */ /* 0x000fea00010f14f8 */
[----:B------:R1:W-:Y:S04]  /*4300*/  @!P1 LDGSTS.E.BYPASS.LTC128B.128 [R246+0x14100], [R244.64] ;  /* 0x14100000f4f69fae */ /* 0x0003e8000b901d54 */
.L_x_146:
[-C--:B-1--45:R-:W-:Y:S01]  /*4310*/  HMMA.16816.F32 R76, R4, R8.reuse, R76 ;  /* 0x00000008044c723c */ /* 0x0b2fe2000000184c */
[----:B------:R-:W4:Y:S05]  /*4320*/  LDL R248, [R1+0x44] ;  /* 0x0000440001f87983 */ /* 0x000f2a0000100800 */
[----:B---3--:R-:W3:Y:S02]  /*4330*/  LDL R244, [R1+0x40] ;  /* 0x0000400001f47983 */ /* 0x008ee40000100800 */
[C---:B------:R-:W-:Y:S03]  /*4340*/  HMMA.16816.F32 R80, R140.reuse, R8, R80 ;  /* 0x000000088c50723c */ /* 0x040fe60000001850 */
[----:B--2---:R-:W2:Y:S05]  /*4350*/  LDL R9, [R1+0x24] ;  /* 0x0000240001097983 */ /* 0x004eaa0000100800 */
        /* <DEDUP_REMOVED lines=32> */
[----:B----4-:R-:W1:Y:S05]  /*4560*/  LDSM.16.M88.4 R140, [R248+0x800] ;  /* 0x00080000f88c783b */ /* 0x010e6a0000000200 */
[----:B---3--:R-:W-:Y:S05]  /*4570*/  LDSM.16.M88.4 R160, [R244] ;  /* 0x00000000f4a0783b */ /* 0x008fea0000000200 */
[----:B--2---:R-:W2:Y:S05]  /*4580*/  LDSM.16.MT88.4 R4, [R9+0x4800] ;  /* 0x004800000904783b */ /* 0x004eaa0000004200 */
        /* <DEDUP_REMOVED lines=10> */
[----:B---34-:R-:W2:Y:S01]  /*4630*/  LDL.64 R8, [R1+0xa0] ;  /* 0x0000a00001087983 */ /* 0x018ea20000100a00 */
[----:B------:R-:W-:Y:S02]  /*4640*/  ULDC.64 UR4, c[0x0][0x178] ;  /* 0x00005e0000047ab9 */ /* 0x000fe40000000a00 */
[----:B------:R-:W-:Y:S01]  /*4650*/  UIMAD.WIDE.U32 UR24, UR8, UR4, URZ ;  /* 0x00000004081872a5 */ /* 0x000fe2000f8e003f */
[----:B-1----:R-:W3:Y:S01]  /*4660*/  LDL R7, [R1+0x64] ;  /* 0x0000640001077983 */ /* 0x002ee20000100800 */
[----:B------:R-:W-:Y:S03]  /*4670*/  USHF.R.S32.HI UR9, URZ, 0x1f, UR8 ;  /* 0x0000001f3f097899 */ /* 0x000fe60008011408 */
[----:B------:R-:W4:Y:S01]  /*4680*/  LDL R140, [R1+0xac] ;  /* 0x0000ac00018c7983 */ /* 0x000f220000100800 */
[----:B------:R-:W-:Y:S01]  /*4690*/  IMAD.U32 R5, RZ, RZ, UR24 ;  /* 0x00000018ff057e24 */ /* 0x000fe2000f8e00ff */
[----:B------:R-:W-:Y:S01]  /*46a0*/  UIMAD UR9, UR9, UR4, URZ ;  /* 0x00000004090972a4 */ /* 0x000fe2000f8e023f */
[----:B------:R-:W-:Y:S01]  /*46b0*/  IMAD.U32 R4, RZ, RZ, UR24 ;  /* 0x00000018ff047e24 */ /* 0x000fe2000f8e00ff */
[----:B------:R-:W5:Y:S02]  /*46c0*/  LDL.64 R150, [R1+0x58] ;  /* 0x0000580001967983 */ /* 0x000f640000100a00 */
[----:B------:R-:W-:Y:S02]  /*46d0*/  UIMAD UR9, UR8, UR5, UR9 ;  /* 0x00000005080972a4 */ /* 0x000fe4000f8e0209 */
[----:B------:R-:W5:Y:S01]  /*46e0*/  LDL R149, [R1+0x50] ;  /* 0x0000500001957983 */ /* 0x000f620000100800 */
[----:B------:R-:W-:Y:S02]  /*46f0*/  USHF.L.U32 UR5, UR8, 0x5, URZ ;  /* 0x0000000508057899 */ /* 0x000fe4000800063f */
[----:B------:R-:W-:Y:S01]  /*4700*/  UIADD3 UR9, UR25, UR9, URZ ;  /* 0x0000000919097290 */ /* 0x000fe2000fffe03f */
[----:B------:R-:W5:Y:S01]  /*4710*/  LDL.64 R10, [R1+0x78] ;  /* 0x00007800010a7983 */ /* 0x000f620000100a00 */
[----:B------:R-:W-:Y:S04]  /*4720*/  UIADD3 UR4, -UR5, UR7, URZ ;  /* 0x0000000705047290 */ /* 0x000fe8000fffe13f */
[----:B------:R-:W-:Y:S01]  /*4730*/  IMAD.U32 R6, RZ, RZ, UR9 ;  /* 0x00000009ff067e24 */ /* 0x000fe2000f8e00ff */
[----:B--2---:R-:W-:Y:S02]  /*4740*/  LEA R5, P0, R5, R8, 0x5 ;  /* 0x0000000805057211 */ /* 0x004fe400078028ff */
[----:B------:R-:W2:Y:S01]  /*4750*/  LDL.64 R8, [R1+0x70] ;  /* 0x0000700001087983 */ /* 0x000ea20000100a00 */
[C---:B---3--:R-:W-:Y:S02]  /*4760*/  LOP3.LUT P3, RZ, R7.reuse, 0x1, RZ, 0xc0, !PT ;  /* 0x0000000107ff7812 */ /* 0x048fe4000786c0ff */
[----:B------:R-:W-:Y:S02]  /*4770*/  LOP3.LUT P2, RZ, R7, 0x2, RZ, 0xc0, !PT ;  /* 0x0000000207ff7812 */ /* 0x000fe4000784c0ff */
[----:B----4-:R-:W-:Y:S02]  /*4780*/  LEA.HI.X R6, R4, R140, R6, 0x5, P0 ;  /* 0x0000008c04067211 */ /* 0x010fe400000f2c06 */
[C---:B------:R-:W-:Y:S02]  /*4790*/  LEA R4, P0, R5.reuse, c[0x0][0x160], 0x1 ;  /* 0x0000580005047a11 */ /* 0x040fe400078008ff */
[C---:B-----5:R-:W-:Y:S02]  /*47a0*/  ISETP.GE.OR P3, PT, R150.reuse, UR4, !P3 ;  /* 0x0000000496007c0c */ /* 0x060fe4000df66670 */
[----:B------:R-:W-:Y:S02]  /*47b0*/  LEA.HI.X R5, R5, c[0x0][0x164], R6, 0x1, P0 ;  /* 0x0000590005057a11 */ /* 0x000fe400000f0c06 */
[C---:B------:R-:W-:Y:S02]  /*47c0*/  ISETP.GE.OR P2, PT, R150.reuse, UR4, !P2 ;  /* 0x0000000496007c0c */ /* 0x040fe4000d746670 */
[C---:B------:R-:W-:Y:S02]  /*47d0*/  LOP3.LUT P0, RZ, R7.reuse, 0x4, RZ, 0xc0, !PT ;  /* 0x0000000407ff7812 */ /* 0x040fe4000780c0ff */
[----:B------:R-:W-:Y:S02]  /*47e0*/  LOP3.LUT P4, RZ, R7, 0x8, RZ, 0xc0, !PT ;  /* 0x0000000807ff7812 */ /* 0x000fe4000788c0ff */
[----:B------:R-:W1:Y:S01]  /*47f0*/  S2R R7, SR_CTAID.Y ;  /* 0x0000000000077919 */ /* 0x000e620000002600 */
[C---:B------:R-:W-:Y:S02]  /*4800*/  ISETP.GE.OR P0, PT, R150.reuse, UR4, !P0 ;  /* 0x0000000496007c0c */ /* 0x040fe4000c706670 */
[----:B------:R-:W-:Y:S01]  /*4810*/  ISETP.GE.OR P4, PT, R150, UR4, !P4 ;  /* 0x0000000496007c0c */ /* 0x000fe2000e786670 */
[----:B------:R-:W-:Y:S01]  /*4820*/  @!PT LDS RZ, [RZ] ;  /* 0x00000000fffff984 */ /* 0x000fe20000000800 */
[----:B------:R-:W-:Y:S01]  /*4830*/  @!PT LDS RZ, [RZ] ;  /* 0x00000000fffff984 */ /* 0x000fe20000000800 */
[----:B------:R-:W-:Y:S01]  /*4840*/  @!PT LDS RZ, [RZ] ;  /* 0x00000000fffff984 */ /* 0x000fe20000000800 */
[----:B------:R3:W-:Y:S01]  /*4850*/  LDGSTS.E.BYPASS.LTC128B.128 [R149+0x8080], [R4.64], !P3 ;  /* 0x0808000004957fae */ /* 0x0007e2000d901d54 */
[----:B------:R-:W-:Y:S03]  /*4860*/  USHF.R.S32.HI UR4, URZ, 0x1f, UR5 ;  /* 0x0000001f3f047899 */ /* 0x000fe60008011405 */
[----:B------:R3:W-:Y:S06]  /*4870*/  LDGSTS.E.BYPASS.LTC128B.128 [R149+0x9080], [R4.64+0x80], !P2 ;  /* 0x0908008004957fae */ /* 0x0007ec000d101d54 */
[----:B------:R3:W-:Y:S04]  /*4880*/  LDGSTS.E.BYPASS.LTC128B.128 [R149+0xa080], [R4.64+0x100], !P0 ;  /* 0x0a08010004957fae */ /* 0x0007e8000c101d54 */
[----:B------:R3:W-:Y:S01]  /*4890*/  LDGSTS.E.BYPASS.LTC128B.128 [R149+0xb080], [R4.64+0x180], !P4 ;  /* 0x0b08018004957fae */ /* 0x0007e2000e101d54 */
[----:B-1----:R-:W-:Y:S05]  /*48a0*/  SHF.R.S32.HI R6, RZ, 0x1f, R7 ;  /* 0x0000001fff067819 */ /* 0x002fea0000011407 */
[----:B------:R-:W-:Y:S04]  /*48b0*/  IMAD R6, R6, c[0x0][0x270], RZ ;  /* 0x00009c0006067a24 */ /* 0x000fe800078e02ff */
[C---:B------:R-:W-:Y:S02]  /*48c0*/  IMAD R6, R7.reuse, c[0x0][0x274], R6 ;  /* 0x00009d0007067a24 */ /* 0x040fe400078e0206 */
[----:B---3--:R-:W-:Y:S02]  /*48d0*/  IMAD.MOV.U32 R4, RZ, RZ, R10 ;  /* 0x000000ffff047224 */ /* 0x008fe400078e000a */
[----:B------:R-:W-:Y:S04]  /*48e0*/  IMAD.MOV.U32 R5, RZ, RZ, R11 ;  /* 0x000000ffff057224 */ /* 0x000fe800078e000b */
[----:B------:R-:W-:Y:S04]  /*48f0*/  IMAD.WIDE.U32 R4, R7, c[0x0][0x270], R4 ;  /* 0x00009c0007047a25 */ /* 0x000fe800078e0004 */
[----:B------:R-:W-:Y:S02]  /*4900*/  IMAD.U32 R7, RZ, RZ, UR5 ;  /* 0x00000005ff077e24 */ /* 0x000fe4000f8e00ff */
[----:B------:R-:W-:Y:S03]  /*4910*/  IMAD.IADD R6, R5, 0x1, R6 ;  /* 0x0000000105067824 */ /* 0x000fe600078e0206 */
[----:B------:R-:W-:Y:S01]  /*4920*/  IADD3 R5, P2, P0, R7, UR18, R4 ;  /* 0x0000001207057c10 */ /* 0x000fe2000f85e004 */
[----:B------:R-:W-:Y:S05]  /*4930*/  IMAD.U32 R4, RZ, RZ, UR4 ;  /* 0x00000004ff047e24 */ /* 0x000fea000f8e00ff */
[----:B------:R-:W-:Y:S02]  /*4940*/  IADD3.X R6, R4, UR15, R6, P2, P0 ;  /* 0x0000000f04067c10 */ /* 0x000fe400097e0406 */
[C---:B------:R-:W-:Y:S04]  /*4950*/  LEA R4, P0, R5.reuse, c[0x0][0x258], 0x2 ;  /* 0x0000960005047a11 */ /* 0x040fe800078010ff */
[----:B------:R-:W-:Y:S01]  /*4960*/  LEA.HI.X R5, R5, c[0x0][0x25c], R6, 0x2, P0 ;  /* 0x0000970005057a11 */ /* 0x000fe200000f1406 */
[----:B--2---:R-:W-:Y:S05]  /*4970*/  @!P1 IMAD.SHL.U32 R6, R8, 0x10, RZ ;  /* 0x0000001008069824 */ /* 0x004fea00078e00ff */
[----:B------:R1:W-:Y:S03]  /*4980*/  @!P1 LDGSTS.E.BYPASS.LTC128B.128 [R6+0x14080], [R4.64] ;  /* 0x1408000004069fae */ /* 0x0003e6000b901d54 */
.L_x_147:
        /* <DEDUP_REMOVED lines=102> */
[----:B-1----:R-:W-:Y:S01]  /*4ff0*/  FMUL.FTZ R10, R137, c[0x0][0x298] ;  /* 0x0000a600890a7a20 */ /* 0x002fe20000410000 */
[----:B------:R-:W-:Y:S01]  /*5000*/  PLOP3.LUT P1, PT, PT, PT, PT, 0x8, 0x0 ;  /* 0x000000000000781c */ /* 0x000fe20003f2e170 */
[----:B------:R-:W-:-:S02]  /*5010*/  FMUL.FTZ R7, R76, c[0x0][0x298] ;  /* 0x0000a6004c077a20 */ /* 0x000fc40000410000 */
[----:B------:R-:W-:Y:S02]  /*5020*/  FMUL.FTZ R5, R77, c[0x0][0x298] ;  /* 0x0000a6004d057a20 */ /* 0x000fe40000410000 */
[----:B------:R-:W-:Y:S02]  /*5030*/  FMUL.FTZ R6, R78, c[0x0][0x298] ;  /* 0x0000a6004e067a20 */ /* 0x000fe40000410000 */
[----:B------:R-:W-:Y:S02]  /*5040*/  FMUL.FTZ R3, R79, c[0x0][0x298] ;  /* 0x0000a6004f037a20 */ /* 0x000fe40000410000 */
[----:B------:R-:W-:Y:S02]  /*5050*/  FMUL.FTZ R4, R80, c[0x0][0x298] ;  /* 0x0000a60050047a20 */ /* 0x000fe40000410000 */
[----:B-----5:R-:W-:Y:S02]  /*5060*/  FMUL.FTZ R0, R81, c[0x0][0x298] ;  /* 0x0000a60051007a20 */ /* 0x020fe40000410000 */
        /* <DEDUP_REMOVED lines=57> */
.L_x_137:
[----:B------:R-:W-:Y:S05]  /*5400*/  @P1 BRA `(.L_x_149) ;  /* 0x00001d2000001947 */ /* 0x000fea0003800000 */
[----:B------:R-:W2:Y:S01]  /*5410*/  LDL.LU.64 R144, [R1+0x70] ;  /* 0x0000700001907983 */ /* 0x000ea20000300a00 */
[----:B------:R-:W-:Y:S01]  /*5420*/  F2FP.PACK_AB R39, R39, R38 ;  /* 0x000000262727723e */ /* 0x000fe200000000ff */
[----:B------:R-:W-:Y:S01]  /*5430*/  ULDC UR4, c[0x0][0x2f0] ;  /* 0x0000bc0000047ab9 */ /* 0x000fe20000000800 */
[----:B------:R-:W-:Y:S01]  /*5440*/  F2FP.PACK_AB R38, R5, R7 ;  /* 0x000000070526723e */ /* 0x000fe200000000ff */
[----:B------:R-:W-:Y:S01]  /*5450*/  UIADD3 UR4, -UR13, UR4, URZ ;  /* 0x000000040d047290 */ /* 0x000fe2000fffe13f */
[----:B------:R-:W-:Y:S01]  /*5460*/  F2FP.PACK_AB R41, R41, R40 ;  /* 0x000000282929723e */ /* 0x000fe200000000ff */
[----:B------:R-:W-:Y:S01]  /*5470*/  BSSY B0, `(.L_x_150) ;  /* 0x00000d6000007945 */ /* 0x000fe20003800000 */
[----:B------:R-:W-:Y:S01]  /*5480*/  F2FP.PACK_AB R40, R37, R36 ;  /* 0x000000242528723e */ /* 0x000fe200000000ff */
[----:B------:R-:W-:Y:S01]  /*5490*/  UISETP.LT.AND UP0, UPT, UR4, 0x40, UPT ;  /* 0x000000400400788c */ /* 0x000fe2000bf01270 */
[----:B------:R-:W-:-:S02]  /*54a0*/  F2FP.PACK_AB R37, R3, R6 ;  /* 0x000000060325723e */ /* 0x000fc400000000ff */
[----:B------:R-:W-:Y:S01]  /*54b0*/  F2FP.PACK_AB R36, R0, R4 ;  /* 0x000000040024723e */ /* 0x000fe200000000ff */
[----:B------:R-:W-:Y:S01]  /*54c0*/  USEL UR4, UR4, 0x40, UP0 ;  /* 0x0000004004047887 */ /* 0x000fe20008000000 */
        /* <DEDUP_REMOVED lines=10> */
[----:B------:R-:W-:-:S02]  /*5570*/  F2FP.PACK_AB R79, R29, R28 ;  /* 0x0000001c1d4f723e */ /* 0x000fc400000000ff */
[----:B-1----:R-:W-:Y:S02]  /*5580*/  F2FP.PACK_AB R78, R31, R30 ;  /* 0x0000001e1f4e723e */ /* 0x002fe400000000ff */
        /* <DEDUP_REMOVED lines=13> */
[----:B------:R-:W-:Y:S01]  /*5660*/  F2FP.PACK_AB R74, R75, R74 ;  /* 0x0000004a4b4a723e */ /* 0x000fe200000000ff */
[----:B------:R-:W1:Y:S01]  /*5670*/  S2R R73, SR_CTAID.Z ;  /* 0x0000000000497919 */ /* 0x000e620000002700 */
        /* <DEDUP_REMOVED lines=29> */
[----:B-1----:R-:W-:Y:S02]  /*5850*/  SHF.R.S32.HI R84, RZ, 0x1f, R73 ;  /* 0x0000001fff547819 */ /* 0x002fe40000011449 */
[----:B--2---:R-:W-:-:S04]  /*5860*/  SHF.R.S32.HI R5, RZ, 0x1f, R144 ;  /* 0x0000001fff057819 */ /* 0x004fc80000011490 */
[----:B------:R-:W-:-:S04]  /*5870*/  LEA.HI R3, R5, R144, RZ, 0x2 ;  /* 0x0000009005037211 */ /* 0x000fc800078f10ff */
[--C-:B------:R-:W-:Y:S02]  /*5880*/  SHF.R.S32.HI R4, RZ, 0x2, R3.reuse ;  /* 0x00000002ff047819 */ /* 0x100fe40000011403 */
[----:B------:R-:W-:Y:S02]  /*5890*/  SHF.R.S32.HI R0, RZ, 0x1f, R3 ;  /* 0x0000001fff007819 */ /* 0x000fe40000011403 */
[----:B------:R-:W-:Y:S02]  /*58a0*/  LOP3.LUT R6, R3, 0x3ffffffc, RZ, 0xc0, !PT ;  /* 0x3ffffffc03067812 */ /* 0x000fe400078ec0ff */
[----:B------:R-:W-:Y:S02]  /*58b0*/  LEA.HI R2, R0, R4, RZ, 0x3 ;  /* 0x0000000400027211 */ /* 0x000fe400078f18ff */
[----:B------:R-:W-:Y:S02]  /*58c0*/  LEA.HI R0, R5, R144, RZ, 0x5 ;  /* 0x0000009005007211 */ /* 0x000fe400078f28ff */
[----:B------:R-:W-:-:S02]  /*58d0*/  LOP3.LUT R2, R2, 0xfffffff8, RZ, 0xc0, !PT ;  /* 0xfffffff802027812 */ /* 0x000fc400078ec0ff */
[----:B------:R-:W-:-:S03]  /*58e0*/  SHF.R.S32.HI R8, RZ, 0x5, R0 ;  /* 0x00000005ff087819 */ /* 0x000fc60000011400 */
[----:B------:R-:W-:Y:S01]  /*58f0*/  IMAD.IADD R9, R4, 0x1, -R2 ;  /* 0x0000000104097824 */ /* 0x000fe200078e0a02 */
[----:B------:R-:W-:Y:S02]  /*5900*/  LEA.HI R4, R5, R144, RZ, 0x6 ;  /* 0x0000009005047211 */ /* 0x000fe400078f30ff */
[----:B------:R-:W-:Y:S01]  /*5910*/  LEA.HI R2, R0, R8, RZ, 0x1 ;  /* 0x0000000800027211 */ /* 0x000fe200078f08ff */
[----:B------:R-:W-:Y:S01]  /*5920*/  IMAD.SHL.U32 R5, R9, 0x40, RZ ;  /* 0x0000004009057824 */ /* 0x000fe200078e00ff */
[----:B------:R-:W-:Y:S02]  /*5930*/  SHF.R.U32.HI R7, RZ, 0x3, R4 ;  /* 0x00000003ff077819 */ /* 0x000fe40000011604 */
[----:B------:R-:W-:Y:S02]  /*5940*/  LOP3.LUT R3, R2, 0x1ffffe, RZ, 0xc0, !PT ;  /* 0x001ffffe02037812 */ /* 0x000fe400078ec0ff */
[----:B------:R-:W-:Y:S01]  /*5950*/  LOP3.LUT R2, R5, 0x1c0, RZ, 0xc0, !PT ;  /* 0x000001c005027812 */ /* 0x000fe200078ec0ff */
[----:B------:R-:W-:Y:S01]  /*5960*/  IMAD.IADD R5, R144, 0x1, -R6 ;  /* 0x0000000190057824 */ /* 0x000fe200078e0a06 */
[----:B------:R-:W-:Y:S01]  /*5970*/  LOP3.LUT R0, R0, 0xffffffe0, RZ, 0xc0, !PT ;  /* 0xffffffe000007812 */ /* 0x000fe200078ec0ff */
[----:B------:R-:W-:Y:S01]  /*5980*/  IMAD.IADD R4, R8, 0x1, -R3 ;  /* 0x0000000108047824 */ /* 0x000fe200078e0a03 */
[----:B------:R-:W-:Y:S01]  /*5990*/  LOP3.LUT R7, R2, 0x18, R7, 0xf8, !PT ;  /* 0x0000001802077812 */ /* 0x000fe200078ef807 */
[----:B------:R-:W-:Y:S01]  /*59a0*/  IMAD.SHL.U32 R6, R8, 0x40, RZ ;  /* 0x0000004008067824 */ /* 0x000fe200078e00ff */
[----:B------:R-:W-:Y:S01]  /*59b0*/  SHF.R.U32.HI R3, RZ, 0x3, R2 ;  /* 0x00000003ff037819 */ /* 0x000fe20000011602 */
[----:B------:R-:W-:Y:S01]  /*59c0*/  IMAD.IADD R2, R144, 0x1, -R0 ;  /* 0x0000000190027824 */ /* 0x000fe200078e0a00 */
[----:B------:R-:W-:Y:S01]  /*59d0*/  BAR.SYNC.DEFER_BLOCKING 0x1, 0x100 ;  /* 0x0044000000007b1d */ /* 0x000fe20000010000 */
[----:B------:R-:W-:Y:S01]  /*59e0*/  IMAD R4, R4, 0x200, R5 ;  /* 0x0000020004047824 */ /* 0x000fe200078e0205 */
[----:B------:R-:W-:-:S02]  /*59f0*/  LOP3.LUT R0, R7, R3, RZ, 0x3c, !PT ;  /* 0x0000000307007212 */ /* 0x000fc400078e3cff */
[----:B------:R-:W-:Y:S02]  /*5a00*/  LOP3.LUT P0, RZ, R9, 0x4, RZ, 0xc0, !PT ;  /* 0x0000000409ff7812 */ /* 0x000fe4000780c0ff */
[----:B------:R-:W-:Y:S01]  /*5a10*/  SHF.R.S32.HI R3, RZ, 0x1f, R2 ;  /* 0x0000001fff037819 */ /* 0x000fe20000011402 */
[----:B------:R-:W-:Y:S01]  /*5a20*/  IMAD.U32 R0, R4, 0x2, R0 ;  /* 0x0000000204007824 */ /* 0x000fe200078e0000 */
[----:B------:R-:W-:Y:S01]  /*5a30*/  LOP3.LUT R7, R6, 0x1c0, RZ, 0xc0, !PT ;  /* 0x000001c006077812 */ /* 0x000fe200078ec0ff */
[----:B------:R-:W-:Y:S01]  /*5a40*/  IMAD.SHL.U32 R6, R2, 0x8, RZ ;  /* 0x0000000802067824 */ /* 0x000fe200078e00ff */
[----:B------:R-:W-:Y:S01]  /*5a50*/  LEA.HI R3, R3, R2, RZ, 0x3 ;  /* 0x0000000203037211 */ /* 0x000fe200078f18ff */
[----:B------:R-:W-:Y:S01]  /*5a60*/  IMAD.SHL.U32 R0, R0, 0x2, RZ ;  /* 0x0000000200007824 */ /* 0x000fe200078e00ff */
[----:B------:R-:W-:Y:S02]  /*5a70*/  SHF.R.U32.HI R9, RZ, 0x3, R7 ;  /* 0x00000003ff097819 */ /* 0x000fe40000011607 */
[----:B------:R-:W-:Y:S01]  /*5a80*/  LOP3.LUT R5, R7, 0x38, R6, 0xf8, !PT ;  /* 0x0000003807057812 */ /* 0x000fe200078ef806 */
[----:B------:R-:W-:Y:S01]  /*5a90*/  IMAD.SHL.U32 R7, R3, 0x200, RZ ;  /* 0x0000020003077824 */ /* 0x000fe200078e00ff */
[----:B------:R-:W-:-:S02]  /*5aa0*/  IADD3 R2, R0, 0x40, RZ ;  /* 0x0000004000027810 */ /* 0x000fc40007ffe0ff */
[----:B------:R-:W-:Y:S02]  /*5ab0*/  @P0 IADD3 R2, R0, -0x40, RZ ;  /* 0xffffffc000020810 */ /* 0x000fe40007ffe0ff */
[----:B------:R-:W-:Y:S02]  /*5ac0*/  F2FP.PACK_AB R4, R139, R138 ;  /* 0x0000008a8b04723e */ /* 0x000fe400000000ff */
[----:B------:R-:W-:Y:S01]  /*5ad0*/  LOP3.LUT R9, R5, R9, RZ, 0x3c, !PT ;  /* 0x0000000905097212 */ /* 0x000fe200078e3cff */
[----:B------:R-:W-:Y:S01]  /*5ae0*/  STS [R0+0x8080], R135 ;  /* 0x0080808700007388 */ /* 0x000fe20000000800 */
[----:B------:R-:W-:Y:S02]  /*5af0*/  F2FP.PACK_AB R3, R140, R142 ;  /* 0x0000008e8c03723e */ /* 0x000fe400000000ff */
[----:B------:R-:W-:Y:S01]  /*5b00*/  F2FP.PACK_AB R5, R137, R141 ;  /* 0x0000008d8905723e */ /* 0x000fe200000000ff */
[----:B------:R-:W-:Y:S01]  /*5b10*/  STS [R0+0x8480], R134 ;  /* 0x0084808600007388 */ /* 0x000fe20000000800 */
[----:B------:R-:W-:-:S02]  /*5b20*/  LOP3.LUT R7, R9, 0x7ffff000, R7, 0xf8, !PT ;  /* 0x7ffff00009077812 */ /* 0x000fc400078ef807 */
[----:B------:R-:W-:Y:S01]  /*5b30*/  ISETP.GE.AND P1, PT, R8, UR4, PT ;  /* 0x0000000408007c0c */ /* 0x000fe2000bf26270 */
[----:B------:R-:W-:Y:S01]  /*5b40*/  STS [R2+0x8080], R131 ;  /* 0x0080808302007388 */ /* 0x000fe20000000800 */
[----:B------:R-:W-:Y:S02]  /*5b50*/  SHF.R.S32.HI R9, RZ, 0x1f, R8 ;  /* 0x0000001fff097819 */ /* 0x000fe40000011408 */
[----:B------:R-:W-:Y:S01]  /*5b60*/  ISETP.GE.OR P0, PT, R6, c[0x0][0x324], P1 ;  /* 0x0000c90006007a0c */ /* 0x000fe20000f06670 */
        /* <DEDUP_REMOVED lines=24> */
[----:B------:R2:W-:Y:S04]  /*5cf0*/  STS [R2+0xe480], R74 ;  /* 0x00e4804a02007388 */ /* 0x0005e80000000800 */
[----:B------:R-:W-:Y:S04]  /*5d00*/  STS [R0+0xf080], R64 ;  /* 0x00f0804000007388 */ /* 0x000fe80000000800 */
[----:B------:R-:W-:Y:S04]  /*5d10*/  STS [R0+0xf480], R66 ;  /* 0x00f4804200007388 */ /* 0x000fe80000000800 */
[----:B------:R-:W-:Y:S04]  /*5d20*/  STS [R2+0xf080], R68 ;  /* 0x00f0804402007388 */ /* 0x000fe80000000800 */
[----:B------:R-:W-:Y:S04]  /*5d30*/  STS [R2+0xf480], R70 ;  /* 0x00f4804602007388 */ /* 0x000fe80000000800 */
[----:B------:R-:W-:Y:S01]  /*5d40*/  STS [R0+0x80], R38 ;  /* 0x0000802600007388 */ /* 0x000fe20000000800 */
[----:B-1----:R-:W-:-:S03]  /*5d50*/  P2R R72, PR, RZ, 0x2 ;  /* 0x00000002ff487803 */ /* 0x002fc60000000000 */
        /* <DEDUP_REMOVED lines=30> */
[----:B------:R3:W-:Y:S04]  /*5f40*/  STS [R2+0x7480], R5 ;  /* 0x0074800502007388 */ /* 0x0007e80000000800 */
[----:B--2---:R-:W2:Y:S01]  /*5f50*/  S2R R74, SR_CTAID.Y ;  /* 0x00000000004a7919 */ /* 0x004ea20000002600 */
[----:B-1----:R-:W-:-:S03]  /*5f60*/  IMAD.SHL.U32 R0, R7, 0x2, RZ ;  /* 0x0000000207007824 */ /* 0x002fc600078e00ff */
[----:B------:R-:W-:Y:S01]  /*5f70*/  BAR.SYNC.DEFER_BLOCKING 0x1, 0x100 ;  /* 0x0044000000007b1d */ /* 0x000fe20000010000 */
[----:B------:R-:W-:Y:S01]  /*5f80*/  SHF.R.S32.HI R7, RZ, 0x1f, R6 ;  /* 0x0000001fff077819 */ /* 0x000fe20000011406 */
[----:B---3--:R-:W-:Y:S01]  /*5f90*/  IMAD.U32 R5, RZ, RZ, UR10 ;  /* 0x0000000aff057e24 */ /* 0x008fe2000f8e00ff */
[----:B--2---:R-:W-:-:S03]  /*5fa0*/  SHF.R.S32.HI R75, RZ, 0x1f, R74 ;  /* 0x0000001fff4b7819 */ /* 0x004fc6000001144a */
[----:B------:R-:W-:-:S04]  /*5fb0*/  IMAD.WIDE.U32 R2, R74, c[0x0][0x338], R6 ;  /* 0x0000ce004a027a25 */ /* 0x000fc800078e0006 */
[----:B------:R-:W-:-:S04]  /*5fc0*/  IMAD R4, R75, c[0x0][0x338], RZ ;  /* 0x0000ce004b047a24 */ /* 0x000fc800078e02ff */
[----:B------:R-:W-:-:S04]  /*5fd0*/  IMAD R4, R74, c[0x0][0x33c], R4 ;  /* 0x0000cf004a047a24 */ /* 0x000fc800078e0204 */
[----:B------:R-:W-:Y:S01]  /*5fe0*/  IMAD.IADD R3, R3, 0x1, R4 ;  /* 0x0000000103037824 */ /* 0x000fe200078e0204 */
[----:B------:R1:W2:Y:S01]  /*5ff0*/  LDS.128 R20, [R0+0x8480] ;  /* 0x0084800000147984 */ /* 0x0002a20000000c00 */
[----:B------:R-:W-:Y:S02]  /*6000*/  IMAD R4, R84, c[0x0][0x340], RZ ;  /* 0x0000d00054047a24 */ /* 0x000fe400078e02ff */
[C---:B------:R-:W-:Y:S01]  /*6010*/  IMAD.WIDE.U32 R10, R73.reuse, c[0x0][0x340], R2 ;  /* 0x0000d000490a7a25 */ /* 0x040fe200078e0002 */
[----:B------:R1:W3:Y:S03]  /*6020*/  LDS.128 R24, [R0+0x8880] ;  /* 0x0088800000187984 */ /* 0x0002e60000000c00 */
[----:B------:R-:W-:Y:S01]  /*6030*/  IMAD R4, R73, c[0x0][0x344], R4 ;  /* 0x0000d10049047a24 */ /* 0x000fe200078e0204 */
[----:B------:R1:W4:Y:S01]  /*6040*/  LDS.128 R28, [R0+0x8c80] ;  /* 0x008c8000001c7984 */ /* 0x0003220000000c00 */
[----:B------:R-:W-:-:S03]  /*6050*/  IMAD.WIDE R2, R5, 0x40, R8 ;  /* 0x0000004005027825 */ /* 0x000fc600078e0208 */
        /* <DEDUP_REMOVED lines=23> */
.L_x_151:
[----:B--234-:R-:W-:Y:S05]  /*61d0*/  BSYNC B0 ;  /* 0x0000000000007941 */ /* 0x01cfea0003800000 */
.L_x_150:
[----:B-1----:R-:W-:Y:S01]  /*61e0*/  IADD3 R0, R8, 0x8, RZ ;  /* 0x0000000808007810 */ /* 0x002fe20007ffe0ff */
[----:B------:R-:W-:Y:S03]  /*61f0*/  BSSY B0, `(.L_x_152) ;  /* 0x0000010000007945 */ /* 0x000fe60003800000 */
[----:B------:R-:W-:-:S04]  /*6200*/  ISETP.GE.AND P0, PT, R0, UR4, PT ;  /* 0x0000000400007c0c */ /* 0x000fc8000bf06270 */
        /* <DEDUP_REMOVED lines=14> */
.L_x_153:
[----:B------:R-:W-:Y:S05]  /*62f0*/  BSYNC B0 ;  /* 0x0000000000007941 */ /* 0x000fea0003800000 */
.L_x_152:
[----:B------:R-:W-:Y:S01]  /*6300*/  IADD3 R0, R8, 0x10, RZ ;  /* 0x0000001008007810 */ /* 0x000fe20007ffe0ff */
[----:B------:R-:W-:Y:S03]  /*6310*/  BSSY B0, `(.L_x_154) ;  /* 0x000000f000007945 */ /* 0x000fe60003800000 */
[----:B------:R-:W-:-:S04]  /*6320*/  ISETP.GE.AND P6, PT, R0, UR4, PT ;  /* 0x0000000400007c0c */ /* 0x000fc8000bfc6270 */
        /* <DEDUP_REMOVED lines=13> */
.L_x_155:
[----:B------:R-:W-:Y:S05]  /*6400*/  BSYNC B0 ;  /* 0x0000000000007941 */ /* 0x000fea0003800000 */
.L_x_154:
        /* <DEDUP_REMOVED lines=16> */
.L_x_157:
[----:B------:R-:W-:Y:S05]  /*6510*/  BSYNC B0 ;  /* 0x0000000000007941 */ /* 0x000fea0003800000 */
.L_x_156:
        /* <DEDUP_REMOVED lines=16> */
.L_x_159:
[----:B------:R-:W-:Y:S05]  /*6620*/  BSYNC B0 ;  /* 0x0000000000007941 */ /* 0x000fea0003800000 */
.L_x_158:
        /* <DEDUP_REMOVED lines=16> */
.L_x_161:
[----:B------:R-:W-:Y:S05]  /*6730*/  BSYNC B0 ;  /* 0x0000000000007941 */ /* 0x000fea0003800000 */
.L_x_160:
        /* <DEDUP_REMOVED lines=16> */
.L_x_163:
[----:B------:R-:W-:Y:S05]  /*6840*/  BSYNC B0 ;  /* 0x0000000000007941 */ /* 0x000fea0003800000 */
.L_x_162:
[----:B------:R-:W-:Y:S01]  /*6850*/  IADD3 R0, R8, 0x38, RZ ;  /* 0x0000003808007810 */ /* 0x000fe20007ffe0ff */
[----:B------:R-:W-:Y:S03]  /*6860*/  BSSY B0, `(.L_x_164) ;  /* 0x000000e000007945 */ /* 0x000fe60003800000 */
[----:B------:R-:W-:-:S04]  /*6870*/  ISETP.GE.AND P1, PT, R0, UR4, PT ;  /* 0x0000000400007c0c */ /* 0x000fc8000bf26270 */
        /* <DEDUP_REMOVED lines=12> */
.L_x_165:
[----:B------:R-:W-:Y:S05]  /*6940*/  BSYNC B0 ;  /* 0x0000000000007941 */ /* 0x000fea0003800000 */
.L_x_164:
[----:B------:R-:W-:Y:S01]  /*6950*/  ISETP.NE.AND P0, PT, R72, RZ, PT ;  /* 0x000000ff4800720c */ /* 0x000fe20003f05270 */
[----:B------:R-:W-:Y:S01]  /*6960*/  IMAD R0, R75, c[0x0][0x308], RZ ;  /* 0x0000c2004b007a24 */ /* 0x000fe200078e02ff */
[----:B------:R-:W-:Y:S01]  /*6970*/  BSSY B0, `(.L_x_166) ;  /* 0x0000012000007945 */ /* 0x000fe20003800000 */
[----:B--2---:R-:W-:Y:S01]  /*6980*/  IMAD.WIDE.U32 R4, R74, c[0x0][0x308], R6 ;  /* 0x0000c2004a047a25 */ /* 0x004fe200078e0006 */
        /* <DEDUP_REMOVED lines=16> */
.L_x_167:
[----:B------:R-:W-:Y:S05]  /*6a90*/  BSYNC B0 ;  /* 0x0000000000007941 */ /* 0x000fea0003800000 */
.L_x_166:
        /* <DEDUP_REMOVED lines=15> */
.L_x_169:
[----:B------:R-:W-:Y:S05]  /*6b90*/  BSYNC B0 ;  /* 0x0000000000007941 */ /* 0x000fea0003800000 */
.L_x_168:
        /* <DEDUP_REMOVED lines=14> */
.L_x_171:
[----:B------:R-:W-:Y:S05]  /*6c80*/  BSYNC B0 ;  /* 0x0000000000007941 */ /* 0x000fea0003800000 */
.L_x_170:
        /* <DEDUP_REMOVED lines=14> */
.L_x_173:
[----:B------:R-:W-:Y:S05]  /*6d70*/  BSYNC B0 ;  /* 0x0000000000007941 */ /* 0x000fea0003800000 */
.L_x_172:
        /* <DEDUP_REMOVED lines=14> */
.L_x_175:
[----:B------:R-:W-:Y:S05]  /*6e60*/  BSYNC B0 ;  /* 0x0000000000007941 */ /* 0x000fea0003800000 */
.L_x_174:
        /* <DEDUP_REMOVED lines=14> */
.L_x_177:
[----:B------:R-:W-:Y:S05]  /*6f50*/  BSYNC B0 ;  /* 0x0000000000007941 */ /* 0x000fea0003800000 */
.L_x_176:
        /* <DEDUP_REMOVED lines=14> */
.L_x_179:
[----:B------:R-:W-:Y:S05]  /*7040*/  BSYNC B0 ;  /* 0x0000000000007941 */ /* 0x000fea0003800000 */
.L_x_178:
        /* <DEDUP_REMOVED lines=14> */
.L_x_149:
[----:B------:R-:W2:Y:S01]  /*7130*/  LDL.LU.64 R2, [R1+0x70] ;  /* 0x0000700001027983 */ /* 0x000ea20000300a00 */
[----:B------:R-:W-:Y:S01]  /*7140*/  ULDC UR4, c[0x0][0x2f0] ;  /* 0x0000bc0000047ab9 */ /* 0x000fe20000000800 */
[----:B------:R-:W-:Y:S01]  /*7150*/  BSSY B0, `(.L_x_180) ;  /* 0x0000024000007945 */ /* 0x000fe20003800000 */
[----:B------:R-:W-:Y:S01]  /*7160*/  UIADD3 UR4, -UR13, UR4, URZ ;  /* 0x000000040d047290 */ /* 0x000fe2000fffe13f */
[----:B------:R-:W3:Y:S04]  /*7170*/  S2R R18, SR_CTAID.Y ;  /* 0x0000000000127919 */ /* 0x000ee80000002600 */
[----:B------:R-:W4:Y:S01]  /*7180*/  S2R R19, SR_CTAID.Z ;  /* 0x0000000000137919 */ /* 0x000f220000002700 */
[----:B---3--:R-:W-:-:S02]  /*7190*/  SHF.R.S32.HI R20, RZ, 0x1f, R18 ;  /* 0x0000001fff147819 */ /* 0x008fc40000011412 */
[----:B----4-:R-:W-:-:S05]  /*71a0*/  SHF.R.S32.HI R21, RZ, 0x1f, R19 ;  /* 0x0000001fff157819 */ /* 0x010fca0000011413 */
[----:B------:R-:W-:-:S04]  /*71b0*/  IMAD R8, R21, c[0x0][0x310], RZ ;  /* 0x0000c40015087a24 */ /* 0x000fc800078e02ff */
[----:B------:R-:W-:Y:S01]  /*71c0*/  IMAD R8, R19, c[0x0][0x314], R8 ;  /* 0x0000c50013087a24 */ /* 0x000fe200078e0208 */
[----:B--2---:R-:W-:-:S04]  /*71d0*/  SHF.R.S32.HI R0, RZ, 0x1f, R2 ;  /* 0x0000001fff007819 */ /* 0x004fc80000011402 */
[----:B------:R-:W-:-:S04]  /*71e0*/  LEA.HI R0, R0, R2, RZ, 0x5 ;  /* 0x0000000200007211 */ /* 0x000fc800078f28ff */
[----:B------:R-:W-:Y:S02]  /*71f0*/  LOP3.LUT R4, R0, 0x1fffffe0, RZ, 0xc0, !PT ;  /* 0x1fffffe000047812 */ /* 0x000fe400078ec0ff */
[----:B------:R-:W-:-:S03]  /*7200*/  SHF.R.S32.HI R6, RZ, 0x5, R0 ;  /* 0x00000005ff067819 */ /* 0x000fc60000011400 */
[----:B------:R-:W-:Y:S01]  /*7210*/  IMAD.IADD R4, R2, 0x1, -R4 ;  /* 0x0000000102047824 */ /* 0x000fe200078e0a04 */
[----:B------:R-:W-:Y:S01]  /*7220*/  ISETP.GE.AND P0, PT, R6, UR4, PT ;  /* 0x0000000406007c0c */ /* 0x000fe2000bf06270 */
[----:B------:R-:W-:Y:S01]  /*7230*/  IMAD R2, R20, c[0x0][0x308], RZ ;  /* 0x0000c20014027a24 */ /* 0x000fe200078e02ff */
[----:B------:R-:W-:Y:S01]  /*7240*/  SHF.R.S32.HI R7, RZ, 0x1f, R6 ;  /* 0x0000001fff077819 */ /* 0x000fe20000011406 */
[----:B------:R-:W-:Y:S01]  /*7250*/  IMAD.SHL.U32 R4, R4, 0x8, RZ ;  /* 0x0000000804047824 */ /* 0x000fe200078e00ff */
[----:B------:R-:W-:Y:S01]  /*7260*/  P2R R16, PR, RZ, 0x1 ;  /* 0x00000001ff107803 */ /* 0x000fe20000000000 */
[----:B------:R-:W-:-:S03]  /*7270*/  IMAD R2, R18, c[0x0][0x30c], R2 ;  /* 0x0000c30012027a24 */ /* 0x000fc600078e0202 */
[----:B------:R-:W-:Y:S02]  /*7280*/  SHF.R.S32.HI R5, RZ, 0x1f, R4 ;  /* 0x0000001fff057819 */ /* 0x000fe40000011404 */
[----:B------:R-:W-:-:S03]  /*7290*/  ISETP.GE.OR P0, PT, R4, c[0x0][0x2f4], P0 ;  /* 0x0000bd0004007a0c */ /* 0x000fc60000706670 */
[----:B------:R-:W-:-:S05]  /*72a0*/  IMAD.WIDE.U32 R10, R18, c[0x0][0x308], R4 ;  /* 0x0000c200120a7a25 */ /* 0x000fca00078e0004 */
[----:B------:R-:W-:Y:S01]  /*72b0*/  IADD3 R11, R2, R11, RZ ;  /* 0x0000000b020b7210 */ /* 0x000fe20007ffe0ff */
[----:B------:R-:W-:-:S04]  /*72c0*/  IMAD.U32 R2, RZ, RZ, UR10 ;  /* 0x0000000aff027e24 */ /* 0x000fc8000f8e00ff */
[----:B------:R-:W-:-:S04]  /*72d0*/  IMAD.WIDE.U32 R10, R19, c[0x0][0x310], R10 ;  /* 0x0000c400130a7a25 */ /* 0x000fc800078e000a */
[----:B------:R-:W-:Y:S01]  /*72e0*/  IMAD.WIDE R2, R2, 0x40, R6 ;  /* 0x0000004002027825 */ /* 0x000fe200078e0206 */
        /* <DEDUP_REMOVED lines=10> */
.L_x_181:
[----:B------:R-:W-:Y:S05]  /*7390*/  BSYNC B0 ;  /* 0x0000000000007941 */ /* 0x000fea0003800000 */
.L_x_180:
[----:B------:R-:W-:Y:S01]  /*73a0*/  IADD3 R0, R6, 0x8, RZ ;  /* 0x0000000806007810 */ /* 0x000fe20007ffe0ff */
        /* <DEDUP_REMOVED lines=15> */
[----:B------:R2:W-:Y:S02]  /*74a0*/  STG.E.128 [R14.64], RZ ;  /* 0x000000ff0e007986 */ /* 0x0005e4000c101d14 */
.L_x_183:
[----:B------:R-:W-:Y:S05]  /*74b0*/  BSYNC B0 ;  /* 0x0000000000007941 */ /* 0x000fea0003800000 */
.L_x_182:
        /* <DEDUP_REMOVED lines=16> */
.L_x_185:
[----:B------:R-:W-:Y:S05]  /*75c0*/  BSYNC B0 ;  /* 0x0000000000007941 */ /* 0x000fea0003800000 */
.L_x_184:
        /* <DEDUP_REMOVED lines=16> */
.L_x_187:
[----:B------:R-:W-:Y:S05]  /*76d0*/  BSYNC B0 ;  /* 0x0000000000007941 */ /* 0x000fea0003800000 */
.L_x_186:
        /* <DEDUP_REMOVED lines=16> */
.L_x_189:
[----:B------:R-:W-:Y:S05]  /*77e0*/  BSYNC B0 ;  /* 0x0000000000007941 */ /* 0x000fea0003800000 */
.L_x_188:
        /* <DEDUP_REMOVED lines=16> */
.L_x_191:
[----:B------:R-:W-:Y:S05]  /*78f0*/  BSYNC B0 ;  /* 0x0000000000007941 */ /* 0x000fea0003800000 */
.L_x_190:
        /* <DEDUP_REMOVED lines=16> */
.L_x_193:
[----:B------:R-:W-:Y:S05]  /*7a00*/  BSYNC B0 ;  /* 0x0000000000007941 */ /* 0x000fea0003800000 */
.L_x_192:
[----:B------:R-:W-:Y:S01]  /*7a10*/  IADD3 R6, R6, 0x38, RZ ;  /* 0x0000003806067810 */ /* 0x000fe20007ffe0ff */
[----:B------:R-:W-:Y:S03]  /*7a20*/  BSSY B0, `(.L_x_194) ;  /* 0x000000e000007945 */ /* 0x000fe60003800000 */
[----:B------:R-:W-:-:S04]  /*7a30*/  ISETP.GE.AND P1, PT, R6, UR4, PT ;  /* 0x0000000406007c0c */ /* 0x000fc8000bf26270 */
[----:B------:R-:W-:-:S13]  /*7a40*/  ISETP.GE.OR P0, PT, R4, c[0x0][0x2f4], P1 ;  /* 0x0000bd0004007a0c */ /* 0x000fda0000f06670 */
[----:B------:R-:W-:Y:S05]  /*7a50*/  @P0 BRA `(.L_x_195) ;  /* 0x000000a000000947 */ /* 0x000fea0003800000 */
[----:B------:R-:W-:Y:S02]  /*7a60*/  IADD3 R0, P0, R2, 0x38, RZ ;  /* 0x0000003802007810 */ /* 0x000fe40007f1e0ff */
[----:B------:R-:W-:Y:S02]  /*7a70*/  MOV R8, R10 ;  /* 0x0000000a00087202 */ /* 0x000fe40000000f00 */
[----:B------:R-:W-:-:S03]  /*7a80*/  IADD3.X R6, RZ, R3, RZ, P0, !PT ;  /* 0x00000003ff067210 */ /* 0x000fc600007fe4ff */
[----:B------:R-:W-:-:S04]  /*7a90*/  IMAD.WIDE.U32 R8, R0, c[0x0][0x300], R8 ;  /* 0x0000c00000087a25 */ /* 0x000fc800078e0008 */
[----:B------:R-:W-:-:S04]  /*7aa0*/  IMAD R6, R6, c[0x0][0x300], RZ ;  /* 0x0000c00006067a24 */ /* 0x000fc800078e02ff */
[----:B------:R-:W-:Y:S01]  /*7ab0*/  IMAD R0, R0, c[0x0][0x304], R6 ;  /* 0x0000c10000007a24 */ /* 0x000fe200078e0206 */
[----:B------:R-:W-:-:S04]  /*7ac0*/  LEA R6, P0, R8, c[0x0][0x2e8], 0x1 ;  /* 0x0000ba0008067a11 */ /* 0x000fc800078008ff */
[----:B------:R-:W-:-:S04]  /*7ad0*/  IADD3 R0, R0, R9, RZ ;  /* 0x0000000900007210 */ /* 0x000fc80007ffe0ff */
[----:B------:R-:W-:-:S05]  /*7ae0*/  LEA.HI.X R7, R8, c[0x0][0x2ec], R0, 0x1, P0 ;  /* 0x0000bb0008077a11 */ /* 0x000fca00000f0c00 */
[----:B------:R3:W-:Y:S02]  /*7af0*/  STG.E.128 [R6.64], RZ ;  /* 0x000000ff06007986 */ /* 0x0007e4000c101d14 */
.L_x_195:
[----:B------:R-:W-:Y:S05]  /*7b00*/  BSYNC B0 ;  /* 0x0000000000007941 */ /* 0x000fea0003800000 */
.L_x_194:
[----:B------:R-:W-:Y:S01]  /*7b10*/  ISETP.NE.AND P0, PT, R16, RZ, PT ;  /* 0x000000ff1000720c */ /* 0x000fe20003f05270 */
[----:B------:R-:W-:Y:S01]  /*7b20*/  IMAD R0, R20, c[0x0][0x338], RZ ;  /* 0x0000ce0014007a24 */ /* 0x000fe200078e02ff */
[----:B------:R-:W-:Y:S01]  /*7b30*/  BSSY B0, `(.L_x_196) ;  /* 0x0000012000007945 */ /* 0x000fe20003800000 */
[----:B------:R-:W-:Y:S01]  /*7b40*/  IMAD.WIDE.U32 R8, R18, c[0x0][0x338], R4 ;  /* 0x0000ce0012087a25 */ /* 0x000fe200078e0004 */
[----:B------:R-:W-:-:S03]  /*7b50*/  ISETP.GE.OR P0, PT, R4, c[0x0][0x324], P0 ;  /* 0x0000c90004007a0c */ /* 0x000fc60000706670 */
[----:B------:R-:W-:Y:S02]  /*7b60*/  IMAD R0, R18, c[0x0][0x33c], R0 ;  /* 0x0000cf0012007a24 */ /* 0x000fe400078e0200 */
[----:B---3--:R-:W-:-:S03]  /*7b70*/  IMAD R6, R21, c[0x0][0x340], RZ ;  /* 0x0000d00015067a24 */ /* 0x008fc600078e02ff */
        /* <DEDUP_REMOVED lines=13> */
.L_x_197:
[----:B------:R-:W-:Y:S05]  /*7c50*/  BSYNC B0 ;  /* 0x0000000000007941 */ /* 0x000fea0003800000 */
.L_x_196:
[----:B------:R-:W-:Y:S01]  /*7c60*/  ISETP.NE.AND P0, PT, R17, RZ, PT ;  /* 0x000000ff1100720c */ /* 0x000fe20003f05270 */
[----:B------:R-:W-:Y:S03]  /*7c70*/  BSSY B0, `(.L_x_198) ;  /* 0x000000e000007945 */ /* 0x000fe60003800000 */
[----:B------:R-:W-:-:S13]  /*7c80*/  ISETP.GE.OR P0, PT, R4, c[0x0][0x324], P0 ;  /* 0x0000c90004007a0c */ /* 0x000fda0000706670 */
[----:B------:R-:W-:Y:S05]  /*7c90*/  @P0 BRA `(.L_x_199) ;  /* 0x000000b000000947 */ /* 0x000fea0003800000 */
[----:B------:R-:W-:Y:S02]  /*7ca0*/  IADD3 R0, P0, R2, 0x8, RZ ;  /* 0x0000000802007810 */ /* 0x000fe40007f1e0ff */
[----:B------:R-:W-:-:S03]  /*7cb0*/  MOV R11, R7 ;  /* 0x00000007000b7202 */ /* 0x000fc60000000f00 */
[----:B------:R-:W-:-:S04]  /*7cc0*/  IMAD.X R10, RZ, RZ, R3, P0 ;  /* 0x000000ffff0a7224 */ /* 0x000fc800000e0603 */
[----:B---3--:R-:W-:Y:S02]  /*7cd0*/  IMAD R12, R10, c[0x0][0x330], RZ ;  /* 0x0000cc000a0c7a24 */ /* 0x008fe400078e02ff */
[----:B------:R-:W-:-:S04]  /*7ce0*/  IMAD.MOV.U32 R10, RZ, RZ, R8 ;  /* 0x000000ffff0a7224 */ /* 0x000fc800078e0008 */
[----:B------:R-:W-:-:S04]  /*7cf0*/  IMAD.WIDE.U32 R10, R0, c[0x0][0x330], R10 ;  /* 0x0000cc00000a7a25 */ /* 0x000fc800078e000a */
[----:B------:R-:W-:Y:S01]  /*7d00*/  IMAD R0, R0, c[0x0][0x334], R12 ;  /* 0x0000cd0000007a24 */ /* 0x000fe200078e020c */
[----:B------:R-:W-:-:S04]  /*7d10*/  LEA R12, P0, R10, c[0x0][0x318], 0x1 ;  /* 0x0000c6000a0c7a11 */ /* 0x000fc800078008ff */
[----:B------:R-:W-:-:S04]  /*7d20*/  IADD3 R0, R0, R11, RZ ;  /* 0x0000000b00007210 */ /* 0x000fc80007ffe0ff */
[----:B------:R-:W-:-:S05]  /*7d30*/  LEA.HI.X R13, R10, c[0x0][0x31c], R0, 0x1, P0 ;  /* 0x0000c7000a0d7a11 */ /* 0x000fca00000f0c00 */
[----:B------:R3:W-:Y:S02]  /*7d40*/  STG.E.128 [R12.64], RZ ;  /* 0x000000ff0c007986 */ /* 0x0007e4000c101d14 */
.L_x_199:
[----:B------:R-:W-:Y:S05]  /*7d50*/  BSYNC B0 ;  /* 0x0000000000007941 */ /* 0x000fea0003800000 */
.L_x_198:
[----:B------:R-:W-:Y:S01]  /*7d60*/  ISETP.GE.OR P6, PT, R4, c[0x0][0x324], P6 ;  /* 0x0000c90004007a0c */ /* 0x000fe200037c6670 */
[----:B------:R-:W-:-:S12]  /*7d70*/  BSSY B0, `(.L_x_200) ;  /* 0x000000d000007945 */ /* 0x000fd80003800000 */
        /* <DEDUP_REMOVED lines=12> */
.L_x_201:
[----:B------:R-:W-:Y:S05]  /*7e40*/  BSYNC B0 ;  /* 0x0000000000007941 */ /* 0x000fea0003800000 */
.L_x_200:
        /* <DEDUP_REMOVED lines=14> */
.L_x_203:
[----:B------:R-:W-:Y:S05]  /*7f30*/  BSYNC B0 ;  /* 0x0000000000007941 */ /* 0x000fea0003800000 */
.L_x_202:
        /* <DEDUP_REMOVED lines=14> */
.L_x_205:
[----:B------:R-:W-:Y:S05]  /*8020*/  BSYNC B0 ;  /* 0x0000000000007941 */ /* 0x000fea0003800000 */
.L_x_204:
        /* <DEDUP_REMOVED lines=14> */
.L_x_207:
[----:B------:R-:W-:Y:S05]  /*8110*/  BSYNC B0 ;  /* 0x0000000000007941 */ /* 0x000fea0003800000 */
.L_x_206:
        /* <DEDUP_REMOVED lines=14> */
.L_x_209:
[----:B------:R-:W-:Y:S05]  /*8200*/  BSYNC B0 ;  /* 0x0000000000007941 */ /* 0x000fea0003800000 */
.L_x_208:
[----:B------:R-:W-:-:S13]  /*8210*/  ISETP.GE.OR P1, PT, R4, c[0x0][0x324], P1 ;  /* 0x0000c90004007a0c */ /* 0x000fda0000f26670 */
[----:B------:R-:W-:Y:S05]  /*8220*/  @P1 EXIT ;  /* 0x000000000000194d */ /* 0x000fea0003800000 */
        /* <DEDUP_REMOVED lines=9> */
[----:B------:R-:W-:Y:S01]  /*82c0*/  STG.E.128 [R2.64], RZ ;  /* 0x000000ff02007986 */ /* 0x000fe2000c101d14 */
[----:B------:R-:W-:Y:S05]  /*82d0*/  EXIT ;  /* 0x000000000000794d */ /* 0x000fea0003800000 */
.L_x_210:
        /* <DEDUP_REMOVED lines=10> */
.L_x_1150:


//--------------------- .text._ZN7cutlass13device_kernelIN5flash19enable_sm80_to_sm89INS1_16FlashAttnBwdSm80INS1_25CollectiveMainloopBwdSm80ILi1ELi1EN4cute5tupleIJNS5_1CILi32EEENS7_ILi64EEENS7_ILi256EEEEEENS_6half_tEfNS_4arch4Sm80ELb0ELb1ELb1ELb0ELb0ELb0ELb0ELb0ELi2ELi2ELi2ELi1ELb1EEENS1_24CollectiveEpilogueBwdGQAISB_fSE_Li256ELb0ELb0EEENS1_19SingleTileSchedulerILb0ELb0ELb0ELi64EEEEEEEEEvNT_6ParamsE --------------------------
	.section	.text._ZN7cutlass13device_kernelIN5flash19enable_sm80_to_sm89INS1_16FlashAttnBwdSm80INS1_25CollectiveMainloopBwdSm80ILi1ELi1EN4cute5tupleIJNS5_1CILi32EEENS7_ILi64EEENS7_ILi256EEEEEENS_6half_tEfNS_4arch4Sm80ELb0ELb1ELb1ELb0ELb0ELb0ELb0ELb0ELi2ELi2ELi2ELi1ELb1EEENS1_24CollectiveEpilogueBwdGQAISB_fSE_Li256ELb0ELb0EEENS1_19SingleTileSchedulerILb0ELb0ELb0ELi64EEEEEEEEEvNT_6ParamsE,"ax",@progbits
	.sectioninfo	@"SHI_REGISTERS=255"
	.align	128
.text._ZN7cutlass13device_kernelIN5flash19enable_sm80_to_sm89INS1_16FlashAttnBwdSm80INS1_25CollectiveMainloopBwdSm80ILi1ELi1EN4cute5tupleIJNS5_1CILi32EEENS7_ILi64EEENS7_ILi256EEEEEENS_6half_tEfNS_4arch4Sm80ELb0ELb1ELb1ELb0ELb0ELb0ELb0ELb0ELi2ELi2ELi2ELi1ELb1EEENS1_24CollectiveEpilogueBwdGQAISB_fSE_Li256ELb0ELb0EEENS1_19SingleTileSchedulerILb0ELb0ELb0ELi64EEEEEEEEEvNT_6ParamsE:
        .type           _ZN7cutlass13device_kernelIN5flash19enable_sm80_to_sm89INS1_16FlashAttnBwdSm80INS1_25CollectiveMainloopBwdSm80ILi1ELi1EN4cute5tupleIJNS5_1CILi32EEENS7_ILi64EEENS7_ILi256EEEEEENS_6half_tEfNS_4arch4Sm80ELb0ELb1ELb1ELb0ELb0ELb0ELb0ELb0ELi2ELi2ELi2ELi1ELb1EEENS1_24CollectiveEpilogueBwdGQAISB_fSE_Li256ELb0ELb0EEENS1_19SingleTileSchedulerILb0ELb0ELb0ELi64EEEEEEEEEvNT_6ParamsE,@function
        .size           _ZN7cutlass13device_kernelIN5flash19enable_sm80_to_sm89INS1_16FlashAttnBwdSm80INS1_25CollectiveMainloopBwdSm80ILi1ELi1EN4cute5tupleIJNS5_1CILi32EEENS7_ILi64EEENS7_ILi256EEEEEENS_6half_tEfNS_4arch4Sm80ELb0ELb1ELb1ELb0ELb0ELb0ELb0ELb0ELi2ELi2ELi2ELi1ELb1EEENS1_24CollectiveEpilogueBwdGQAISB_fSE_Li256ELb0ELb0EEENS1_19SingleTileSchedulerILb0ELb0ELb0ELi64EEEEEEEEEvNT_6ParamsE,(.L_x_1151 - _ZN7cutlass13device_kernelIN5flash19enable_sm80_to_sm89INS1_16FlashAttnBwdSm80INS1_25CollectiveMainloopBwdSm80ILi1ELi1EN4cute5tupleIJNS5_1CILi32EEENS7_ILi64EEENS7_ILi256EEEEEENS_6half_tEfNS_4arch4Sm80ELb0ELb1ELb1ELb0ELb0ELb0ELb0ELb0ELi2ELi2ELi2ELi1ELb1EEENS1_24CollectiveEpilogueBwdGQAISB_fSE_Li256ELb0ELb0EEENS1_19SingleTileSchedulerILb0ELb0ELb0ELi64EEEEEEEEEvNT_6ParamsE)
        .other          _ZN7cutlass13device_kernelIN5flash19enable_sm80_to_sm89INS1_16FlashAttnBwdSm80INS1_25CollectiveMainloopBwdSm80ILi1ELi1EN4cute5tupleIJNS5_1CILi32EEENS7_ILi64EEENS7_ILi256EEEEEENS_6half_tEfNS_4arch4Sm80ELb0ELb1ELb1ELb0ELb0ELb0ELb0ELb0ELi2ELi2ELi2ELi1ELb1EEENS1_24CollectiveEpilogueBwdGQAISB_fSE_Li256ELb0ELb0EEENS1_19SingleTileSchedulerILb0ELb0ELb0ELi64EEEEEEEEEvNT_6ParamsE,@"STO_CUDA_ENTRY STV_DEFAULT"
_ZN7cutlass13device_kernelIN5flash19enable_sm80_to_sm89INS1_16FlashAttnBwdSm80INS1_25CollectiveMainloopBwdSm80ILi1ELi1EN4cute5tupleIJNS5_1CILi32EEENS7_ILi64EEENS7_ILi256EEEEEENS_6half_tEfNS_4arch4Sm80ELb0ELb1ELb1ELb0ELb0ELb0ELb0ELb0ELi2ELi2ELi2ELi1ELb1EEENS1_24CollectiveEpilogueBwdGQAISB_fSE_Li256ELb0ELb0EEENS1_19SingleTileSchedulerILb0ELb0ELb0ELi64EEEEEEEEEvNT_6ParamsE:
        /* <DEDUP_REMOVED lines=29> */
.L_x_211:
[----:B------:R-:W-:Y:S01]  /*01d0*/  USHF.L.U32 UR13, UR10, 0x6, URZ ;  /* 0x000000060a0d7899 */ /* 0x000fe2000800063f */
[----:B------:R-:W-:Y:S01]  /*01e0*/  PLOP3.LUT P1, PT, PT, PT, PT, 0x80, 0x0 ;  /* 0x000000000000781c */ /* 0x000fe20003f2f070 */
[----:B------:R-:W-:Y:S01]  /*01f0*/  ULDC UR6, c[0x0][0x168] ;  /* 0x00005a0000067ab9 */ /* 0x000fe20000000800 */
[----:B------:R-:W-:Y:S01]  /*0200*/  CS2R R134, SRZ ;  /* 0x0000000000867805 */ /* 0x000fe2000001ff00 */
[----:B------:R-:W-:Y:S01]  /*0210*/  UIADD3 UR6, UR13, UR6, URZ ;  /* 0x000000060d067290 */ /* 0x000fe2000fffe03f */
[----:B------:R-:W-:Y:S01]  /*0220*/  CS2R R132, SRZ ;  /* 0x0000000000847805 */ /* 0x000fe2000001ff00 */
[----:B------:R-:W-:Y:S01]  /*0230*/  ULDC UR5, c[0x0][0x198] ;  /* 0x0000660000057ab9 */ /* 0x000fe20000000800 */
[----:B------:R-:W-:Y:S01]  /*0240*/  CS2R R138, SRZ ;  /* 0x00000000008a7805 */ /* 0x000fe2000001ff00 */
[----:B------:R-:W-:Y:S01]  /*0250*/  UIADD3 UR5, UR6, -UR5, URZ ;  /* 0x8000000506057290 */ /* 0x000fe2000fffe03f */
[----:B------:R-:W-:Y:S01]  /*0260*/  CS2R R136, SRZ ;  /* 0x0000000000887805 */ /* 0x000fe2000001ff00 */
[----:B------:R-:W-:Y:S01]  /*0270*/  ULDC UR4, c[0x0][0x2a4] ;  /* 0x0000a90000047ab9 */ /* 0x000fe20000000800 */
[----:B------:R-:W-:Y:S01]  /*0280*/  CS2R R130, SRZ ;  /* 0x0000000000827805 */ /* 0x000fe2000001ff00 */
[----:B------:R-:W-:Y:S01]  /*0290*/  UIADD3 UR5, UR5, -UR4, URZ ;  /* 0x8000000405057290 */ /* 0x000fe2000fffe03f */
[----:B------:R-:W-:Y:S01]  /*02a0*/  CS2R R128, SRZ ;  /* 0x0000000000807805 */ /* 0x000fe2000001ff00 */
        /* <DEDUP_REMOVED lines=74> */
[----:B-1----:R-:W-:Y:S01]  /*0750*/  IMAD.U32 R2, RZ, RZ, UR24 ;  /* 0x00000018ff027e24 */ /* 0x002fe2000f8e00ff */
        /* <DEDUP_REMOVED lines=58> */
[----:B-1----:R-:W-:Y:S01]  /*0b00*/  IADD3 R10, R5, UR22, RZ ;  /* 0x00000016050a7c10 */ /* 0x002fe2000fffe0ff */
        /* <DEDUP_REMOVED lines=119> */
[----:B-1----:R-:W-:Y:S01]  /*1280*/  IMAD.WIDE.U32 R2, R38, c[0x0][0x178], R12 ;  /* 0x00005e0026027a25 */ /* 0x002fe200078e000c */
        /* <DEDUP_REMOVED lines=15> */
[----:B--2---:R-:W-:Y:S01]  /*1380*/  IMAD.IADD R5, R3, 0x1, R0 ;  /* 0x0000000103057824 */ /* 0x004fe200078e0200 */
        /* <DEDUP_REMOVED lines=48> */
[----:B---3--:R-:W-:Y:S01]  /*1690*/  IMAD.U32 R9, RZ, RZ, UR11 ;  /* 0x0000000bff097e24 */ /* 0x008fe2000f8e00ff */
        /* <DEDUP_REMOVED lines=33> */
[----:B-1----:R-:W-:Y:S01]  /*18b0*/  LEA R6, P3, R8, c[0x0][0x160], 0x1 ;  /* 0x0000580008067a11 */ /* 0x002fe200078608ff */
[----:B------:R-:W-:Y:S01]  /*18c0*/  IMAD.IADD R2, R0, 0x1, R2 ;  /* 0x0000000100027824 */ /* 0x000fe200078e0202 */
[----:B------:R-:W-:Y:S01]  /*18d0*/  CS2R R108, SRZ ;  /* 0x00000000006c7805 */ /* 0x000fe2000001ff00 */
[----:B------:R-:W-:Y:S01]  /*18e0*/  CS2R R106, SRZ ;  /* 0x00000000006a7805 */ /* 0x000fe2000001ff00 */
[----:B------:R-:W-:Y:S01]  /*18f0*/  CS2R R104, SRZ ;  /* 0x0000000000687805 */ /* 0x000fe2000001ff00 */
[----:B------:R-:W-:Y:S01]  /*1900*/  IMAD.SHL.U32 R2, R2, 0x2, RZ ;  /* 0x0000000202027824 */ /* 0x000fe200078e00ff */
[----:B--2---:R-:W-:Y:S01]  /*1910*/  IADD3 R33, R41, UR24, RZ ;  /* 0x0000001829217c10 */ /* 0x004fe2000fffe0ff */
[----:B------:R-:W-:Y:S01]  /*1920*/  BAR.SYNC.DEFER_BLOCKING 0x0 ;  /* 0x0000000000007b1d */ /* 0x000fe20000010000 */
[----:B------:R-:W-:Y:S01]  /*1930*/  CS2R R102, SRZ ;  /* 0x0000000000667805 */ /* 0x000fe2000001ff00 */
[----:B------:R-:W-:Y:S01]  /*1940*/  CS2R R100, SRZ ;  /* 0x0000000000647805 */ /* 0x000fe2000001ff00 */
[----:B---3--:R-:W-:Y:S01]  /*1950*/  IADD3 R11, R15, UR4, RZ ;  /* 0x000000040f0b7c10 */ /* 0x008fe2000fffe0ff */
        /* <DEDUP_REMOVED lines=20> */
[----:B------:R-:W2:Y:S01]  /*1aa0*/  LDSM.16.M88.4 R164, [R2+0x8080] ;  /* 0x0080800002a4783b */ /* 0x000ea20000000200 */
[----:B------:R-:W-:Y:S01]  /*1ab0*/  CS2R R82, SRZ ;  /* 0x0000000000527805 */ /* 0x000fe2000001ff00 */
[----:B------:R-:W-:Y:S01]  /*1ac0*/  CS2R R80, SRZ ;  /* 0x0000000000507805 */ /* 0x000fe2000001ff00 */
[----:B------:R-:W-:Y:S01]  /*1ad0*/  CS2R R78, SRZ ;  /* 0x00000000004e7805 */ /* 0x000fe2000001ff00 */
[----:B------:R-:W3:Y:S01]  /*1ae0*/  LDSM.16.M88.4 R180, [R2+0xa080] ;  /* 0x00a0800002b4783b */ /* 0x000ee20000000200 */
[----:B------:R-:W-:Y:S01]  /*1af0*/  CS2R R76, SRZ ;  /* 0x00000000004c7805 */ /* 0x000fe2000001ff00 */
[----:B------:R-:W-:Y:S01]  /*1b00*/  CS2R R74, SRZ ;  /* 0x00000000004a7805 */ /* 0x000fe2000001ff00 */
[----:B------:R-:W-:Y:S01]  /*1b10*/  CS2R R72, SRZ ;  /* 0x0000000000487805 */ /* 0x000fe2000001ff00 */
[----:B------:R-:W4:Y:S01]  /*1b20*/  LDSM.16.M88.4 R196, [R2+0xc080] ;  /* 0x00c0800002c4783b */ /* 0x000f220000000200 */
[----:B------:R-:W-:Y:S01]  /*1b30*/  CS2R R70, SRZ ;  /* 0x0000000000467805 */ /* 0x000fe2000001ff00 */
[----:B------:R-:W-:Y:S01]  /*1b40*/  CS2R R68, SRZ ;  /* 0x0000000000447805 */ /* 0x000fe2000001ff00 */
[----:B------:R-:W-:Y:S01]  /*1b50*/  CS2R R66, SRZ ;  /* 0x0000000000427805 */ /* 0x000fe2000001ff00 */
[----:B------:R5:W2:Y:S01]  /*1b60*/  LDSM.16.M88.4 R212, [R2+0xe080] ;  /* 0x00e0800002d4783b */ /* 0x000aa20000000200 */
[C---:B-1----:R-:W-:Y:S01]  /*1b70*/  LEA R10, P2, R4.reuse, c[0x0][0x1f0], 0x1 ;  /* 0x00007c00040a7a11 */ /* 0x042fe200078408ff */
        /* <DEDUP_REMOVED lines=21> */
[----:B------:R-:W1:Y:S01]  /*1cd0*/  LDSM.16.M88.4 R168, [R9+0x8080] ;  /* 0x0080800009a8783b */ /* 0x000e620000000200 */
        /* <DEDUP_REMOVED lines=28> */
[----:B------:R-:W-:Y:S01]  /*1ea0*/  CS2R R38, SRZ ;  /* 0x0000000000267805 */ /* 0x000fe2000001ff00 */
[----:B------:R-:W-:-:S02]  /*1eb0*/  ULDC UR5, c[0x0][0x2a8] ;  /* 0x0000aa0000057ab9 */ /* 0x000fc40000000800 */
[----:B------:R-:W1:Y:S01]  /*1ec0*/  LDSM.16.M88.4 R208, [R5+0xc080] ;  /* 0x00c0800005d0783b */ /* 0x000e620000000200 */
[----:B------:R-:W-:Y:S02]  /*1ed0*/  UISETP.GT.AND UP2, UPT, UR10, -0x1, UPT ;  /* 0xffffffff0a00788c */ /* 0x000fe4000bf44270 */
[----:B------:R-:W-:Y:S01]  /*1ee0*/  ULDC UR6, c[0x0][0x168] ;  /* 0x00005a0000067ab9 */ /* 0x000fe20000000800 */
[----:B------:R-:W1:Y:S01]  /*1ef0*/  LDSM.16.M88.4 R216, [R9+0xe080] ;  /* 0x00e0800009d8783b */ /* 0x000e620000000200 */
[----:B------:R-:W-:-:S03]  /*1f00*/  UISETP.LE.AND UP1, UPT, UR8, UR5, UPT ;  /* 0x000000050800728c */ /* 0x000fc6000bf23270 */
        /* <DEDUP_REMOVED lines=113> */
[----:B------:R-:W-:-:S02]  /*2620*/  CS2R R12, SRZ ;  /* 0x00000000000c7805 */ /* 0x000fc4000001ff00 */
        /* <DEDUP_REMOVED lines=22> */
.L_x_223:
        /* <DEDUP_REMOVED lines=116> */
.L_x_215:
[----:B------:R-:W-:Y:S04]  /*2ed0*/  MOV R6, 0x1 ;  /* 0x0000000100067802 */ /* 0x000fe80000000f00 */
[----:B------:R-:W-:Y:S11]  /*2ee0*/  ISETP.NE.AND P2, PT, R6, c[0x0][0x2a8], PT ;  /* 0x0000aa0006007a0c */ /* 0x000ff60003f45270 */
[----:B------:R-:W-:Y:S02]  /*2ef0*/  @!UPT UIADD3 URZ, URZ, URZ, URZ ;  /* 0x0000003f3f3ff290 */ /* 0x000fe4000fffe03f */
[----:B------:R-:W-:Y:S05]  /*2f00*/  @P2 IMAD.HI.U32 R6, R4, c[0x0][0x2ac], RZ ;  /* 0x0000ab0004062a27 */ /* 0x000fea00078e00ff */
[----:B------:R-:W-:Y:S02]  /*2f10*/  @P2 SHF.R.U32.HI R4, RZ, c[0x0][0x2b0], R6 ;  /* 0x0000ac00ff042a19 */ /* 0x000fe40000011606 */
.L_x_216:
[----:B------:R-:W-:Y:S05]  /*2f20*/  BSYNC B0 ;  /* 0x0000000000007941 */ /* 0x000fea0003800000 */
.L_x_214:
[----:B-1----:R-:W2:Y:S01]  /*2f30*/  LDL R7, [R1+0x84] ;  /* 0x0000840001077983 */ /* 0x002ea20000100800 */
[----:B------:R-:W-:Y:S04]  /*2f40*/  IMAD.MOV.U32 R6, RZ, RZ, c[0x0][0x2a8] ;  /* 0x0000aa00ff067624 */ /* 0x000fe800078e00ff */
[----:B------:R-:W-:Y:S04]  /*2f50*/  IMAD R4, R4, R6, -UR13 ;  /* 0x8000000d04047e24 */ /* 0x000fe8000f8e0206 */
[----:B--2---:R-:W-:Y:S05]  /*2f60*/  IMAD.IADD R4, R4, 0x1, -R7 ;  /* 0x0000000104047824 */ /* 0x004fea00078e0a07 */
[----:B------:R-:W-:Y:S02]  /*2f70*/  IADD3 R6, R4, c[0x0][0x2a8], RZ ;  /* 0x0000aa0004067a10 */ /* 0x000fe40007ffe0ff */
[----:B------:R-:W-:Y:S02]  /*2f80*/  IMNMX R148, R148, R4, !PT ;  /* 0x0000000494947217 */ /* 0x000fe40007800200 */
[----:B------:R-:W-:Y:S02]  /*2f90*/  IMNMX R150, R150, R6, PT ;  /* 0x0000000696967217 */ /* 0x000fe40003800200 */
.L_x_213:
        /* <DEDUP_REMOVED lines=19> */
.L_x_219:
[----:B------:R-:W-:Y:S04]  /*30d0*/  MOV R5, 0x1 ;  /* 0x0000000100057802 */ /* 0x000fe80000000f00 */
[----:B------:R-:W-:Y:S11]  /*30e0*/  ISETP.NE.AND P0, PT, R5, c[0x0][0x2a8], PT ;  /* 0x0000aa0005007a0c */ /* 0x000ff60003f05270 */
[----:B------:R-:W-:Y:S02]  /*30f0*/  @!UPT UIADD3 URZ, URZ, URZ, URZ ;  /* 0x0000003f3f3ff290 */ /* 0x000fe4000fffe03f */
[----:B------:R-:W-:Y:S05]  /*3100*/  @P0 IMAD.HI.U32 R5, R4, c[0x0][0x2ac], RZ ;  /* 0x0000ab0004050a27 */ /* 0x000fea00078e00ff */
[----:B------:R-:W-:Y:S02]  /*3110*/  @P0 SHF.R.U32.HI R4, RZ, c[0x0][0x2b0], R5 ;  /* 0x0000ac00ff040a19 */ /* 0x000fe40000011605 */
.L_x_220:
[----:B------:R-:W-:Y:S05]  /*3120*/  BSYNC B0 ;  /* 0x0000000000007941 */ /* 0x000fea0003800000 */
.L_x_218:
[----:B------:R-:W2:Y:S01]  /*3130*/  LDL R6, [R1+0x84] ;  /* 0x0000840001067983 */ /* 0x000ea20000100800 */
[----:B------:R-:W-:Y:S04]  /*3140*/  IMAD.MOV.U32 R5, RZ, RZ, c[0x0][0x2a8] ;  /* 0x0000aa00ff057624 */ /* 0x000fe800078e00ff */
[----:B------:R-:W-:Y:S04]  /*3150*/  IMAD R4, R4, R5, -UR13 ;  /* 0x8000000d04047e24 */ /* 0x000fe8000f8e0205 */
[----:B--2---:R-:W-:Y:S05]  /*3160*/  IMAD.IADD R4, R4, 0x1, -R6 ;  /* 0x0000000104047824 */ /* 0x004fea00078e0a06 */
[----:B------:R-:W-:Y:S02]  /*3170*/  IADD3 R5, R4, c[0x0][0x2a8], RZ ;  /* 0x0000aa0004057a10 */ /* 0x000fe40007ffe0ff */
[----:B------:R-:W-:Y:S02]  /*3180*/  IMNMX R149, R149, R4, !PT ;  /* 0x0000000495957217 */ /* 0x000fe40007800200 */
[----:B------:R-:W-:Y:S02]  /*3190*/  IMNMX R151, R151, R5, PT ;  /* 0x0000000597977217 */ /* 0x000fe40003800200 */
.L_x_217:
        /* <DEDUP_REMOVED lines=277> */
.L_x_221:
        /* <DEDUP_REMOVED lines=104> */
.L_x_222:
        /* <DEDUP_REMOVED lines=102> */
[----:B------:R-:W-:Y:S01]  /*4fd0*/  FMUL.FTZ R76, R76, c[0x0][0x298] ;  /* 0x0000a6004c4c7a20 */ /* 0x000fe20000410000 */
[----:B------:R-:W-:Y:S01]  /*4fe0*/  PLOP3.LUT P1, PT, PT, PT, PT, 0x8, 0x0 ;  /* 0x000000000000781c */ /* 0x000fe20003f2e170 */
        /* <DEDUP_REMOVED lines=63> */
.L_x_212:
[----:B------:R-:W-:Y:S05]  /*53e0*/  @P1 EXIT ;  /* 0x000000000000194d */ /* 0x000fea0003800000 */
[----:B-1----:R-:W2:Y:S01]  /*53f0*/  LDL.LU.64 R4, [R1+0x70] ;  /* 0x0000700001047983 */ /* 0x002ea20000300a00 */
[----:B------:R-:W-:Y:S01]  /*5400*/  MOV R2, 0x1 ;  /* 0x0000000100027802 */ /* 0x000fe20000000f00 */
[----:B------:R-:W-:Y:S02]  /*5410*/  USHF.L.U32 UR5, UR10, 0xe, URZ ;  /* 0x0000000e0a057899 */ /* 0x000fe4000800063f */
[----:B-----5:R-:W1:Y:S04]  /*5420*/  S2R R0, SR_CTAID.Y ;  /* 0x0000000000007919 */ /* 0x020e680000002600 */
[----:B------:R-:W-:Y:S01]  /*5430*/  BAR.SYNC.DEFER_BLOCKING 0x1, 0x100 ;  /* 0x0044000000007b1d */ /* 0x000fe20000010000 */
[----:B------:R-:W-:Y:S01]  /*5440*/  ISETP.NE.AND P1, PT, R2, c[0x0][0x338], PT ;  /* 0x0000ce0002007a0c */ /* 0x000fe20003f25270 */
[----:B------:R-:W-:-:S04]  /*5450*/  USHF.R.S32.HI UR4, URZ, 0x1f, UR5 ;  /* 0x0000001f3f047899 */ /* 0x000fc80008011405 */
[----:B------:R-:W3:Y:S08]  /*5460*/  S2R R11, SR_CTAID.Z ;  /* 0x00000000000b7919 */ /* 0x000ef00000002700 */
[----:B-1----:R-:W-:-:S05]  /*5470*/  @P1 IMAD.HI.U32 R3, R0, c[0x0][0x33c], RZ ;  /* 0x0000cf0000031a27 */ /* 0x002fca00078e00ff */
[----:B------:R-:W-:Y:S02]  /*5480*/  @P1 SHF.R.U32.HI R0, RZ, c[0x0][0x340], R3 ;  /* 0x0000d000ff001a19 */ /* 0x000fe40000011603 */
[----:B--2---:R-:W-:-:S04]  /*5490*/  IADD3 R2, P0, R4, UR5, RZ ;  /* 0x0000000504027c10 */ /* 0x004fc8000ff1e0ff */
[----:B------:R-:W-:Y:S02]  /*54a0*/  LEA.HI.X.SX32 R3, R4, UR4, 0x1, P0 ;  /* 0x0000000404037c11 */ /* 0x000fe400080f0eff */
[----:B------:R-:W-:-:S05]  /*54b0*/  SHF.R.S32.HI R4, RZ, 0x1f, R0 ;  /* 0x0000001fff047819 */ /* 0x000fca0000011400 */
[C---:B------:R-:W-:Y:S02]  /*54c0*/  IMAD R6, R4.reuse, c[0x0][0x328], RZ ;  /* 0x0000ca0004067a24 */ /* 0x040fe400078e02ff */
[----:B------:R-:W-:Y:S02]  /*54d0*/  IMAD R7, R4, c[0x0][0x300], RZ ;  /* 0x0000c00004077a24 */ /* 0x000fe400078e02ff */
[----:B------:R-:W-:-:S04]  /*54e0*/  IMAD.WIDE.U32 R4, R0, c[0x0][0x328], R2 ;  /* 0x0000ca0000047a25 */ /* 0x000fc800078e0002 */
[----:B------:R-:W-:-:S04]  /*54f0*/  IMAD.WIDE.U32 R2, R0, c[0x0][0x300], R2 ;  /* 0x0000c00000027a25 */ /* 0x000fc800078e0002 */
[C---:B------:R-:W-:Y:S02]  /*5500*/  IMAD R6, R0.reuse, c[0x0][0x32c], R6 ;  /* 0x0000cb0000067a24 */ /* 0x040fe400078e0206 */
[----:B------:R-:W-:Y:S01]  /*5510*/  IMAD R0, R0, c[0x0][0x304], R7 ;  /* 0x0000c10000007a24 */ /* 0x000fe200078e0207 */
[----:B---3--:R-:W-:Y:S02]  /*5520*/  SHF.R.S32.HI R7, RZ, 0x1f, R11 ;  /* 0x0000001fff077819 */ /* 0x008fe4000001140b */
[----:B------:R-:W-:Y:S02]  /*5530*/  IADD3 R5, R5, R6, RZ ;  /* 0x0000000605057210 */ /* 0x000fe40007ffe0ff */
[----:B------:R-:W-:Y:S01]  /*5540*/  IADD3 R3, R3, R0, RZ ;  /* 0x0000000003037210 */ /* 0x000fe20007ffe0ff */
[----:B------:R-:W-:Y:S02]  /*5550*/  IMAD R10, R7, c[0x0][0x330], RZ ;  /* 0x0000cc00070a7a24 */ /* 0x000fe400078e02ff */
[----:B------:R-:W-:-:S04]  /*5560*/  IMAD.WIDE.U32 R8, R11, c[0x0][0x330], R4 ;  /* 0x0000cc000b087a25 */ /* 0x000fc800078e0004 */
[----:B------:R-:W-:Y:S01]  /*5570*/  IMAD R10, R11, c[0x0][0x334], R10 ;  /* 0x0000cd000b0a7a24 */ /* 0x000fe200078e020a */
[----:B------:R-:W-:Y:S01]  /*5580*/  LEA R4, P1, R8, c[0x0][0x310], 0x2 ;  /* 0x0000c40008047a11 */ /* 0x000fe200078210ff */
[----:B------:R-:W-:Y:S02]  /*5590*/  IMAD R0, R7, c[0x0][0x308], RZ ;  /* 0x0000c20007007a24 */ /* 0x000fe400078e02ff */
[----:B------:R-:W-:Y:S01]  /*55a0*/  IMAD.WIDE.U32 R6, R11, c[0x0][0x308], R2 ;  /* 0x0000c2000b067a25 */ /* 0x000fe200078e0002 */
[----:B------:R-:W-:-:S03]  /*55b0*/  IADD3 R10, R9, R10, RZ ;  /* 0x0000000a090a7210 */ /* 0x000fc60007ffe0ff */
[----:B------:R-:W-:Y:S01]  /*55c0*/  IMAD R0, R11, c[0x0][0x30c], R0 ;  /* 0x0000c3000b007a24 */ /* 0x000fe200078e0200 */
[----:B------:R-:W-:Y:S02]  /*55d0*/  LEA.HI.X R5, R8, c[0x0][0x314], R10, 0x2, P1 ;  /* 0x0000c50008057a11 */ /* 0x000fe400008f140a */
[C---:B------:R-:W-:Y:S02]  /*55e0*/  LEA R2, P0, R6.reuse, c[0x0][0x2e8], 0x2 ;  /* 0x0000ba0006027a11 */ /* 0x040fe400078010ff */
[----:B------:R-:W-:Y:S01]  /*55f0*/  IADD3 R0, R7, R0, RZ ;  /* 0x0000000007007210 */ /* 0x000fe20007ffe0ff */
[----:B------:R-:W-:Y:S03]  /*5600*/  RED.E.ADD.F32.FTZ.RN.STRONG.GPU [R4.64], R12 ;  /* 0x0000000c0400798e */ /* 0x000fe6000c10e794 */
[----:B------:R-:W-:Y:S01]  /*5610*/  LEA.HI.X R3, R6, c[0x0][0x2ec], R0, 0x2, P0 ;  /* 0x0000bb0006037a11 */ /* 0x000fe200000f1400 */
        /* <DEDUP_REMOVED lines=128> */
.L_x_224:
        /* <DEDUP_REMOVED lines=14> */
.L_x_1151:


//--------------------- .text._ZN7cutlass13device_kernelIN5flash19enable_sm80_to_sm89INS1_16FlashAttnBwdSm80INS1_25CollectiveMainloopBwdSm80ILi1ELi1EN4cute5tupleIJNS5_1CILi32EEENS7_ILi64EEENS7_ILi256EEEEEENS_6half_tEfNS_4arch4Sm80ELb0ELb1ELb1ELb1ELb0ELb0ELb0ELb0ELi2ELi2ELi2ELi1ELb1EEENS1_21CollectiveEpilogueBwdISB_SC_SE_Li256ELb1ELb0ELi4EEENS1_19SingleTileSchedulerILb1ELb0ELb0ELi64EEEEEEEEEvNT_6ParamsE --------------------------
	.section	.text._ZN7cutlass13device_kernelIN5flash19enable_sm80_to_sm89INS1_16FlashAttnBwdSm80INS1_25CollectiveMainloopBwdSm80ILi1ELi1EN4cute5tupleIJNS5_1CILi32EEENS7_ILi64EEENS7_ILi256EEEEEENS_6half_tEfNS_4arch4Sm80ELb0ELb1ELb1ELb1ELb0ELb0ELb0ELb0ELi2ELi2ELi2ELi1ELb1EEENS1_21CollectiveEpilogueBwdISB_SC_SE_Li256ELb1ELb0ELi4EEENS1_19SingleTileSchedulerILb1ELb0ELb0ELi64EEEEEEEEEvNT_6ParamsE,"ax",@progbits
	.sectioninfo	@"SHI_REGISTERS=255"
	.align	128
.text._ZN7cutlass13device_kernelIN5flash19enable_sm80_to_sm89INS1_16FlashAttnBwdSm80INS1_25CollectiveMainloopBwdSm80ILi1ELi1EN4cute5tupleIJNS5_1CILi32EEENS7_ILi64EEENS7_ILi256EEEEEENS_6half_tEfNS_4arch4Sm80ELb0ELb1ELb1ELb1ELb0ELb0ELb0ELb0ELi2ELi2ELi2ELi1ELb1EEENS1_21CollectiveEpilogueBwdISB_SC_SE_Li256ELb1ELb0ELi4EEENS1_19SingleTileSchedulerILb1ELb0ELb0ELi64EEEEEEEEEvNT_6ParamsE:
        .type           _ZN7cutlass13device_kernelIN5flash19enable_sm80_to_sm89INS1_16FlashAttnBwdSm80INS1_25CollectiveMainloopBwdSm80ILi1ELi1EN4cute5tupleIJNS5_1CILi32EEENS7_ILi64EEENS7_ILi256EEEEEENS_6half_tEfNS_4arch4Sm80ELb0ELb1ELb1ELb1ELb0ELb0ELb0ELb0ELi2ELi2ELi2ELi1ELb1EEENS1_21CollectiveEpilogueBwdISB_SC_SE_Li256ELb1ELb0ELi4EEENS1_19SingleTileSchedulerILb1ELb0ELb0ELi64EEEEEEEEEvNT_6ParamsE,@function
        .size           _ZN7cutlass13device_kernelIN5flash19enable_sm80_to_sm89INS1_16FlashAttnBwdSm80INS1_25CollectiveMainloopBwdSm80ILi1ELi1EN4cute5tupleIJNS5_1CILi32EEENS7_ILi64EEENS7_ILi256EEEEEENS_6half_tEfNS_4arch4Sm80ELb0ELb1ELb1ELb1ELb0ELb0ELb0ELb0ELi2ELi2ELi2ELi1ELb1EEENS1_21CollectiveEpilogueBwdISB_SC_SE_Li256ELb1ELb0ELi4EEENS1_19SingleTileSchedulerILb1ELb0ELb0ELi64EEEEEEEEEvNT_6ParamsE,(.L_x_1152 - _ZN7cutlass13device_kernelIN5flash19enable_sm80_to_sm89INS1_16FlashAttnBwdSm80INS1_25CollectiveMainloopBwdSm80ILi1ELi1EN4cute5tupleIJNS5_1CILi32EEENS7_ILi64EEENS7_ILi256EEEEEENS_6half_tEfNS_4arch4Sm80ELb0ELb1ELb1ELb1ELb0ELb0ELb0ELb0ELi2ELi2ELi2ELi1ELb1EEENS1_21CollectiveEpilogueBwdISB_SC_SE_Li256ELb1ELb0ELi4EEENS1_19SingleTileSchedulerILb1ELb0ELb0ELi64EEEEEEEEEvNT_6ParamsE)
        .other          _ZN7cutlass13device_kernelIN5flash19enable_sm80_to_sm89INS1_16FlashAttnBwdSm80INS1_25CollectiveMainloopBwdSm80ILi1ELi1EN4cute5tupleIJNS5_1CILi32EEENS7_ILi64EEENS7_ILi256EEEEEENS_6half_tEfNS_4arch4Sm80ELb0ELb1ELb1ELb1ELb0ELb0ELb0ELb0ELi2ELi2ELi2ELi1ELb1EEENS1_21CollectiveEpilogueBwdISB_SC_SE_Li256ELb1ELb0ELi4EEENS1_19SingleTileSchedulerILb1ELb0ELb0ELi64EEEEEEEEEvNT_6ParamsE,@"STO_CUDA_ENTRY STV_DEFAULT"
_ZN7cutlass13device_kernelIN5flash19enable_sm80_to_sm89INS1_16FlashAttnBwdSm80INS1_25CollectiveMainloopBwdSm80ILi1ELi1EN4cute5tupleIJNS5_1CILi32EEENS7_ILi64EEENS7_ILi256EEEEEENS_6half_tEfNS_4arch4Sm80ELb0ELb1ELb1ELb1ELb0ELb0ELb0ELb0ELi2ELi2ELi2ELi1ELb1EEENS1_21CollectiveEpilogueBwdISB_SC_SE_Li256ELb1ELb0ELi4EEENS1_19SingleTileSchedulerILb1ELb0ELb0ELi64EEEEEEEEEvNT_6ParamsE:
[----:B------:R-:W-:Y:S02]  /*0000*/  MOV R1, c[0x0][0x28] ;  /* 0x00000a0000017a02 */ /* 0x000fe40000000f00 */
[----:B------:R-:W1:Y:S01]  /*0010*/  S2R R78, SR_TID.X ;  /* 0x00000000004e7919 */ /* 0x000e620000002100 */
[----:B------:R-:W-:Y:S01]  /*0020*/  IMAD.MOV.U32 R8, RZ, RZ, 0x4 ;  /* 0x00000004ff087424 */ /* 0x000fe200078e00ff */
[----:B------:R-:W2:Y:S01]  /*0030*/  S2UR UR6, SR_CTAID.X ;  /* 0x00000000000679c3 */ /* 0x000ea20000002500 */
[----:B------:R-:W-:Y:S01]  /*0040*/  ULDC.64 UR10, c[0x0][0x118] ;  /* 0x00004600000a7ab9 */ /* 0x000fe20000000a00 */
[----:B------:R-:W3:Y:S01]  /*0050*/  S2R R5, SR_CTAID.Z ;  /* 0x0000000000057919 */ /* 0x000ee20000002700 */
[----:B------:R-:W-:-:S03]  /*0060*/  IADD3 R1, R1, -0xd8, RZ ;  /* 0xffffff2801017810 */ /* 0x000fc60007ffe0ff */
[----:B------:R-:W4:Y:S01]  /*0070*/  S2R R77, SR_CTAID.Y ;  /* 0x00000000004d7919 */ /* 0x000f220000002600 */
[----:B-1----:R-:W-:Y:S01]  /*0080*/  SHF.R.U32.HI R0, RZ, 0x5, R78 ;  /* 0x00000005ff007819 */ /* 0x002fe2000001164e */
[----:B---3--:R-:W-:-:S05]  /*0090*/  IMAD.WIDE R2, R5, R8, c[0x0][0x3c0] ;  /* 0x0000f00005027625 */ /* 0x008fca00078e0208 */
[----:B------:R-:W1:Y:S02]  /*00a0*/  SHFL.IDX PT, R0, R0, RZ, 0x1f ;  /* 0x00001fff00007589 */ /* 0x000e6400000e0000 */
[----:B-1----:R-:W-:-:S13]  /*00b0*/  ISETP.NE.AND P0, PT, R0, RZ, PT ;  /* 0x000000ff0000720c */ /* 0x002fda0003f05270 */
[----:B------:R-:W-:Y:S05]  /*00c0*/  @!P0 BRA `(.L_x_225) ;  /* 0x0000013000008947 */ /* 0x000fea0003800000 */
[----:B--2-4-:R-:W-:-:S04]  /*00d0*/  ISETP.NE.U32.AND P0, PT, RZ, c[0x0][0x3c0], PT ;  /* 0x0000f000ff007a0c */ /* 0x014fc80003f05070 */
[----:B------:R-:W-:-:S13]  /*00e0*/  ISETP.NE.AND.EX P0, PT, RZ, c[0x0][0x3c4], PT, P0 ;  /* 0x0000f100ff007a0c */ /* 0x000fda0003f05300 */
[----:B------:R-:W-:Y:S05]  /*00f0*/  @!P0 BRA `(.L_x_226) ;  /* 0x0000002000008947 */ /* 0x000fea0003800000 */
[----:B------:R1:W5:Y:S01]  /*0100*/  LDG.E R0, [R2.64] ;  /* 0x0000000a02007981 */ /* 0x000362000c1e1900 */
[----:B------:R-:W-:Y:S05]  /*0110*/  BRA `(.L_x_227) ;  /* 0x0000009000007947 */ /* 0x000fea0003800000 */
.L_x_226:
        /* <DEDUP_REMOVED lines=8> */
.L_x_228:
[----:B------:R-:W-:Y:S02]  /*01a0*/  MOV R0, c[0x0][0x3a4] ;  /* 0x0000e90000007a02 */ /* 0x000fe40000000f00 */
.L_x_227:
[----:B------:R-:W-:-:S06]  /*01b0*/  USHF.L.U32 UR9, UR6, 0x6, URZ ;  /* 0x0000000606097899 */ /* 0x000fcc000800063f */
[----:B-----5:R-:W-:-:S04]  /*01c0*/  ISETP.LE.AND P0, PT, R0, UR9, PT ;  /* 0x0000000900007c0c */ /* 0x020fc8000bf03270 */
[----:B------:R-:W-:-:S05]  /*01d0*/  SEL R0, R5, 0xffffffff, !P0 ;  /* 0xffffffff05007807 */ /* 0x000fca0004000000 */
[----:B------:R2:W-:Y:S01]  /*01e0*/  STL [R1+0xbc], R0 ;  /* 0x0000bc0001007387 */ /* 0x0005e20000100800 */
[----:B------:R-:W-:Y:S05]  /*01f0*/  BRA `(.L_x_229) ;  /* 0x0000012000007947 */ /* 0x000fea0003800000 */
.L_x_225:
[----:B--2-4-:R-:W-:-:S04]  /*0200*/  ISETP.NE.U32.AND P0, PT, RZ, c[0x0][0x3c0], PT ;  /* 0x0000f000ff007a0c */ /* 0x014fc80003f05070 */
[----:B------:R-:W-:-:S13]  /*0210*/  ISETP.NE.AND.EX P0, PT, RZ, c[0x0][0x3c4], PT, P0 ;  /* 0x0000f100ff007a0c */ /* 0x000fda0003f05300 */
[----:B------:R-:W-:Y:S05]  /*0220*/  @!P0 BRA `(.L_x_230) ;  /* 0x0000002000008947 */ /* 0x000fea0003800000 */
[----:B------:R1:W5:Y:S01]  /*0230*/  LDG.E R0, [R2.64] ;  /* 0x0000000a02007981 */ /* 0x000362000c1e1900 */
[----:B------:R-:W-:Y:S05]  /*0240*/  BRA `(.L_x_231) ;  /* 0x0000009000007947 */ /* 0x000fea0003800000 */
.L_x_230:
        /* <DEDUP_REMOVED lines=8> */
.L_x_232:
[----:B------:R-:W-:Y:S02]  /*02d0*/  MOV R0, c[0x0][0x3a4] ;  /* 0x0000e90000007a02 */ /* 0x000fe40000000f00 */
.L_x_231:
[----:B------:R-:W-:-:S06]  /*02e0*/  USHF.L.U32 UR9, UR6, 0x6, URZ ;  /* 0x0000000606097899 */ /* 0x000fcc000800063f */
[----:B-----5:R-:W-:-:S04]  /*02f0*/  ISETP.LE.AND P0, PT, R0, UR9, PT ;  /* 0x0000000900007c0c */ /* 0x020fc8000bf03270 */
[----:B------:R-:W-:-:S05]  /*0300*/  SEL R0, R5, 0xffffffff, !P0 ;  /* 0xffffffff05007807 */ /* 0x000fca0004000000 */
[----:B------:R2:W-:Y:S04]  /*0310*/  STL [R1+0xbc], R0 ;  /* 0x0000bc0001007387 */ /* 0x0005e80000100800 */
.L_x_229:
[----:B------:R-:W3:Y:S02]  /*0320*/  LDL R79, [R1+0xbc] ;  /* 0x0000bc00014f7983 */ /* 0x000ee40000100800 */
[----:B---3--:R-:W-:-:S13]  /*0330*/  ISETP.GE.AND P0, PT, R79, RZ, PT ;  /* 0x000000ff4f00720c */ /* 0x008fda0003f06270 */
[----:B------:R-:W-:Y:S05]  /*0340*/  @!P0 EXIT ;  /* 0x000000000000894d */ /* 0x000fea0003800000 */
[----:B------:R-:W-:Y:S01]  /*0350*/  ISETP.NE.U32.AND P0, PT, RZ, c[0x0][0x2d8], PT ;  /* 0x0000b600ff007a0c */ /* 0x000fe20003f05070 */
[----:B------:R-:W-:Y:S01]  /*0360*/  IMAD.WIDE R6, R79, R8, c[0x0][0x2c8] ;  /* 0x0000b2004f067625 */ /* 0x000fe200078e0208 */
[----:B------:R-:W-:Y:S02]  /*0370*/  ISETP.NE.U32.AND P1, PT, RZ, c[0x0][0x2c8], PT ;  /* 0x0000b200ff007a0c */ /* 0x000fe40003f25070 */
[----:B------:R-:W-:Y:S02]  /*0380*/  ISETP.NE.AND.EX P0, PT, RZ, c[0x0][0x2dc], PT, P0 ;  /* 0x0000b700ff007a0c */ /* 0x000fe40003f05300 */
[----:B------:R-:W-:Y:S02]  /*0390*/  ISETP.NE.AND.EX P6, PT, RZ, c[0x0][0x2cc], PT, P1 ;  /* 0x0000b300ff007a0c */ /* 0x000fe40003fc5310 */
[----:B------:R-:W-:-:S09]  /*03a0*/  ISETP.NE.U32.AND P2, PT, RZ, c[0x0][0x2d0], PT ;  /* 0x0000b400ff007a0c */ /* 0x000fd20003f45070 */
[----:B-1----:R-:W-:Y:S02]  /*03b0*/  @P0 IMAD.WIDE R2, R79, R8, c[0x0][0x2d8] ;  /* 0x0000b6004f020625 */ /* 0x002fe400078e0208 */
[----:B--2---:R-:W2:Y:S01]  /*03c0*/  @P6 LDG.E R0, [R6.64] ;  /* 0x0000000a06006981 */ /* 0x004ea2000c1e1900 */
[----:B------:R-:W-:-:S03]  /*03d0*/  ISETP.NE.AND.EX P2, PT, RZ, c[0x0][0x2d4], PT, P2 ;  /* 0x0000b500ff007a0c */ /* 0x000fc60003f45320 */
[----:B------:R-:W3:Y:S01]  /*03e0*/  @P0 LDG.E R2, [R2.64] ;  /* 0x0000000a02020981 */ /* 0x000ee2000c1e1900 */
[----:B------:R-:W-:Y:S02]  /*03f0*/  IMAD.MOV.U32 R76, RZ, RZ, RZ ;  /* 0x000000ffff4c7224 */ /* 0x000fe400078e00ff */
[----:B------:R-:W-:Y:S02]  /*0400*/  IMAD.MOV.U32 R9, RZ, RZ, RZ ;  /* 0x000000ffff097224 */ /* 0x000fe400078e00ff */
[----:B------:R-:W-:Y:S02]  /*0410*/  IMAD.WIDE R4, R79, R8, c[0x0][0x2d0] ;  /* 0x0000b4004f047625 */ /* 0x000fe400078e0208 */
[----:B------:R1:W5:Y:S04]  /*0420*/  @P6 LDG.E R76, [R6.64] ;  /* 0x0000000a064c6981 */ /* 0x000368000c1e1900 */
[----:B------:R1:W5:Y:S01]  /*0430*/  @P2 LDG.E R9, [R4.64] ;  /* 0x0000000a04092981 */ /* 0x000362000c1e1900 */
[----:B------:R-:W-:-:S02]  /*0440*/  ULDC UR8, c[0x0][0x168] ;  /* 0x00005a0000087ab9 */ /* 0x000fc40000000800 */
[----:B------:R-:W-:Y:S01]  /*0450*/  ULDC UR15, c[0x0][0x198] ;  /* 0x00006600000f7ab9 */ /* 0x000fe20000000800 */
[----:B------:R-:W-:Y:S02]  /*0460*/  IMAD.MOV.U32 R11, RZ, RZ, RZ ;  /* 0x000000ffff0b7224 */ /* 0x000fe400078e00ff */
[----:B--2---:R-:W-:Y:S01]  /*0470*/  @P6 IMAD R0, R79, 0x20, R0 ;  /* 0x000000204f006824 */ /* 0x004fe200078e0200 */
[----:B---3--:R2:W3:Y:S04]  /*0480*/  @P0 R2UR UR8, R2 ;  /* 0x00000000020803c2 */ /* 0x0084e800000e0000 */
[----:B--2---:R-:W-:-:S04]  /*0490*/  @P6 SHF.R.S32.HI R2, RZ, 0x1f, R0 ;  /* 0x0000001fff026819 */ /* 0x004fc80000011400 */
[----:B------:R-:W-:-:S04]  /*04a0*/  @P6 LEA.HI R0, R2, R0, RZ, 0x5 ;  /* 0x0000000002006211 */ /* 0x000fc800078f28ff */
[----:B------:R-:W-:Y:S01]  /*04b0*/  @P6 LOP3.LUT R11, R0, 0xffffffe0, RZ, 0xc0, !PT ;  /* 0xffffffe0000b6812 */ /* 0x000fe200078ec0ff */
[----:B------:R-:W-:Y:S05]  /*04c0*/  @P0 BRA `(.L_x_233) ;  /* 0x0000006000000947 */ /* 0x000fea0003800000 */
[----:B-1-3--:R-:W-:Y:S05]  /*04d0*/  @!P6 BRA `(.L_x_233) ;  /* 0x000000500000e947 */ /* 0x00afea0003800000 */
[----:B------:R-:W2:Y:S04]  /*04e0*/  LDG.E R2, [R6.64] ;  /* 0x0000000a06027981 */ /* 0x000ea8000c1e1900 */
[----:B------:R-:W3:Y:S01]  /*04f0*/  LDG.E R0, [R6.64+0x4] ;  /* 0x0000040a06007981 */ /* 0x000ee2000c1e1900 */
[----:B--2---:R-:W1:Y:S08]  /*0500*/  R2UR UR8, R2 ;  /* 0x00000000020873c2 */ /* 0x004e7000000e0000 */
[----:B---3--:R-:W1:Y:S02]  /*0510*/  R2UR UR4, R0 ;  /* 0x00000000000473c2 */ /* 0x008e6400000e0000 */
[----:B-1----:R-:W-:-:S06]  /*0520*/  UIADD3 UR8, -UR8, UR4, URZ ;  /* 0x0000000408087290 */ /* 0x002fcc000fffe13f */
.L_x_233:
[----:B-1-3--:R-:W-:-:S04]  /*0530*/  ISETP.NE.U32.AND P0, PT, RZ, c[0x0][0x2e0], PT ;  /* 0x0000b800ff007a0c */ /* 0x00afc80003f05070 */
[----:B------:R-:W-:-:S13]  /*0540*/  ISETP.NE.AND.EX P0, PT, RZ, c[0x0][0x2e4], PT, P0 ;  /* 0x0000b900ff007a0c */ /* 0x000fda0003f05300 */
[----:B------:R-:W-:Y:S05]  /*0550*/  @!P0 BRA `(.L_x_234) ;  /* 0x0000004000008947 */ /* 0x000fea0003800000 */
[----:B------:R-:W-:-:S05]  /*0560*/  IMAD.WIDE R2, R79, R8, c[0x0][0x2e0] ;  /* 0x0000b8004f027625 */ /* 0x000fca00078e0208 */
[----:B------:R-:W2:Y:S02]  /*0570*/  LDG.E R0, [R2.64] ;  /* 0x0000000a02007981 */ /* 0x000ea4000c1e1900 */
[----:B--2---:R1:W2:Y:S02]  /*0580*/  R2UR UR15, R0 ;  /* 0x00000000000f73c2 */ /* 0x0042a400000e0000 */
[----:B-12---:R-:W-:Y:S05]  /*0590*/  BRA `(.L_x_235) ;  /* 0x0000006000007947 */ /* 0x006fea0003800000 */
.L_x_234:
[----:B------:R-:W-:Y:S05]  /*05a0*/  @!P2 BRA `(.L_x_235) ;  /* 0x000000500000a947 */ /* 0x000fea0003800000 */
[----:B------:R-:W2:Y:S04]  /*05b0*/  LDG.E R2, [R4.64] ;  /* 0x0000000a04027981 */ /* 0x000ea8000c1e1900 */
[----:B------:R-:W3:Y:S01]  /*05c0*/  LDG.E R0, [R4.64+0x4] ;  /* 0x0000040a04007981 */ /* 0x000ee2000c1e1900 */
[----:B--2---:R-:W1:Y:S08]  /*05d0*/  R2UR UR15, R2 ;  /* 0x00000000020f73c2 */ /* 0x004e7000000e0000 */
[----:B---3--:R-:W1:Y:S02]  /*05e0*/  R2UR UR4, R0 ;  /* 0x00000000000473c2 */ /* 0x008e6400000e0000 */
[----:B-1----:R-:W-:-:S06]  /*05f0*/  UIADD3 UR15, -UR15, UR4, URZ ;  /* 0x000000040f0f7290 */ /* 0x002fcc000fffe13f */
.L_x_235:
[----:B------:R-:W-:Y:S01]  /*0600*/  UIADD3 UR5, UR8, 0x1f, URZ ;  /* 0x0000001f08057890 */ /* 0x000fe2000fffe03f */
[----:B------:R-:W-:-:S03]  /*0610*/  ISETP.LE.AND P0, PT, RZ, UR6, PT ;  /* 0x00000006ff007c0c */ /* 0x000fc6000bf03270 */
[----:B------:R-:W-:-:S04]  /*0620*/  USHF.R.S32.HI UR4, URZ, 0x1f, UR5 ;  /* 0x0000001f3f047899 */ /* 0x000fc80008011405 */
[----:B------:R-:W-:-:S04]  /*0630*/  ULEA.HI UR4, UR4, UR5, URZ, 0x5 ;  /* 0x0000000504047291 */ /* 0x000fc8000f8f283f */
[----:B------:R-:W-:Y:S02]  /*0640*/  USHF.R.S32.HI UR7, URZ, 0x5, UR4 ;  /* 0x000000053f077899 */ /* 0x000fe40008011404 */
[----:B------:R-:W-:Y:S05]  /*0650*/  @!P0 BRA `(.L_x_236) ;  /* 0x0000009000008947 */ /* 0x000fea0003800000 */
[----:B------:R-:W-:Y:S02]  /*0660*/  UIADD3 UR4, -UR15, 0x5f, UR8 ;  /* 0x0000005f0f047890 */ /* 0x000fe4000fffe108 */
[----:B------:R-:W-:Y:S02]  /*0670*/  ULDC UR5, c[0x0][0x2a0] ;  /* 0x0000a80000057ab9 */ /* 0x000fe40000000800 */
[----:B------:R-:W-:-:S04]  /*0680*/  ULEA UR4, UR6, UR4, 0x6 ;  /* 0x0000000406047291 */ /* 0x000fc8000f8e303f */
[----:B------:R-:W-:-:S04]  /*0690*/  UIADD3 UR5, UR4, UR5, URZ ;  /* 0x0000000504057290 */ /* 0x000fc8000fffe03f */
[----:B------:R-:W-:-:S04]  /*06a0*/  USHF.R.S32.HI UR4, URZ, 0x1f, UR5 ;  /* 0x0000001f3f047899 */ /* 0x000fc80008011405 */
[----:B------:R-:W-:-:S04]  /*06b0*/  ULEA.HI UR4, UR4, UR5, URZ, 0x5 ;  /* 0x0000000504047291 */ /* 0x000fc8000f8f283f */
[----:B------:R-:W-:-:S04]  /*06c0*/  USHF.R.S32.HI UR4, URZ, 0x5, UR4 ;  /* 0x000000053f047899 */ /* 0x000fc80008011404 */
[----:B------:R-:W-:-:S04]  /*06d0*/  UISETP.LT.AND UP0, UPT, UR7, UR4, UPT ;  /* 0x000000040700728c */ /* 0x000fc8000bf01270 */
[----:B------:R-:W-:Y:S02]  /*06e0*/  USEL UR7, UR7, UR4, UP0 ;  /* 0x0000000407077287 */ /* 0x000fe40008000000 */
.L_x_236:
[----:B------:R-:W-:Y:S01]  /*06f0*/  UIADD3 UR4, UR9, UR8, -UR15 ;  /* 0x0000000809047290 */ /* 0x000fe2000fffe80f */
[----:B------:R-:W-:Y:S01]  /*0700*/  PLOP3.LUT P0, PT, PT, PT, PT, 0x80, 0x0 ;  /* 0x000000000000781c */ /* 0x000fe20003f0f070 */
[----:B------:R-:W-:Y:S01]  /*0710*/  ULDC UR5, c[0x0][0x2a4] ;  /* 0x0000a90000057ab9 */ /* 0x000fe20000000800 */
[----:B------:R-:W-:Y:S01]  /*0720*/  IMAD.MOV.U32 R10, RZ, RZ, RZ ;  /* 0x000000ffff0a7224 */ /* 0x000fe200078e00ff */
[----:B------:R-:W-:Y:S01]  /*0730*/  UIADD3 UR5, UR4, -UR5, URZ ;  /* 0x8000000504057290 */ /* 0x000fe2000fffe03f */
[----:B------:R-:W-:Y:S01]  /*0740*/  IMAD.MOV.U32 R134, RZ, RZ, RZ ;  /* 0x000000ffff867224 */ /* 0x000fe200078e00ff */
        /* <DEDUP_REMOVED lines=9> */
[----:B------:R-:W-:Y:S01]  /*07e0*/  MOV R124, RZ ;  /* 0x000000ff007c7202 */ /* 0x000fe20000000f00 */
[----:B------:R-:W-:Y:S01]  /*07f0*/  USHF.R.S32.HI UR12, URZ, 0x5, UR4 ;  /* 0x000000053f0c7899 */ /* 0x000fe20008011404 */
[----:B------:R-:W-:Y:S01]  /*0800*/  IMAD.MOV.U32 R8, RZ, RZ, RZ ;  /* 0x000000ffff087224 */ /* 0x000fe200078e00ff */
[----:B------:R-:W-:Y:S01]  /*0810*/  MOV R118, RZ ;  /* 0x000000ff00767202 */ /* 0x000fe20000000f00 */
        /* <DEDUP_REMOVED lines=60> */
[----:B------:R-:W-:Y:S01]  /*0be0*/  IMAD.MOV.U32 R0, RZ, RZ, c[0x0][0x248] ;  /* 0x00009200ff007624 */ /* 0x000fe200078e00ff */
[----:B------:R-:W-:Y:S01]  /*0bf0*/  SHF.R.S32.HI R31, RZ, 0x1f, R78 ;  /* 0x0000001fff1f7819 */ /* 0x000fe2000001144e */
[----:B------:R-:W-:Y:S01]  /*0c00*/  IMAD.MOV.U32 R10, RZ, RZ, R77 ;  /* 0x000000ffff0a7224 */ /* 0x000fe200078e004d */
[----:B------:R-:W-:Y:S01]  /*0c10*/  SHF.R.S32.HI R28, RZ, 0x1f, R79 ;  /* 0x0000001fff1c7819 */ /* 0x000fe2000001144f */
[----:B------:R-:W-:Y:S01]  /*0c20*/  IMAD.SHL.U32 R12, R78, 0x4, RZ ;  /* 0x000000044e0c7824 */ /* 0x000fe200078e00ff */
[----:B------:R-:W-:Y:S01]  /*0c30*/  ISETP.NE.AND P0, PT, R0, 0x1, PT ;  /* 0x000000010000780c */ /* 0x000fe20003f05270 */
[----:B------:R-:W-:Y:S01]  /*0c40*/  UIADD3 UR14, -UR9, UR15, URZ ;  /* 0x0000000f090e7290 */ /* 0x000fe2000fffe13f */
[----:B------:R-:W-:Y:S01]  /*0c50*/  LEA.HI R37, R31, R78, RZ, 0x3 ;  /* 0x0000004e1f257211 */ /* 0x000fe200078f18ff */
[----:B------:R-:W-:Y:S01]  /*0c60*/  IMAD.MOV.U32 R17, RZ, RZ, c[0x0][0x1d8] ;  /* 0x00007600ff117624 */ /* 0x000fe200078e00ff */
[----:B------:R-:W-:Y:S01]  /*0c70*/  SEL R22, R28, RZ, !P2 ;  /* 0x000000ff1c167207 */ /* 0x000fe20005000000 */
[----:B------:R-:W-:Y:S01]  /*0c80*/  IMAD.MOV.U32 R18, RZ, RZ, c[0x0][0x1dc] ;  /* 0x00007700ff127624 */ /* 0x000fe200078e00ff */
[----:B------:R-:W-:Y:S01]  /*0c90*/  LOP3.LUT R0, R37, 0xfffffff8, RZ, 0xc0, !PT ;  /* 0xfffffff825007812 */ /* 0x000fe200078ec0ff */
[----:B------:R-:W-:Y:S01]  /*0ca0*/  IMAD.MOV.U32 R15, RZ, RZ, c[0x0][0x2a8] ;  /* 0x0000aa00ff0f7624 */ /* 0x000fe200078e00ff */
[----:B------:R-:W-:Y:S01]  /*0cb0*/  SHF.R.S32.HI R43, RZ, 0x3, R37 ;  /* 0x00000003ff2b7819 */ /* 0x000fe20000011425 */
[----:B------:R-:W-:Y:S01]  /*0cc0*/  IMAD R8, R22, c[0x0][0x1e8], RZ ;  /* 0x00007a0016087a24 */ /* 0x000fe200078e02ff */
[----:B------:R-:W-:Y:S01]  /*0cd0*/  SEL R19, R79, RZ, !P2 ;  /* 0x000000ff4f137207 */ /* 0x000fe20005000000 */
[----:B------:R-:W-:Y:S01]  /*0ce0*/  IMAD.IADD R23, R78, 0x1, -R0 ;  /* 0x000000014e177824 */ /* 0x000fe200078e0a00 */
[----:B------:R-:W-:Y:S01]  /*0cf0*/  SHF.R.S32.HI R13, RZ, 0x1f, R43 ;  /* 0x0000001fff0d7819 */ /* 0x000fe2000001142b */
[----:B------:R-:W-:Y:S01]  /*0d00*/  @P0 IMAD.HI.U32 R2, R77, c[0x0][0x24c], RZ ;  /* 0x000093004d020a27 */ /* 0x000fe200078e00ff */
[----:B------:R-:W-:Y:S01]  /*0d10*/  IADD3 R20, P1, R12, R11, RZ ;  /* 0x0000000b0c147210 */ /* 0x000fe20007f3e0ff */
[----:B------:R-:W-:Y:S01]  /*0d20*/  USHF.R.S32.HI UR13, URZ, 0x1f, UR12 ;  /* 0x0000001f3f0d7899 */ /* 0x000fe2000801140c */
[----:B-----5:R-:W-:Y:S01]  /*0d30*/  IADD3 R14, P2, R43, R76, RZ ;  /* 0x0000004c2b0e7210 */ /* 0x020fe20007f5e0ff */
[----:B------:R-:W-:Y:S01]  /*0d40*/  ULDC.64 UR4, c[0x0][0x178] ;  /* 0x00005e0000047ab9 */ /* 0x000fe20000000a00 */
[----:B------:R-:W-:Y:S01]  /*0d50*/  @P0 SHF.R.U32.HI R10, RZ, c[0x0][0x250], R2 ;  /* 0x00009400ff0a0a19 */ /* 0x000fe20000011602 */
[----:B------:R-:W-:Y:S01]  /*0d60*/  IMAD.SHL.U32 R2, R23, 0x8, RZ ;  /* 0x0000000817027824 */ /* 0x000fe200078e00ff */
[----:B------:R-:W-:Y:S01]  /*0d70*/  IADD3 R6, P0, R43, R9, RZ ;  /* 0x000000092b067210 */ /* 0x000fe20007f1e0ff */
[----:B------:R-:W-:Y:S01]  /*0d80*/  UIMAD UR16, UR13, UR4, URZ ;  /* 0x000000040d1072a4 */ /* 0x000fe2000f8e023f */
[----:B------:R-:W-:Y:S01]  /*0d90*/  SHF.R.S32.HI R16, RZ, 0x1f, R10 ;  /* 0x0000001fff107819 */ /* 0x000fe2000001140a */
[----:B------:R-:W-:Y:S01]  /*0da0*/  UIMAD.WIDE.U32 UR18, UR12, UR4, URZ ;  /* 0x000000040c1272a5 */ /* 0x000fe2000f8e003f */
[--C-:B------:R-:W-:Y:S01]  /*0db0*/  SHF.R.S32.HI R3, RZ, 0x1f, R2.reuse ;  /* 0x0000001fff037819 */ /* 0x100fe20000011402 */
[----:B------:R-:W-:Y:S01]  /*0dc0*/  UIMAD UR5, UR12, UR5, UR16 ;  /* 0x000000050c0572a4 */ /* 0x000fe2000f8e0210 */
[----:B------:R-:W-:Y:S01]  /*0dd0*/  LEA.HI.X.SX32 R7, R9, R13, 0x1, P0 ;  /* 0x0000000d09077211 */ /* 0x000fe200000f0eff */
[----:B------:R-:W-:Y:S01]  /*0de0*/  IMAD R0, R16, c[0x0][0x1e0], RZ ;  /* 0x0000780010007a24 */ /* 0x000fe200078e02ff */
[----:B------:R-:W-:Y:S01]  /*0df0*/  IADD3 R35, R2, 0x40, RZ ;  /* 0x0000004002237810 */ /* 0x000fe20007ffe0ff */
[C---:B------:R-:W-:Y:S01]  /*0e00*/  IMAD.WIDE.U32 R4, R10.reuse, c[0x0][0x1e0], R2 ;  /* 0x000078000a047a25 */ /* 0x040fe200078e0002 */
[-C--:B------:R-:W-:Y:S01]  /*0e10*/  LEA.HI R40, R31, R78.reuse, RZ, 0x4 ;  /* 0x0000004e1f287211 */ /* 0x080fe200078f20ff */
[----:B------:R-:W-:Y:S01]  /*0e20*/  UIADD3 UR5, UR19, UR5, URZ ;  /* 0x0000000513057290 */ /* 0x000fe2000fffe03f */
[----:B------:R-:W-:Y:S01]  /*0e30*/  ISETP.GE.AND P4, PT, R35, c[0x0][0x1cc], PT ;  /* 0x0000730023007a0c */ /* 0x000fe20003f86270 */
[----:B------:R-:W-:Y:S01]  /*0e40*/  IMAD R0, R10, c[0x0][0x1e4], R0 ;  /* 0x000079000a007a24 */ /* 0x000fe200078e0200 */
[-C--:B------:R-:W-:Y:S01]  /*0e50*/  LEA.HI R30, R31, R78.reuse, RZ, 0x2 ;  /* 0x0000004e1f1e7211 */ /* 0x080fe200078f10ff */
[----:B------:R-:W-:Y:S01]  /*0e60*/  IMAD.U32 R9, RZ, RZ, UR6 ;  /* 0x00000006ff097e24 */ /* 0x000fe2000f8e00ff */
[C---:B------:R-:W-:Y:S01]  /*0e70*/  IADD3 R34, R2.reuse, 0x80, RZ ;  /* 0x0000008002227810 */ /* 0x040fe20007ffe0ff */
[----:B------:R-:W-:Y:S01]  /*0e80*/  IMAD.IADD R5, R5, 0x1, R0 ;  /* 0x0000000105057824 */ /* 0x000fe200078e0200 */
[----:B------:R-:W-:Y:S01]  /*0e90*/  IADD3 R33, R2, 0xc0, RZ ;  /* 0x000000c002217810 */ /* 0x000fe20007ffe0ff */
[----:B------:R-:W-:Y:S01]  /*0ea0*/  IMAD R0, R19, c[0x0][0x1ec], R8 ;  /* 0x00007b0013007a24 */ /* 0x000fe200078e0208 */
[----:B------:R-:W-:Y:S01]  /*0eb0*/  SHF.R.S32.HI R29, RZ, 0x2, R30 ;  /* 0x00000002ff1d7819 */ /* 0x000fe2000001141e */
[----:B------:R-:W-:Y:S01]  /*0ec0*/  IMAD.WIDE R8, R9, 0x40, R6 ;  /* 0x0000004009087825 */ /* 0x000fe200078e0206 */
[----:B------:R-:W-:Y:S01]  /*0ed0*/  ISETP.GE.AND P3, PT, R34, c[0x0][0x1cc], PT ;  /* 0x0000730022007a0c */ /* 0x000fe20003f66270 */
[----:B------:R-:W-:Y:S01]  /*0ee0*/  USHF.L.U32 UR16, UR12, 0x5, URZ ;  /* 0x000000050c107899 */ /* 0x000fe2000800063f */
[-C--:B------:R-:W-:Y:S01]  /*0ef0*/  LEA.HI R38, R31, R78.reuse, RZ, 0x5 ;  /* 0x0000004e1f267211 */ /* 0x080fe200078f28ff */
[----:B------:R-:W-:Y:S01]  /*0f00*/  IMAD.WIDE.U32 R4, R19, c[0x0][0x1e8], R4 ;  /* 0x00007a0013047a25 */ /* 0x000fe200078e0004 */
[----:B------:R-:W-:Y:S01]  /*0f10*/  SHF.R.S32.HI R41, RZ, 0x1f, R77 ;  /* 0x0000001fff297819 */ /* 0x000fe2000001144d */
[----:B------:R-:W-:Y:S01]  /*0f20*/  UIADD3 UR4, -UR16, UR8, URZ ;  /* 0x0000000810047290 */ /* 0x000fe2000fffe13f */
[----:B------:R-:W-:Y:S01]  /*0f30*/  SHF.R.S32.HI R36, RZ, 0x5, R38 ;  /* 0x00000005ff247819 */ /* 0x000fe20000011426 */
[----:B------:R-:W-:Y:S01]  /*0f40*/  IMAD R6, R9, c[0x0][0x1d8], RZ ;  /* 0x0000760009067a24 */ /* 0x000fe200078e02ff */
[----:B------:R-:W-:Y:S01]  /*0f50*/  UMOV UR17, 0x5 ;  /* 0x0000000500117882 */ /* 0x000fe20000000000 */
[----:B------:R-:W-:Y:S01]  /*0f60*/  IMAD.IADD R5, R5, 0x1, R0 ;  /* 0x0000000105057824 */ /* 0x000fe200078e0200 */
[----:B------:R-:W-:Y:S01]  /*0f70*/  CS2R R138, SRZ ;  /* 0x00000000008a7805 */ /* 0x000fe2000001ff00 */
[C---:B------:R-:W-:Y:S01]  /*0f80*/  IMAD R0, R8.reuse, c[0x0][0x1dc], R6 ;  /* 0x0000770008007a24 */ /* 0x040fe200078e0206 */
[----:B------:R-:W-:Y:S01]  /*0f90*/  CS2R R136, SRZ ;  /* 0x0000000000887805 */ /* 0x000fe2000001ff00 */
[----:B------:R-:W-:Y:S01]  /*0fa0*/  IMAD.WIDE.U32 R6, R8, c[0x0][0x1d8], R4 ;  /* 0x0000760008067a25 */ /* 0x000fe200078e0004 */
[----:B------:R-:W-:Y:S01]  /*0fb0*/  SHF.R.S32.HI R5, RZ, 0x1f, R11 ;  /* 0x0000001fff057819 */ /* 0x000fe2000001140b */
[----:B------:R-:W-:Y:S01]  /*0fc0*/  CS2R R134, SRZ ;  /* 0x0000000000867805 */ /* 0x000fe2000001ff00 */
[----:B------:R-:W-:Y:S01]  /*0fd0*/  CS2R R132, SRZ ;  /* 0x0000000000847805 */ /* 0x000fe2000001ff00 */
[----:B------:R-:W-:Y:S01]  /*0fe0*/  IMAD.IADD R0, R7, 0x1, R0 ;  /* 0x0000000107007824 */ /* 0x000fe200078e0200 */
[----:B------:R-:W-:Y:S01]  /*0ff0*/  LEA R4, P0, R6, c[0x0][0x1c0], 0x1 ;  /* 0x0000700006047a11 */ /* 0x000fe200078008ff */
[----:B------:R-:W-:Y:S01]  /*1000*/  IMAD.SHL.U32 R7, R43, 0x40, RZ ;  /* 0x000000402b077824 */ /* 0x000fe200078e00ff */
[----:B------:R-:W-:Y:S01]  /*1010*/  LEA.HI.X.SX32 R21, R12, R5, 0x1, P1 ;  /* 0x000000050c157211 */ /* 0x000fe200008f0eff */
[----:B------:R-:W-:Y:S01]  /*1020*/  IMAD.MOV.U32 R142, RZ, RZ, 0x20 ;  /* 0x00000020ff8e7424 */ /* 0x000fe200078e00ff */
[----:B------:R-:W-:Y:S01]  /*1030*/  LEA.HI.X R5, R6, c[0x0][0x1c4], R0, 0x1, P0 ;  /* 0x0000710006057a11 */ /* 0x000fe200000f0c00 */
[----:B------:R-:W-:Y:S01]  /*1040*/  IMAD.SHL.U32 R6, R11, 0x100, RZ ;  /* 0x000001000b067824 */ /* 0x000fe200078e00ff */
[-C--:B------:R-:W-:Y:S01]  /*1050*/  LEA.HI R0, R31, R78.reuse, RZ, 0x6 ;  /* 0x0000004e1f007211 */ /* 0x080fe200078f30ff */
[----:B------:R-:W-:Y:S01]  /*1060*/  CS2R R130, SRZ ;  /* 0x0000000000827805 */ /* 0x000fe2000001ff00 */
[----:B------:R-:W-:Y:S01]  /*1070*/  SHF.R.S32.HI R11, RZ, 0x1f, R78 ;  /* 0x0000001fff0b7819 */ /* 0x000fe2000001144e */
[----:B------:R-:W-:Y:S01]  /*1080*/  CS2R R128, SRZ ;  /* 0x0000000000807805 */ /* 0x000fe2000001ff00 */
[----:B------:R-:W-:Y:S01]  /*1090*/  SHF.R.S32.HI R26, RZ, 0x6, R0 ;  /* 0x00000006ff1a7819 */ /* 0x000fe20000011400 */
[----:B------:R-:W-:Y:S01]  /*10a0*/  CS2R R126, SRZ ;  /* 0x00000000007e7805 */ /* 0x000fe2000001ff00 */
[----:B------:R-:W-:Y:S01]  /*10b0*/  LOP3.LUT R0, R7, 0x1c0, RZ, 0xc0, !PT ;  /* 0x000001c007007812 */ /* 0x000fe200078ec0ff */
[----:B------:R-:W-:Y:S01]  /*10c0*/  CS2R R124, SRZ ;  /* 0x00000000007c7805 */ /* 0x000fe2000001ff00 */
[----:B------:R-:W-:Y:S01]  /*10d0*/  IADD3 R24, P1, R6, R78, RZ ;  /* 0x0000004e06187210 */ /* 0x000fe20007f3e0ff */
[----:B------:R-:W-:Y:S01]  /*10e0*/  IMAD.SHL.U32 R39, R26, 0x200, RZ ;  /* 0x000002001a277824 */ /* 0x000fe200078e00ff */
[----:B------:R-:W-:Y:S01]  /*10f0*/  LOP3.LUT R7, R0, 0x38, R2, 0xf8, !PT ;  /* 0x0000003800077812 */ /* 0x000fe200078ef802 */
[----:B------:R-:W-:Y:S01]  /*1100*/  CS2R R122, SRZ ;  /* 0x00000000007a7805 */ /* 0x000fe2000001ff00 */
[----:B------:R-:W-:Y:S01]  /*1110*/  SHF.R.U32.HI R0, RZ, 0x3, R0 ;  /* 0x00000003ff007819 */ /* 0x000fe20000011600 */
[----:B------:R-:W-:Y:S01]  /*1120*/  CS2R R120, SRZ ;  /* 0x0000000000787805 */ /* 0x000fe2000001ff00 */
[----:B------:R-:W-:Y:S01]  /*1130*/  LEA.HI.X.SX32 R25, R6, R11, 0x1, P1 ;  /* 0x0000000b06197211 */ /* 0x000fe200008f0eff */
[----:B------:R-:W-:Y:S01]  /*1140*/  CS2R R118, SRZ ;  /* 0x0000000000767805 */ /* 0x000fe2000001ff00 */
[----:B------:R-:W-:Y:S01]  /*1150*/  LEA.HI.X.SX32 R11, R76, R13, 0x1, P2 ;  /* 0x0000000d4c0b7211 */ /* 0x000fe200010f0eff */
[----:B------:R-:W-:Y:S01]  /*1160*/  CS2R R116, SRZ ;  /* 0x0000000000747805 */ /* 0x000fe2000001ff00 */
[----:B------:R-:W-:Y:S01]  /*1170*/  LOP3.LUT R6, R39, R7, R0, 0xf6, !PT ;  /* 0x0000000727067212 */ /* 0x000fe200078ef600 */
[----:B------:R-:W-:Y:S01]  /*1180*/  IMAD.WIDE.U32 R24, R77, c[0x0][0x238], R24 ;  /* 0x00008e004d187a25 */ /* 0x000fe200078e0018 */
[----:B------:R-:W-:Y:S01]  /*1190*/  IADD3 R0, -R43, UR14, RZ ;  /* 0x0000000e2b007c10 */ /* 0x000fe2000fffe1ff */
[----:B------:R-:W-:Y:S01]  /*11a0*/  CS2R R114, SRZ ;  /* 0x0000000000727805 */ /* 0x000fe2000001ff00 */
[----:B------:R-:W-:Y:S01]  /*11b0*/  ISETP.GE.AND P2, PT, R2, c[0x0][0x1cc], PT ;  /* 0x0000730002007a0c */ /* 0x000fe20003f46270 */
[----:B------:R-:W-:Y:S01]  /*11c0*/  IMAD.SHL.U32 R42, R6, 0x2, RZ ;  /* 0x00000002062a7824 */ /* 0x000fe200078e00ff */
[C---:B------:R-:W-:Y:S01]  /*11d0*/  LEA R12, P0, R17.reuse, R4, 0x6 ;  /* 0x00000004110c7211 */ /* 0x040fe200078030ff */
[----:B------:R-:W-:Y:S01]  /*11e0*/  CS2R R112, SRZ ;  /* 0x0000000000707805 */ /* 0x000fe2000001ff00 */
[C---:B------:R-:W-:Y:S01]  /*11f0*/  ISETP.LT.OR P1, PT, R0.reuse, 0x1, P2 ;  /* 0x000000010000780c */ /* 0x040fe20001721670 */
[----:B------:R-:W-:Y:S01]  /*1200*/  CS2R R110, SRZ ;  /* 0x00000000006e7805 */ /* 0x000fe2000001ff00 */
[----:B------:R-:W-:Y:S01]  /*1210*/  LEA.HI.X R13, R17, R5, R18, 0x6, P0 ;  /* 0x00000005110d7211 */ /* 0x000fe200000f3412 */
[----:B------:R-:W-:Y:S01]  /*1220*/  STL [R1+0x50], R42 ;  /* 0x0000502a01007387 */ /* 0x000fe20000100800 */
[----:B------:R-:W-:Y:S01]  /*1230*/  ISETP.LT.OR P0, PT, R0, 0x1, P4 ;  /* 0x000000010000780c */ /* 0x000fe20002701670 */
[----:B------:R-:W-:Y:S01]  /*1240*/  CS2R R108, SRZ ;  /* 0x00000000006c7805 */ /* 0x000fe2000001ff00 */
[----:B------:R-:W-:Y:S01]  /*1250*/  SHF.R.S32.HI R18, RZ, 0x4, R40 ;  /* 0x00000004ff127819 */ /* 0x000fe20000011428 */
[----:B------:R-:W-:Y:S01]  /*1260*/  CS2R R106, SRZ ;  /* 0x00000000006a7805 */ /* 0x000fe2000001ff00 */
[----:B------:R-:W-:Y:S01]  /*1270*/  SHF.R.S32.HI R7, RZ, 0x1f, R30 ;  /* 0x0000001fff077819 */ /* 0x000fe2000001141e */
[----:B------:R-:W-:Y:S01]  /*1280*/  CS2R R104, SRZ ;  /* 0x0000000000687805 */ /* 0x000fe2000001ff00 */
[----:B------:R-:W-:Y:S01]  /*1290*/  LEA.HI R6, R40, R18, RZ, 0x1 ;  /* 0x0000001228067211 */ /* 0x000fe200078f08ff */
[----:B------:R-:W-:Y:S01]  /*12a0*/  CS2R R102, SRZ ;  /* 0x0000000000667805 */ /* 0x000fe2000001ff00 */
[----:B------:R-:W-:Y:S01]  /*12b0*/  LEA.HI R7, R7, R29, RZ, 0x3 ;  /* 0x0000001d07077211 */ /* 0x000fe200078f18ff */
[----:B------:R-:W-:Y:S01]  /*12c0*/  @!PT LDS RZ, [RZ] ;  /* 0x00000000fffff984 */ /* 0x000fe20000000800 */
[----:B------:R-:W-:Y:S01]  /*12d0*/  @!PT LDS RZ, [RZ] ;  /* 0x00000000fffff984 */ /* 0x000fe20000000800 */
[----:B------:R-:W-:Y:S01]  /*12e0*/  @!PT LDS RZ, [RZ] ;  /* 0x00000000fffff984 */ /* 0x000fe20000000800 */
[----:B------:R1:W-:Y:S01]  /*12f0*/  LDGSTS.E.BYPASS.LTC128B.128 [R42+0x8080], [R4.64], !P1 ;  /* 0x08080000042a7fae */ /* 0x0003e2000c901d4a */
[----:B------:R-:W-:Y:S01]  /*1300*/  ISETP.GE.AND P1, PT, R15, 0x1, PT ;  /* 0x000000010f00780c */ /* 0x000fe20003f26270 */
[----:B------:R-:W-:Y:S01]  /*1310*/  CS2R R100, SRZ ;  /* 0x0000000000647805 */ /* 0x000fe2000001ff00 */
[----:B------:R-:W-:Y:S01]  /*1320*/  ISETP.GE.AND P1, PT, R33, c[0x0][0x1cc], PT ;  /* 0x0000730021007a0c */ /* 0x000fe20003f26270 */
[----:B------:R1:W-:Y:S01]  /*1330*/  LDGSTS.E.BYPASS.LTC128B.128 [R42+0xa080], [R4.64+0x80], !P0 ;  /* 0x0a080080042a7fae */ /* 0x0003e2000c101d4a */
[----:B------:R-:W-:Y:S01]  /*1340*/  LOP3.LUT R15, R6, 0xfffffffe, RZ, 0xc0, !PT ;  /* 0xfffffffe060f7812 */ /* 0x000fe200078ec0ff */
[----:B------:R-:W-:Y:S01]  /*1350*/  IMAD R6, R16, c[0x0][0x1b0], RZ ;  /* 0x00006c0010067a24 */ /* 0x000fe200078e02ff */
[C---:B------:R-:W-:Y:S01]  /*1360*/  ISETP.LT.OR P5, PT, R0.reuse, 0x1, P3 ;  /* 0x000000010000780c */ /* 0x040fe20001fa1670 */
[----:B------:R-:W-:Y:S01]  /*1370*/  CS2R R98, SRZ ;  /* 0x0000000000627805 */ /* 0x000fe2000001ff00 */
[----:B------:R-:W-:Y:S01]  /*1380*/  ISETP.LT.OR P0, PT, R0, 0x1, P1 ;  /* 0x000000010000780c */ /* 0x000fe20000f01670 */
[C---:B------:R-:W-:Y:S01]  /*1390*/  IMAD R16, R10.reuse, c[0x0][0x1b4], R6 ;  /* 0x00006d000a107a24 */ /* 0x040fe200078e0206 */
[----:B------:R-:W-:Y:S01]  /*13a0*/  LOP3.LUT R17, R7, 0xfffffff8, RZ, 0xc0, !PT ;  /* 0xfffffff807117812 */ /* 0x000fe200078ec0ff */
[----:B------:R-:W-:Y:S01]  /*13b0*/  IMAD.WIDE.U32 R6, R10, c[0x0][0x1b0], R2 ;  /* 0x00006c000a067a25 */ /* 0x000fe200078e0002 */
[C---:B------:R-:W-:Y:S01]  /*13c0*/  ISETP.LT.OR P4, PT, R0.reuse, 0x21, P4 ;  /* 0x000000210000780c */ /* 0x040fe20002781670 */
[----:B------:R-:W-:Y:S01]  /*13d0*/  CS2R R96, SRZ ;  /* 0x0000000000607805 */ /* 0x000fe2000001ff00 */
[C---:B------:R-:W-:Y:S01]  /*13e0*/  ISETP.LT.OR P3, PT, R0.reuse, 0x21, P3 ;  /* 0x000000210000780c */ /* 0x040fe20001f61670 */
[C---:B------:R-:W-:Y:S01]  /*13f0*/  IMAD R10, R11.reuse, c[0x0][0x178], RZ ;  /* 0x00005e000b0a7a24 */ /* 0x040fe200078e02ff */
[----:B------:R-:W-:Y:S01]  /*1400*/  ISETP.LT.OR P1, PT, R0, 0x21, P1 ;  /* 0x000000210000780c */ /* 0x000fe20000f21670 */
[----:B------:R-:W-:Y:S01]  /*1410*/  IMAD R11, R11, c[0x0][0x208], RZ ;  /* 0x000082000b0b7a24 */ /* 0x000fe200078e02ff */
[----:B------:R-:W-:Y:S01]  /*1420*/  CS2R R94, SRZ ;  /* 0x00000000005e7805 */ /* 0x000fe2000001ff00 */
[----:B------:R-:W-:Y:S01]  /*1430*/  IMAD.IADD R27, R18, 0x1, -R15 ;  /* 0x00000001121b7824 */ /* 0x000fe200078e0a0f */
[----:B------:R1:W-:Y:S01]  /*1440*/  LDGSTS.E.BYPASS.LTC128B.128 [R42+0xc080], [R4.64+0x100], !P5 ;  /* 0x0c080100042a7fae */ /* 0x0003e2000e901d4a */
[----:B------:R-:W-:Y:S01]  /*1450*/  IMAD.IADD R15, R29, 0x1, -R17 ;  /* 0x000000011d0f7824 */ /* 0x000fe200078e0a11 */
[----:B------:R-:W-:Y:S01]  /*1460*/  CS2R R92, SRZ ;  /* 0x00000000005c7805 */ /* 0x000fe2000001ff00 */
[----:B------:R-:W-:Y:S01]  /*1470*/  IMAD.IADD R7, R7, 0x1, R16 ;  /* 0x0000000107077824 */ /* 0x000fe200078e0210 */
[----:B------:R1:W-:Y:S01]  /*1480*/  LDGSTS.E.BYPASS.LTC128B.128 [R42+0xe080], [R4.64+0x180], !P0 ;  /* 0x0e080180042a7fae */ /* 0x0003e2000c101d4a */
[----:B------:R-:W-:Y:S01]  /*1490*/  IMAD R18, R14, c[0x0][0x17c], R10 ;  /* 0x00005f000e127a24 */ /* 0x000fe200078e020a */
[----:B------:R-:W-:Y:S01]  /*14a0*/  ISETP.LT.OR P0, PT, R0, 0x21, P2 ;  /* 0x000000210000780c */ /* 0x000fe20001701670 */
[C---:B------:R-:W-:Y:S01]  /*14b0*/  IMAD R29, R14.reuse, c[0x0][0x20c], R11 ;  /* 0x000083000e1d7a24 */ /* 0x040fe200078e020b */
[----:B------:R-:W-:Y:S01]  /*14c0*/  LOP3.LUT P5, RZ, R15, 0x4, RZ, 0xc0, !PT ;  /* 0x000000040fff7812 */ /* 0x000fe200078ac0ff */
[C-C-:B------:R-:W-:Y:S01]  /*14d0*/  IMAD.WIDE.U32 R10, R14.reuse, c[0x0][0x178], R2.reuse ;  /* 0x00005e000e0a7a25 */ /* 0x140fe200078e0002 */
[----:B------:R-:W-:Y:S01]  /*14e0*/  ISETP.GE.AND P2, PT, R35, c[0x0][0x19c], PT ;  /* 0x0000670023007a0c */ /* 0x000fe20003f46270 */
[----:B------:R-:W-:Y:S01]  /*14f0*/  CS2R R90, SRZ ;  /* 0x00000000005a7805 */ /* 0x000fe2000001ff00 */
[----:B------:R-:W-:Y:S01]  /*1500*/  CS2R R88, SRZ ;  /* 0x0000000000587805 */ /* 0x000fe2000001ff00 */
[----:B------:R-:W-:Y:S01]  /*1510*/  IMAD.WIDE.U32 R16, R14, c[0x0][0x208], R2 ;  /* 0x000082000e107a25 */ /* 0x000fe200078e0002 */
[----:B------:R-:W-:Y:S01]  /*1520*/  CS2R R86, SRZ ;  /* 0x0000000000567805 */ /* 0x000fe2000001ff00 */
[----:B------:R-:W-:Y:S01]  /*1530*/  CS2R R84, SRZ ;  /* 0x0000000000547805 */ /* 0x000fe2000001ff00 */
[----:B------:R-:W-:Y:S01]  /*1540*/  CS2R R82, SRZ ;  /* 0x0000000000527805 */ /* 0x000fe2000001ff00 */
[----:B------:R-:W-:Y:S01]  /*1550*/  IMAD.SHL.U32 R3, R15, 0x40, RZ ;  /* 0x000000400f037824 */ /* 0x000fe200078e00ff */
[----:B------:R-:W-:Y:S01]  /*1560*/  CS2R R80, SRZ ;  /* 0x0000000000507805 */ /* 0x000fe2000001ff00 */
[----:B------:R-:W-:Y:S01]  /*1570*/  IMAD R14, R22, c[0x0][0x1b8], RZ ;  /* 0x00006e00160e7a24 */ /* 0x000fe200078e02ff */
[----:B------:R2:W-:Y:S01]  /*1580*/  LDGSTS.E.BYPASS.LTC128B.128 [R42+0x9080], [R12.64], !P0 ;  /* 0x090800000c2a7fae */ /* 0x0005e2000c101d4a */
[----:B------:R-:W-:Y:S01]  /*1590*/  CS2R R74, SRZ ;  /* 0x00000000004a7805 */ /* 0x000fe2000001ff00 */
[----:B------:R-:W-:Y:S01]  /*15a0*/  LOP3.LUT R3, R3, 0x1c0, RZ, 0xc0, !PT ;  /* 0x000001c003037812 */ /* 0x000fe200078ec0ff */
[C---:B------:R-:W-:Y:S01]  /*15b0*/  IMAD R14, R19.reuse, c[0x0][0x1bc], R14 ;  /* 0x00006f00130e7a24 */ /* 0x040fe200078e020e */
[----:B------:R2:W-:Y:S01]  /*15c0*/  LDGSTS.E.BYPASS.LTC128B.128 [R42+0xb080], [R12.64+0x80], !P4 ;  /* 0x0b0800800c2a7fae */ /* 0x0005e2000e101d4a */
[----:B------:R-:W-:Y:S01]  /*15d0*/  CS2R R72, SRZ ;  /* 0x0000000000487805 */ /* 0x000fe2000001ff00 */
[----:B------:R-:W-:Y:S01]  /*15e0*/  CS2R R70, SRZ ;  /* 0x0000000000467805 */ /* 0x000fe2000001ff00 */
[----:B------:R-:W-:Y:S01]  /*15f0*/  CS2R R68, SRZ ;  /* 0x0000000000447805 */ /* 0x000fe2000001ff00 */
[----:B------:R2:W-:Y:S01]  /*1600*/  LDGSTS.E.BYPASS.LTC128B.128 [R42+0xd080], [R12.64+0x100], !P3 ;  /* 0x0d0801000c2a7fae */ /* 0x0005e2000d901d4a */
[----:B------:R-:W-:Y:S01]  /*1610*/  ISETP.LT.OR P3, PT, R0, 0x1, P2 ;  /* 0x000000010000780c */ /* 0x000fe20001761670 */
[----:B------:R-:W-:Y:S01]  /*1620*/  CS2R R66, SRZ ;  /* 0x0000000000427805 */ /* 0x000fe2000001ff00 */
[----:B-1----:R-:W-:Y:S01]  /*1630*/  IMAD.WIDE.U32 R4, R19, c[0x0][0x1b8], R6 ;  /* 0x00006e0013047a25 */ /* 0x002fe200078e0006 */
[----:B------:R2:W-:Y:S01]  /*1640*/  LDGSTS.E.BYPASS.LTC128B.128 [R42+0xf080], [R12.64+0x180], !P1 ;  /* 0x0f0801800c2a7fae */ /* 0x0005e2000c901d4a */
[----:B------:R-:W-:Y:S01]  /*1650*/  ISETP.GE.AND P1, PT, R34, c[0x0][0x19c], PT ;  /* 0x0000670022007a0c */ /* 0x000fe20003f26270 */
[----:B------:R-:W-:Y:S01]  /*1660*/  CS2R R64, SRZ ;  /* 0x0000000000407805 */ /* 0x000fe2000001ff00 */
[----:B------:R-:W-:Y:S01]  /*1670*/  IMAD.SHL.U32 R6, R26, 0x8, RZ ;  /* 0x000000081a067824 */ /* 0x000fe200078e00ff */
[----:B------:R-:W0:Y:S01]  /*1680*/  LDGDEPBAR ;  /* 0x00000000000079af */ /* 0x000e220000000000 */
[----:B------:R-:W-:Y:S01]  /*1690*/  IMAD.IADD R7, R11, 0x1, R18 ;  /* 0x000000010b077824 */ /* 0x000fe200078e0212 */
[----:B------:R-:W-:Y:S01]  /*16a0*/  SHF.R.U32.HI R11, RZ, 0x3, R3 ;  /* 0x00000003ff0b7819 */ /* 0x000fe20000011603 */
[----:B------:R-:W-:Y:S01]  /*16b0*/  IMAD.IADD R5, R5, 0x1, R14 ;  /* 0x0000000105057824 */ /* 0x000fe200078e020e */
[----:B------:R-:W-:Y:S01]  /*16c0*/  LOP3.LUT R31, R6, 0x18, RZ, 0xc0, !PT ;  /* 0x00000018061f7812 */ /* 0x000fe200078ec0ff */
[----:B------:R-:W-:Y:S01]  /*16d0*/  IMAD.MOV.U32 R6, RZ, RZ, R10 ;  /* 0x000000ffff067224 */ /* 0x000fe200078e000a */
[----:B------:R-:W-:Y:S01]  /*16e0*/  LEA.HI R10, R38, R36, RZ, 0x1 ;  /* 0x00000024260a7211 */ /* 0x000fe200078f08ff */
[----:B------:R-:W-:Y:S01]  /*16f0*/  IMAD R14, R41, c[0x0][0x180], RZ ;  /* 0x00006000290e7a24 */ /* 0x000fe200078e02ff */
[----:B------:R-:W-:Y:S01]  /*1700*/  LOP3.LUT R18, R11, R3, R31, 0x1e, !PT ;  /* 0x000000030b127212 */ /* 0x000fe200078e1e1f */
[----:B------:R-:W-:Y:S01]  /*1710*/  IMAD R3, R9, c[0x0][0x1a8], RZ ;  /* 0x00006a0009037a24 */ /* 0x000fe200078e02ff */
[----:B------:R-:W-:Y:S01]  /*1720*/  CS2R R62, SRZ ;  /* 0x00000000003e7805 */ /* 0x000fe2000001ff00 */
[C---:B------:R-:W-:Y:S01]  /*1730*/  IMAD R14, R77.reuse, c[0x0][0x184], R14 ;  /* 0x000061004d0e7a24 */ /* 0x040fe200078e020e */
[----:B------:R-:W-:Y:S01]  /*1740*/  CS2R R60, SRZ ;  /* 0x00000000003c7805 */ /* 0x000fe2000001ff00 */
[----:B------:R-:W-:Y:S01]  /*1750*/  IMAD R15, R8, c[0x0][0x1ac], R3 ;  /* 0x00006b00080f7a24 */ /* 0x000fe200078e0203 */
[----:B------:R-:W-:Y:S01]  /*1760*/  LOP3.LUT R3, R30, 0x3ffffffc, RZ, 0xc0, !PT ;  /* 0x3ffffffc1e037812 */ /* 0x000fe200078ec0ff */
[----:B------:R-:W-:Y:S01]  /*1770*/  IMAD.WIDE.U32 R8, R8, c[0x0][0x1a8], R4 ;  /* 0x00006a0008087a25 */ /* 0x000fe200078e0004 */
[----:B------:R-:W-:Y:S01]  /*1780*/  LOP3.LUT R4, R10, 0xfffffffe, RZ, 0xc0, !PT ;  /* 0xfffffffe0a047812 */ /* 0x000fe200078ec0ff */
[----:B------:R-:W-:Y:S01]  /*1790*/  CS2R R58, SRZ ;  /* 0x00000000003a7805 */ /* 0x000fe2000001ff00 */
[----:B------:R-:W-:Y:S01]  /*17a0*/  CS2R R56, SRZ ;  /* 0x0000000000387805 */ /* 0x000fe2000001ff00 */
[----:B------:R-:W-:Y:S01]  /*17b0*/  IMAD.IADD R5, R78, 0x1, -R3 ;  /* 0x000000014e057824 */ /* 0x000fe200078e0a03 */
[----:B------:R-:W-:Y:S01]  /*17c0*/  CS2R R54, SRZ ;  /* 0x0000000000367805 */ /* 0x000fe2000001ff00 */
[----:B------:R-:W-:Y:S01]  /*17d0*/  IMAD.IADD R22, R36, 0x1, -R4 ;  /* 0x0000000124167824 */ /* 0x000fe200078e0a04 */
[----:B------:R-:W-:Y:S01]  /*17e0*/  LEA R4, P0, R8, c[0x0][0x190], 0x1 ;  /* 0x0000640008047a11 */ /* 0x000fe200078008ff */
[----:B------:R-:W-:Y:S01]  /*17f0*/  IMAD.WIDE.U32 R10, R77, c[0x0][0x180], R6 ;  /* 0x000060004d0a7a25 */ /* 0x000fe200078e0006 */
[----:B------:R-:W-:Y:S01]  /*1800*/  CS2R R52, SRZ ;  /* 0x0000000000347805 */ /* 0x000fe2000001ff00 */
[----:B------:R-:W-:Y:S01]  /*1810*/  CS2R R50, SRZ ;  /* 0x0000000000327805 */ /* 0x000fe2000001ff00 */
[----:B------:R-:W-:Y:S01]  /*1820*/  UISETP.GT.AND UP1, UPT, UR6, -0x1, UPT ;  /* 0xffffffff0600788c */ /* 0x000fe2000bf24270 */
[----:B------:R-:W-:-:S02]  /*1830*/  IMAD.SHL.U32 R32, R22, 0x400, RZ ;  /* 0x0000040016207824 */ /* 0x000fc400078e00ff */
[----:B------:R-:W-:Y:S02]  /*1840*/  IMAD.IADD R3, R9, 0x1, R15 ;  /* 0x0000000109037824 */ /* 0x000fe400078e020f */
[----:B------:R-:W-:Y:S02]  /*1850*/  IMAD.MOV.U32 R19, RZ, RZ, c[0x0][0x1a8] ;  /* 0x00006a00ff137624 */ /* 0x000fe400078e00ff */
[----:B------:R-:W-:Y:S01]  /*1860*/  IMAD R7, R5, 0x2, R32 ;  /* 0x0000000205077824 */ /* 0x000fe200078e0220 */
[----:B------:R-:W-:Y:S01]  /*1870*/  LEA.HI.X R5, R8, c[0x0][0x194], R3, 0x1, P0 ;  /* 0x0000650008057a11 */ /* 0x000fe200000f0c03 */
[----:B------:R-:W-:Y:S01]  /*1880*/  IMAD.IADD R9, R11, 0x1, R14 ;  /* 0x000000010b097824 */ /* 0x000fe200078e020e */
[----:B------:R-:W-:Y:S01]  /*1890*/  LEA R6, P0, R19, R4, 0x6 ;  /* 0x0000000413067211 */ /* 0x000fe200078030ff */
[----:B------:R-:W-:Y:S02]  /*18a0*/  IMAD.MOV.U32 R11, RZ, RZ, c[0x0][0x1ac] ;  /* 0x00006b00ff0b7624 */ /* 0x000fe400078e00ff */
[----:B------:R-:W-:Y:S01]  /*18b0*/  IMAD.IADD R3, R7, 0x1, R18 ;  /* 0x0000000107037824 */ /* 0x000fe200078e0212 */
[----:B------:R-:W-:Y:S01]  /*18c0*/  SEL R18, R28, RZ, !P6 ;  /* 0x000000ff1c127207 */ /* 0x000fe20007000000 */
[----:B------:R-:W-:Y:S01]  /*18d0*/  IMAD.MOV.U32 R8, RZ, RZ, R10 ;  /* 0x000000ffff087224 */ /* 0x000fe200078e000a */
[----:B------:R-:W-:Y:S01]  /*18e0*/  LEA.HI.X R7, R19, R5, R11, 0x6, P0 ;  /* 0x0000000513077211 */ /* 0x000fe200000f340b */
[----:B------:R-:W-:Y:S01]  /*18f0*/  IMAD.SHL.U32 R10, R3, 0x2, RZ ;  /* 0x00000002030a7824 */ /* 0x000fe200078e00ff */
[----:B------:R-:W-:Y:S01]  /*1900*/  ISETP.GE.AND P0, PT, R2, c[0x0][0x19c], PT ;  /* 0x0000670002007a0c */ /* 0x000fe20003f06270 */
[----:B--2---:R-:W-:Y:S01]  /*1910*/  IMAD R12, R18, c[0x0][0x188], RZ ;  /* 0x00006200120c7a24 */ /* 0x004fe200078e02ff */
[----:B------:R-:W-:Y:S01]  /*1920*/  SEL R19, R79, RZ, !P6 ;  /* 0x000000ff4f137207 */ /* 0x000fe20007000000 */
[----:B------:R-:W-:Y:S01]  /*1930*/  IMAD.U32 R11, RZ, RZ, UR19 ;  /* 0x00000013ff0b7e24 */ /* 0x000fe2000f8e00ff */
[C---:B------:R-:W-:Y:S01]  /*1940*/  ISETP.LT.OR P4, PT, R0.reuse, 0x1, P0 ;  /* 0x000000010000780c */ /* 0x040fe20000781670 */
[----:B------:R1:W-:Y:S01]  /*1950*/  STL [R1+0x64], R10 ;  /* 0x0000640a01007387 */ /* 0x0003e20000100800 */
[----:B------:R-:W-:Y:S01]  /*1960*/  ISETP.LT.OR P6, PT, R0, 0x21, P0 ;  /* 0x000000210000780c */ /* 0x000fe200007c1670 */
[----:B------:R-:W-:Y:S01]  /*1970*/  IMAD R12, R19, c[0x0][0x18c], R12 ;  /* 0x00006300130c7a24 */ /* 0x000fe200078e020c */
[----:B------:R-:W-:Y:S01]  /*1980*/  ISETP.GE.AND P0, PT, R33, c[0x0][0x19c], PT ;  /* 0x0000670021007a0c */ /* 0x000fe20003f06270 */
[----:B------:R-:W-:Y:S01]  /*1990*/  IMAD.WIDE.U32 R14, R19, c[0x0][0x188], R8 ;  /* 0x00006200130e7a25 */ /* 0x000fe200078e0008 */
[----:B------:R-:W-:-:S03]  /*19a0*/  IADD3 R3, R10, 0x14180, RZ ;  /* 0x000141800a037810 */ /* 0x000fc60007ffe0ff */
[----:B------:R-:W-:Y:S02]  /*19b0*/  IMAD.U32 R11, RZ, RZ, UR5 ;  /* 0x00000005ff0b7e24 */ /* 0x000fe4000f8e00ff */
[----:B------:R-:W-:Y:S02]  /*19c0*/  IMAD.IADD R13, R15, 0x1, R12 ;  /* 0x000000010f0d7824 */ /* 0x000fe400078e020c */
[----:B------:R2:W-:Y:S01]  /*19d0*/  LDGSTS.E.BYPASS.LTC128B.128 [R42+0x80], [R4.64], !P4 ;  /* 0x00080000042a7fae */ /* 0x0005e2000e101d4a */
[C---:B------:R-:W-:Y:S01]  /*19e0*/  ISETP.LT.OR P4, PT, R0.reuse, 0x1, P1 ;  /* 0x000000010000780c */ /* 0x040fe20000f81670 */
[----:B------:R-:W-:Y:S02]  /*19f0*/  IMAD.MOV.U32 R8, RZ, RZ, R16 ;  /* 0x000000ffff087224 */ /* 0x000fe400078e0010 */
[----:B------:R2:W-:Y:S01]  /*1a00*/  LDGSTS.E.BYPASS.LTC128B.128 [R42+0x2080], [R4.64+0x80], !P3 ;  /* 0x02080080042a7fae */ /* 0x0005e2000d901d4a */
[----:B------:R-:W-:Y:S01]  /*1a10*/  ISETP.LT.OR P3, PT, R0, 0x21, P1 ;  /* 0x000000210000780c */ /* 0x000fe20000f61670 */
[----:B------:R-:W-:-:S02]  /*1a20*/  IMAD.IADD R9, R17, 0x1, R29 ;  /* 0x0000000111097824 */ /* 0x000fc400078e021d */
[C---:B------:R-:W-:Y:S02]  /*1a30*/  IMAD R28, R41.reuse, c[0x0][0x270], RZ ;  /* 0x00009c00291c7a24 */ /* 0x040fe400078e02ff */
[C---:B------:R-:W-:Y:S02]  /*1a40*/  IMAD R29, R41.reuse, c[0x0][0x288], RZ ;  /* 0x0000a200291d7a24 */ /* 0x040fe400078e02ff */
[----:B------:R-:W-:Y:S01]  /*1a50*/  IMAD R30, R41, c[0x0][0x238], RZ ;  /* 0x00008e00291e7a24 */ /* 0x000fe200078e02ff */
[----:B-1----:R-:W-:Y:S01]  /*1a60*/  IADD3 R10, R10, 0x141c0, RZ ;  /* 0x000141c00a0a7810 */ /* 0x002fe20007ffe0ff */
[----:B------:R2:W-:Y:S01]  /*1a70*/  LDGSTS.E.BYPASS.LTC128B.128 [R42+0x4080], [R4.64+0x100], !P4 ;  /* 0x04080100042a7fae */ /* 0x0005e2000e101d4a */
[C---:B------:R-:W-:Y:S01]  /*1a80*/  ISETP.LT.OR P4, PT, R0.reuse, 0x1, P0 ;  /* 0x000000010000780c */ /* 0x040fe20000781670 */
[----:B------:R-:W-:Y:S01]  /*1a90*/  IMAD.WIDE.U32 R8, R77, c[0x0][0x210], R8 ;  /* 0x000084004d087a25 */ /* 0x000fe200078e0008 */
[----:B------:R-:W-:Y:S02]  /*1aa0*/  @P5 IADD3 R10, R3, -0x40, RZ ;  /* 0xffffffc0030a5810 */ /* 0x000fe40007ffe0ff */
[C---:B------:R-:W-:Y:S01]  /*1ab0*/  ISETP.LT.OR P5, PT, R0.reuse, 0x21, P2 ;  /* 0x000000210000780c */ /* 0x040fe200017a1670 */
[----:B------:R-:W-:Y:S01]  /*1ac0*/  IMAD R28, R77, c[0x0][0x274], R28 ;  /* 0x00009d004d1c7a24 */ /* 0x000fe200078e021c */
[----:B------:R-:W-:Y:S01]  /*1ad0*/  ISETP.LT.OR P2, PT, R0, 0x21, P0 ;  /* 0x000000210000780c */ /* 0x000fe20000741670 */
[----:B------:R1:W-:Y:S01]  /*1ae0*/  STL [R1+0x68], R10 ;  /* 0x0000680a01007387 */ /* 0x0003e20000100800 */
[----:B------:R-:W-:-:S02]  /*1af0*/  IMAD.SHL.U32 R0, R23, 0x40, RZ ;  /* 0x0000004017007824 */ /* 0x000fc400078e00ff */
[C---:B------:R-:W-:Y:S01]  /*1b00*/  IMAD R29, R77.reuse, c[0x0][0x28c], R29 ;  /* 0x0000a3004d1d7a24 */ /* 0x040fe200078e021d */
[----:B------:R3:W-:Y:S01]  /*1b10*/  STL.64 [R1+0xa0], R14 ;  /* 0x0000a00e01007387 */ /* 0x0007e20000100a00 */
[----:B------:R-:W-:Y:S01]  /*1b20*/  IMAD R30, R77, c[0x0][0x23c], R30 ;  /* 0x00008f004d1e7a24 */ /* 0x000fe200078e021e */
[----:B------:R-:W-:Y:S02]  /*1b30*/  LOP3.LUT R16, R0, 0x1c0, RZ, 0xc0, !PT ;  /* 0x000001c000107812 */ /* 0x000fe400078ec0ff */
[----:B------:R2:W-:Y:S01]  /*1b40*/  LDGSTS.E.BYPASS.LTC128B.128 [R42+0x6080], [R4.64+0x180], !P4 ;  /* 0x06080180042a7fae */ /* 0x0005e2000e101d4a */
[----:B------:R-:W-:-:S03]  /*1b50*/  ISETP.GE.AND P4, PT, R2, c[0x0][0x16c], PT ;  /* 0x00005b0002007a0c */ /* 0x000fc60003f86270 */
[----:B------:R4:W-:Y:S01]  /*1b60*/  LDGSTS.E.BYPASS.LTC128B.128 [R42+0x1080], [R6.64], !P6 ;  /* 0x01080000062a7fae */ /* 0x0009e2000f101d4a */
[----:B------:R-:W-:-:S03]  /*1b70*/  ISETP.GT.AND P6, PT, R78, 0x7, PT ;  /* 0x000000074e00780c */ /* 0x000fc60003fc4270 */
[----:B------:R4:W-:Y:S01]  /*1b80*/  LDGSTS.E.BYPASS.LTC128B.128 [R42+0x3080], [R6.64+0x80], !P5 ;  /* 0x03080080062a7fae */ /* 0x0009e2000e901d4a */
[----:B------:R-:W-:-:S03]  /*1b90*/  ISETP.GE.AND P5, PT, R2, c[0x0][0x1fc], PT ;  /* 0x00007f0002007a0c */ /* 0x000fc60003fa6270 */
[----:B------:R4:W-:Y:S04]  /*1ba0*/  LDGSTS.E.BYPASS.LTC128B.128 [R42+0x5080], [R6.64+0x100], !P3 ;  /* 0x05080100062a7fae */ /* 0x0009e8000d901d4a */
[----:B------:R4:W-:Y:S01]  /*1bb0*/  LDGSTS.E.BYPASS.LTC128B.128 [R42+0x7080], [R6.64+0x180], !P2 ;  /* 0x07080180062a7fae */ /* 0x0009e2000d101d4a */
[----:B-1----:R-:W-:Y:S01]  /*1bc0*/  IMAD.U32 R10, RZ, RZ, UR18 ;  /* 0x00000012ff0a7e24 */ /* 0x002fe2000f8e00ff */
[----:B------:R-:W-:Y:S01]  /*1bd0*/  ISETP.LT.AND P2, PT, R43, UR4, PT ;  /* 0x000000042b007c0c */ /* 0x000fe2000bf41270 */
[----:B------:R-:W-:Y:S01]  /*1be0*/  ULDC.64 UR4, c[0x0][0x208] ;  /* 0x0000820000047ab9 */ /* 0x000fe20000000a00 */
[----:B------:R-:W0:Y:S01]  /*1bf0*/  LDGDEPBAR ;  /* 0x00000000000079af */ /* 0x000e220000000000 */
[----:B------:R-:W-:Y:S01]  /*1c00*/  USHF.L.U64.HI UR5, UR4, UR17, UR5 ;  /* 0x0000001104057299 */ /* 0x000fe20008010205 */
[----:B------:R-:W-:Y:S01]  /*1c10*/  LEA R3, P1, R10, R14, 0x5 ;  /* 0x0000000e0a037211 */ /* 0x000fe200078228ff */
[----:B------:R-:W-:Y:S01]  /*1c20*/  USHF.L.U32 UR4, UR4, 0x5, URZ ;  /* 0x0000000504047899 */ /* 0x000fe2000800063f */
[----:B------:R1:W-:Y:S01]  /*1c30*/  STL [R1+0xb8], R13 ;  /* 0x0000b80d01007387 */ /* 0x0003e20000100800 */
[----:B------:R-:W-:Y:S01]  /*1c40*/  ISETP.GE.OR P3, PT, R2, c[0x0][0x16c], !P2 ;  /* 0x00005b0002007a0c */ /* 0x000fe20005766670 */
[----:B------:R-:W-:Y:S01]  /*1c50*/  UIMAD UR5, UR5, UR12, URZ ;  /* 0x0000000c050572a4 */ /* 0x000fe2000f8e023f */
[----:B------:R-:W-:Y:S01]  /*1c60*/  LEA.HI.X R10, R10, R13, R11, 0x5, P1 ;  /* 0x0000000d0a0a7211 */ /* 0x000fe200008f2c0b */
[----:B--2---:R-:W-:Y:S01]  /*1c70*/  IMAD R4, R27, 0x800, R39 ;  /* 0x000008001b047824 */ /* 0x004fe200078e0227 */
[----:B------:R-:W-:Y:S01]  /*1c80*/  LEA R12, P0, R3, c[0x0][0x160], 0x1 ;  /* 0x00005800030c7a11 */ /* 0x000fe200078008ff */
[----:B------:R-:W-:Y:S01]  /*1c90*/  IMAD R11, R41, c[0x0][0x210], RZ ;  /* 0x00008400290b7a24 */ /* 0x000fe200078e02ff */
[----:B------:R-:W-:Y:S01]  /*1ca0*/  LOP3.LUT P1, RZ, R23, 0x4, RZ, 0xc0, !PT ;  /* 0x0000000417ff7812 */ /* 0x000fe2000782c0ff */
[----:B------:R-:W-:Y:S01]  /*1cb0*/  UIMAD UR5, UR13, UR4, UR5 ;  /* 0x000000040d0572a4 */ /* 0x000fe2000f8e0205 */
[----:B---3--:R-:W-:-:S04]  /*1cc0*/  IMAD.WIDE.U32 R14, R77, c[0x0][0x270], R20 ;  /* 0x00009c004d0e7a25 */ /* 0x008fc800078e0014 */
[C---:B------:R-:W-:Y:S02]  /*1cd0*/  IMAD R11, R77.reuse, c[0x0][0x214], R11 ;  /* 0x000085004d0b7a24 */ /* 0x040fe400078e020b */
[----:B------:R-:W-:Y:S02]  /*1ce0*/  IMAD.WIDE.U32 R20, R77, c[0x0][0x288], R20 ;  /* 0x0000a2004d147a25 */ /* 0x000fe400078e0014 */
[----:B------:R-:W-:Y:S02]  /*1cf0*/  CS2R R76, SRZ ;  /* 0x00000000004c7805 */ /* 0x000fe4000001ff00 */
[----:B----4-:R-:W-:Y:S01]  /*1d00*/  IMAD.MOV.U32 R7, RZ, RZ, 0x40 ;  /* 0x00000040ff077424 */ /* 0x010fe200078e00ff */
[----:B------:R-:W-:-:S04]  /*1d10*/  DEPBAR.LE SB0, 0x1 ;  /* 0x000080400000791a */ /* 0x000fc80000000000 */
[----:B------:R-:W-:Y:S01]  /*1d20*/  IMAD.IADD R5, R9, 0x1, R11 ;  /* 0x0000000109057824 */ /* 0x000fe200078e020b */
[----:B-1----:R-:W-:Y:S01]  /*1d30*/  LEA.HI.X R13, R3, c[0x0][0x164], R10, 0x1, P0 ;  /* 0x00005900030d7a11 */ /* 0x002fe200000f0c0a */
[----:B------:R-:W-:Y:S01]  /*1d40*/  BAR.SYNC.DEFER_BLOCKING 0x0 ;  /* 0x0000000000007b1d */ /* 0x000fe20000010000 */
[----:B------:R-:W-:Y:S01]  /*1d50*/  LOP3.LUT P0, RZ, R23, 0x2, RZ, 0xc0, !PT ;  /* 0x0000000217ff7812 */ /* 0x000fe2000780c0ff */
[----:B------:R-:W-:Y:S01]  /*1d60*/  IMAD.U32 R6, RZ, RZ, UR4 ;  /* 0x00000004ff067e24 */ /* 0x000fe2000f8e00ff */
[----:B------:R-:W-:Y:S01]  /*1d70*/  LOP3.LUT R3, R16, 0x8, R37, 0xf8, !PT ;  /* 0x0000000810037812 */ /* 0x000fe200078ef825 */
[----:B------:R-:W-:Y:S01]  /*1d80*/  IMAD.IADD R9, R15, 0x1, R28 ;  /* 0x000000010f097824 */ /* 0x000fe200078e021c */
[----:B------:R-:W-:Y:S01]  /*1d90*/  SHF.R.U32.HI R23, RZ, 0x3, R16 ;  /* 0x00000003ff177819 */ /* 0x000fe20000011610 */
[----:B------:R-:W-:Y:S01]  /*1da0*/  IMAD.IADD R15, R21, 0x1, R29 ;  /* 0x00000001150f7824 */ /* 0x000fe200078e021d */
[----:B------:R-:W-:Y:S01]  /*1db0*/  SEL R0, R142, 0xffffffe0, !P0 ;  /* 0xffffffe08e007807 */ /* 0x000fe20004000000 */
[----:B------:R-:W-:Y:S01]  /*1dc0*/  IMAD.IADD R11, R25, 0x1, R30 ;  /* 0x00000001190b7824 */ /* 0x000fe200078e021e */
[----:B------:R-:W-:Y:S01]  /*1dd0*/  LOP3.LUT R3, R3, R23, RZ, 0x3c, !PT ;  /* 0x0000001703037212 */ /* 0x000fe200078e3cff */
[----:B------:R-:W-:Y:S01]  /*1de0*/  USHF.R.S32.HI UR4, URZ, 0x1f, UR16 ;  /* 0x0000001f3f047899 */ /* 0x000fe20008011410 */
[----:B------:R-:W-:Y:S01]  /*1df0*/  ISETP.GE.OR P0, PT, R2, c[0x0][0x1fc], !P2 ;  /* 0x00007f0002007a0c */ /* 0x000fe20005706670 */
[----:B------:R-:W-:Y:S01]  /*1e00*/  IMAD.MOV.U32 R10, RZ, RZ, R24 ;  /* 0x000000ffff0a7224 */ /* 0x000fe200078e0018 */
[----:B------:R-:W-:Y:S01]  /*1e10*/  SEL R29, RZ, 0x1, P5 ;  /* 0x00000001ff1d7807 */ /* 0x000fe20002800000 */
[----:B------:R-:W-:Y:S01]  /*1e20*/  IMAD.IADD R2, R4, 0x1, R3 ;  /* 0x0000000104027824 */ /* 0x000fe200078e0203 */
[----:B------:R-:W-:Y:S01]  /*1e30*/  P2R R17, PR, RZ, 0x1 ;  /* 0x00000001ff117803 */ /* 0x000fe20000000000 */
[----:B------:R-:W-:Y:S01]  /*1e40*/  IMAD.MOV.U32 R4, RZ, RZ, R8 ;  /* 0x000000ffff047224 */ /* 0x000fe200078e0008 */
[----:B------:R-:W-:Y:S01]  /*1e50*/  ISETP.GE.OR P0, PT, R35, c[0x0][0x16c], !P2 ;  /* 0x00005b0023007a0c */ /* 0x000fe20005706670 */
[----:B------:R-:W-:Y:S01]  /*1e60*/  IMAD.SHL.U32 R49, R2, 0x2, RZ ;  /* 0x0000000202317824 */ /* 0x000fe200078e00ff */
[----:B------:R-:W-:Y:S01]  /*1e70*/  SEL R2, R7, 0xffffffc0, !P1 ;  /* 0xffffffc007027807 */ /* 0x000fe20004800000 */
[----:B------:R-:W-:Y:S01]  /*1e80*/  IMAD R3, R18, c[0x0][0x218], RZ ;  /* 0x0000860012037a24 */ /* 0x000fe200078e02ff */
[----:B------:R-:W-:Y:S01]  /*1e90*/  ISETP.GE.OR P1, PT, R33, c[0x0][0x16c], !P2 ;  /* 0x00005b0021007a0c */ /* 0x000fe20005726670 */
[C---:B------:R-:W-:Y:S01]  /*1ea0*/  IMAD.IADD R48, R49.reuse, 0x1, R0 ;  /* 0x0000000131307824 */ /* 0x040fe200078e0200 */
[----:B------:R-:W-:Y:S01]  /*1eb0*/  SHF.R.S32.HI R0, RZ, 0x1f, R26 ;  /* 0x0000001fff007819 */ /* 0x000fe2000001141a */
[----:B------:R-:W-:Y:S01]  /*1ec0*/  IMAD.IADD R43, R49, 0x1, R2 ;  /* 0x00000001312b7824 */ /* 0x000fe200078e0202 */
[----:B------:R-:W1:Y:S01]  /*1ed0*/  LDSM.16.M88.4 R164, [R49+0x8080] ;  /* 0x0080800031a4783b */ /* 0x000e620000000200 */
[----:B------:R-:W-:Y:S01]  /*1ee0*/  IMAD.IADD R41, R2, 0x1, R48 ;  /* 0x0000000102297824 */ /* 0x000fe200078e0230 */
[----:B------:R-:W-:Y:S01]  /*1ef0*/  LEA.HI R0, R0, R26, RZ, 0x2 ;  /* 0x0000001a00007211 */ /* 0x000fe200078f10ff */
[C---:B------:R-:W-:Y:S01]  /*1f00*/  IMAD R3, R19.reuse, c[0x0][0x21c], R3 ;  /* 0x0000870013037a24 */ /* 0x040fe200078e0203 */
[----:B------:R-:W2:Y:S01]  /*1f10*/  LDSM.16.M88.4 R168, [R48+0x8080] ;  /* 0x0080800030a8783b */ /* 0x000ea20000000200 */
[----:B------:R-:W-:Y:S01]  /*1f20*/  IMAD.WIDE.U32 R46, R19, c[0x0][0x218], R4 ;  /* 0x00008600132e7a25 */ /* 0x000fe200078e0004 */
[----:B------:R-:W-:-:S02]  /*1f30*/  ISETP.NE.AND P5, PT, R17, RZ, PT ;  /* 0x000000ff1100720c */ /* 0x000fc40003fa5270 */
[----:B------:R-:W3:Y:S01]  /*1f40*/  LDSM.16.M88.4 R172, [R43+0x8080] ;  /* 0x008080002bac783b */ /* 0x000ee20000000200 */
[----:B------:R-:W-:Y:S01]  /*1f50*/  IMAD.IADD R45, R47, 0x1, R3 ;  /* 0x000000012f2d7824 */ /* 0x000fe200078e0203 */
[----:B------:R-:W-:Y:S01]  /*1f60*/  LOP3.LUT R3, R0, 0x1ffffffc, RZ, 0xc0, !PT ;  /* 0x1ffffffc00037812 */ /* 0x000fe200078ec0ff */
[----:B------:R-:W-:Y:S01]  /*1f70*/  IMAD.MOV.U32 R44, RZ, RZ, R46 ;  /* 0x000000ffff2c7224 */ /* 0x000fe200078e002e */
[----:B------:R-:W4:Y:S01]  /*1f80*/  LDSM.16.M88.4 R176, [R41+0x8080] ;  /* 0x0080800029b0783b */ /* 0x000f220000000200 */
[----:B------:R-:W-:Y:S01]  /*1f90*/  IMAD.MOV.U32 R8, RZ, RZ, R14 ;  /* 0x000000ffff087224 */ /* 0x000fe200078e000e */
[----:B------:R-:W-:Y:S01]  /*1fa0*/  SEL R30, RZ, 0x1, P4 ;  /* 0x00000001ff1e7807 */ /* 0x000fe20002000000 */
[----:B------:R-:W-:Y:S01]  /*1fb0*/  IMAD.WIDE.U32 R6, R6, UR12, R44 ;  /* 0x0000000c06067c25 */ /* 0x000fe2000f8e002c */
[----:B------:R-:W1:Y:S01]  /*1fc0*/  LDSM.16.M88.4 R180, [R49+0xa080] ;  /* 0x00a0800031b4783b */ /* 0x000e620000000200 */
[----:B------:R-:W-:Y:S02]  /*1fd0*/  ISETP.GE.OR P4, PT, R34, c[0x0][0x1fc], !P2 ;  /* 0x00007f0022007a0c */ /* 0x000fe40005786670 */
[----:B------:R-:W-:Y:S01]  /*1fe0*/  IMAD.IADD R26, R26, 0x1, -R3 ;  /* 0x000000011a1a7824 */ /* 0x000fe200078e0a03 */
[----:B------:R-:W1:Y:S01]  /*1ff0*/  LDSM.16.M88.4 R184, [R48+0xa080] ;  /* 0x00a0800030b8783b */ /* 0x000e620000000200 */
[----:B------:R-:W-:Y:S01]  /*2000*/  IADD3 R0, R7, UR5, RZ ;  /* 0x0000000507007c10 */ /* 0x000fe2000fffe0ff */
[----:B------:R-:W-:Y:S01]  /*2010*/  IMAD.MOV.U32 R14, RZ, RZ, R20 ;  /* 0x000000ffff0e7224 */ /* 0x000fe200078e0014 */
[----:B------:R-:W-:Y:S01]  /*2020*/  UIADD3 UR5, UR15, 0x1, -UR9 ;  /* 0x000000010f057890 */ /* 0x000fe2000fffe809 */
[----:B------:R-:W1:Y:S01]  /*2030*/  LDSM.16.M88.4 R188, [R43+0xa080] ;  /* 0x00a080002bbc783b */ /* 0x000e620000000200 */
[----:B------:R-:W-:Y:S01]  /*2040*/  IMAD.WIDE.U32 R144, R19, c[0x0][0x240], R10 ;  /* 0x0000900013907a25 */ /* 0x000fe200078e000a */
[----:B------:R-:W-:-:S02]  /*2050*/  UIADD3 UR15, UR15, -UR8, URZ ;  /* 0x800000080f0f7290 */ /* 0x000fc4000fffe03f */
        /* <DEDUP_REMOVED lines=10> */
[----:B------:R-:W-:Y:S04]  /*2100*/  STL [R1+0x28], R49 ;  /* 0x0000283101007387 */ /* 0x000fe80000100800 */
[----:B------:R1:W-:Y:S04]  /*2110*/  STL [R1+0x2c], R48 ;  /* 0x00002c3001007387 */ /* 0x0003e80000100800 */
[----:B------:R2:W-:Y:S04]  /*2120*/  STL.64 [R1+0x98], R46 ;  /* 0x0000982e01007387 */ /* 0x0005e80000100a00 */
[----:B------:R-:W-:Y:S04]  /*2130*/  STL [R1+0x34], R43 ;  /* 0x0000342b01007387 */ /* 0x000fe80000100800 */
[----:B------:R-:W-:Y:S04]  /*2140*/  STL [R1+0x30], R41 ;  /* 0x0000302901007387 */ /* 0x000fe80000100800 */
[----:B------:R-:W-:Y:S01]  /*2150*/  @!PT LDS RZ, [RZ] ;  /* 0x00000000fffff984 */ /* 0x000fe20000000800 */
[----:B------:R-:W-:Y:S01]  /*2160*/  @!PT LDS RZ, [RZ] ;  /* 0x00000000fffff984 */ /* 0x000fe20000000800 */
[----:B------:R-:W-:Y:S01]  /*2170*/  @!PT LDS RZ, [RZ] ;  /* 0x00000000fffff984 */ /* 0x000fe20000000800 */
[----:B------:R3:W-:Y:S01]  /*2180*/  LDGSTS.E.BYPASS.LTC128B.128 [R42+0x8080], [R12.64], !P3 ;  /* 0x080800000c2a7fae */ /* 0x0007e2000d901d4a */
[----:B------:R-:W-:-:S03]  /*2190*/  ISETP.GE.OR P3, PT, R34, c[0x0][0x16c], !P2 ;  /* 0x00005b0022007a0c */ /* 0x000fc60005766670 */
[----:B------:R3:W-:Y:S01]  /*21a0*/  LDGSTS.E.BYPASS.LTC128B.128 [R42+0x9080], [R12.64+0x80], !P0 ;  /* 0x090800800c2a7fae */ /* 0x0007e2000c101d4a */
[----:B------:R-:W-:-:S03]  /*21b0*/  LEA R4, P0, R6, c[0x0][0x1f0], 0x1 ;  /* 0x00007c0006047a11 */ /* 0x000fc600078008ff */
[----:B------:R3:W-:Y:S01]  /*21c0*/  STL.64 [R1+0x80], R44 ;  /* 0x0000802c01007387 */ /* 0x0007e20000100a00 */
[----:B------:R-:W-:Y:S01]  /*21d0*/  LEA.HI.X R5, R6, c[0x0][0x1f4], R0, 0x1, P0 ;  /* 0x00007d0006057a11 */ /* 0x000fe200000f0c00 */
[C---:B------:R-:W-:Y:S01]  /*21e0*/  IMAD R0, R18.reuse, c[0x0][0x278], RZ ;  /* 0x00009e0012007a24 */ /* 0x040fe200078e02ff */
[----:B------:R-:W-:Y:S01]  /*21f0*/  ISETP.GE.AND P0, PT, R35, c[0x0][0x16c], PT ;  /* 0x00005b0023007a0c */ /* 0x000fe20003f06270 */
[----:B------:R-:W-:Y:S01]  /*2200*/  IMAD R6, R18, c[0x0][0x290], RZ ;  /* 0x0000a40012067a24 */ /* 0x000fe200078e02ff */
[----:B-1----:R-:W-:Y:S01]  /*2210*/  CS2R R48, SRZ ;  /* 0x0000000000307805 */ /* 0x002fe2000001ff00 */
[----:B------:R-:W-:Y:S01]  /*2220*/  IMAD R0, R19, c[0x0][0x27c], R0 ;  /* 0x00009f0013007a24 */ /* 0x000fe200078e0200 */
[----:B------:R-:W-:Y:S01]  /*2230*/  SEL R21, RZ, 0xffffffff, P0 ;  /* 0xffffffffff157807 */ /* 0x000fe20000000000 */
[----:B------:R1:W-:Y:S01]  /*2240*/  LDGSTS.E.BYPASS.LTC128B.128 [R42+0xa080], [R12.64+0x100], !P3 ;  /* 0x0a0801000c2a7fae */ /* 0x0003e2000d901d4a */
[----:B------:R-:W-:Y:S01]  /*2250*/  ISETP.GE.AND P0, PT, R33, c[0x0][0x16c], PT ;  /* 0x00005b0021007a0c */ /* 0x000fe20003f06270 */
[----:B------:R-:W-:Y:S01]  /*2260*/  IMAD R17, R19, c[0x0][0x294], R6 ;  /* 0x0000a50013117a24 */ /* 0x000fe200078e0206 */
[----:B------:R-:W-:Y:S01]  /*2270*/  ISETP.GE.AND P3, PT, R35, c[0x0][0x1fc], PT ;  /* 0x00007f0023007a0c */ /* 0x000fe20003f66270 */
[----:B------:R1:W-:Y:S01]  /*2280*/  LDGSTS.E.BYPASS.LTC128B.128 [R42+0xb080], [R12.64+0x180], !P1 ;  /* 0x0b0801800c2a7fae */ /* 0x0003e2000c901d4a */
[----:B------:R-:W-:Y:S01]  /*2290*/  SEL R25, RZ, 0x8, P0 ;  /* 0x00000008ff197807 */ /* 0x000fe20000000000 */
[----:B------:R-:W-:Y:S01]  /*22a0*/  IMAD.SHL.U32 R6, R22, 0x10, RZ ;  /* 0x0000001016067824 */ /* 0x000fe200078e00ff */
[----:B------:R-:W-:Y:S01]  /*22b0*/  ISETP.GE.AND P1, PT, R34, c[0x0][0x16c], PT ;  /* 0x00005b0022007a0c */ /* 0x000fe20003f26270 */
[----:B------:R-:W-:Y:S01]  /*22c0*/  IMAD R18, R18, c[0x0][0x240], RZ ;  /* 0x0000900012127a24 */ /* 0x000fe200078e02ff */
[----:B------:R-:W-:Y:S01]  /*22d0*/  SEL R20, RZ, 0xffffffff, P3 ;  /* 0xffffffffff147807 */ /* 0x000fe20001800000 */
[----:B--2---:R-:W-:Y:S01]  /*22e0*/  CS2R R46, SRZ ;  /* 0x00000000002e7805 */ /* 0x004fe2000001ff00 */
[----:B------:R-:W-:Y:S01]  /*22f0*/  SEL R28, RZ, 0x4, P1 ;  /* 0x00000004ff1c7807 */ /* 0x000fe20000800000 */
[----:B------:R-:W-:Y:S01]  /*2300*/  IMAD R141, R19, c[0x0][0x244], R18 ;  /* 0x00009100138d7a24 */ /* 0x000fe200078e0212 */
[----:B------:R-:W-:-:S02]  /*2310*/  ISETP.GE.AND P1, PT, R34, c[0x0][0x1fc], PT ;  /* 0x00007f0022007a0c */ /* 0x000fc40003f26270 */
[----:B------:R-:W-:Y:S02]  /*2320*/  LOP3.LUT R16, R16, 0x10, R6, 0xf8, !PT ;  /* 0x0000001010107812 */ /* 0x000fe400078ef806 */
[----:B------:R-:W-:Y:S01]  /*2330*/  SEL R24, RZ, 0x4, P1 ;  /* 0x00000004ff187807 */ /* 0x000fe20000800000 */
[----:B---3--:R-:W-:Y:S01]  /*2340*/  IMAD.WIDE.U32 R44, R19, c[0x0][0x278], R8 ;  /* 0x00009e00132c7a25 */ /* 0x008fe200078e0008 */
[----:B------:R-:W-:Y:S02]  /*2350*/  ISETP.GE.OR P1, PT, R35, c[0x0][0x1fc], !P2 ;  /* 0x00007f0023007a0c */ /* 0x000fe40005726670 */
[----:B------:R-:W-:Y:S01]  /*2360*/  ISETP.GE.OR P3, PT, R33, c[0x0][0x1fc], !P2 ;  /* 0x00007f0021007a0c */ /* 0x000fe20005766670 */
[----:B------:R-:W-:Y:S01]  /*2370*/  IMAD.IADD R39, R45, 0x1, R0 ;  /* 0x000000012d277824 */ /* 0x000fe200078e0200 */
[----:B------:R-:W-:Y:S01]  /*2380*/  @!P6 IADD3 R0, P0, R44, UR16, RZ ;  /* 0x000000102c00ec10 */ /* 0x000fe2000ff1e0ff */
[----:B------:R2:W-:Y:S01]  /*2390*/  STL.64 [R1+0x90], R44 ;  /* 0x0000902c01007387 */ /* 0x0005e20000100a00 */
[----:B------:R-:W-:-:S02]  /*23a0*/  CS2R R34, SRZ ;  /* 0x0000000000227805 */ /* 0x000fc4000001ff00 */
[----:B------:R-:W-:Y:S01]  /*23b0*/  @!P6 IADD3.X R3, R39, UR4, RZ, P0, !PT ;  /* 0x000000042703ec10 */ /* 0x000fe200087fe4ff */
[----:B------:R3:W-:Y:S01]  /*23c0*/  STL [R1+0xb0], R39 ;  /* 0x0000b02701007387 */ /* 0x0007e20000100800 */
[----:B------:R-:W-:Y:S01]  /*23d0*/  @!P6 LEA R8, P0, R0, c[0x0][0x258], 0x2 ;  /* 0x000096000008ea11 */ /* 0x000fe200078010ff */
[----:B-1----:R-:W-:-:S03]  /*23e0*/  IMAD.SHL.U32 R13, R27, 0x20, RZ ;  /* 0x000000201b0d7824 */ /* 0x002fc600078e00ff */
[----:B------:R-:W-:Y:S02]  /*23f0*/  @!P6 LEA.HI.X R9, R0, c[0x0][0x25c], R3, 0x2, P0 ;  /* 0x000097000009ea11 */ /* 0x000fe400000f1403 */
[----:B------:R-:W-:Y:S02]  /*2400*/  LOP3.LUT R0, R38, 0xffffffe0, RZ, 0xc0, !PT ;  /* 0xffffffe026007812 */ /* 0x000fe400078ec0ff */
[----:B------:R-:W-:Y:S02]  /*2410*/  LOP3.LUT R3, R40, 0xfffffff0, RZ, 0xc0, !PT ;  /* 0xfffffff028037812 */ /* 0x000fe400078ec0ff */
[----:B------:R-:W-:Y:S01]  /*2420*/  ISETP.GE.AND P0, PT, R33, c[0x0][0x1fc], PT ;  /* 0x00007f0021007a0c */ /* 0x000fe20003f06270 */
[C---:B------:R-:W-:Y:S01]  /*2430*/  IMAD.IADD R0, R78.reuse, 0x1, -R0 ;  /* 0x000000014e007824 */ /* 0x040fe200078e0a00 */
[----:B------:R-:W-:Y:S01]  /*2440*/  CS2R R40, SRZ ;  /* 0x0000000000287805 */ /* 0x000fe2000001ff00 */
[----:B------:R-:W-:-:S03]  /*2450*/  IMAD.IADD R3, R78, 0x1, -R3 ;  /* 0x000000014e037824 */ /* 0x000fc600078e0a03 */
[----:B------:R-:W-:Y:S02]  /*2460*/  SHF.R.S32.HI R7, RZ, 0x1f, R0 ;  /* 0x0000001fff077819 */ /* 0x000fe40000011400 */
[----:B------:R-:W-:Y:S02]  /*2470*/  SHF.R.S32.HI R12, RZ, 0x1f, R3 ;  /* 0x0000001fff0c7819 */ /* 0x000fe40000011403 */
[----:B------:R-:W-:Y:S02]  /*2480*/  LEA.HI R7, R7, R0, RZ, 0x2 ;  /* 0x0000000007077211 */ /* 0x000fe400078f10ff */
[----:B------:R-:W-:Y:S01]  /*2490*/  LEA.HI R12, R12, R3, RZ, 0x3 ;  /* 0x000000030c0c7211 */ /* 0x000fe200078f18ff */
[----:B--2---:R-:W-:Y:S01]  /*24a0*/  IMAD.WIDE.U32 R44, R19, c[0x0][0x290], R14 ;  /* 0x0000a400132c7a25 */ /* 0x004fe200078e000e */
[----:B------:R-:W-:Y:S01]  /*24b0*/  LEA.HI.SX32 R6, R7, R6, 0x1e ;  /* 0x0000000607067211 */ /* 0x000fe200078ff2ff */
[----:B---3--:R-:W-:Y:S01]  /*24c0*/  CS2R R38, SRZ ;  /* 0x0000000000267805 */ /* 0x008fe2000001ff00 */
[----:B------:R-:W-:Y:S01]  /*24d0*/  LOP3.LUT R10, R12, 0xfffffff8, RZ, 0xc0, !PT ;  /* 0xfffffff80c0a7812 */ /* 0x000fe200078ec0ff */
[----:B------:R-:W-:Y:S01]  /*24e0*/  IMAD.IADD R15, R45, 0x1, R17 ;  /* 0x000000012d0f7824 */ /* 0x000fe200078e0211 */
[----:B------:R-:W-:Y:S01]  /*24f0*/  LOP3.LUT R11, R7, 0x7ffffffc, RZ, 0xc0, !PT ;  /* 0x7ffffffc070b7812 */ /* 0x000fe200078ec0ff */
[----:B------:R-:W-:Y:S01]  /*2500*/  STL.64 [R1+0x88], R44 ;  /* 0x0000882c01007387 */ /* 0x000fe20000100a00 */
[----:B------:R-:W-:Y:S01]  /*2510*/  IMAD.SHL.U32 R7, R21, 0x2, RZ ;  /* 0x0000000215077824 */ /* 0x000fe200078e00ff */
[----:B------:R-:W-:Y:S01]  /*2520*/  LOP3.LUT R14, R31, 0x20, R13, 0xf8, !PT ;  /* 0x000000201f0e7812 */ /* 0x000fe200078ef80d */
[----:B------:R-:W-:Y:S01]  /*2530*/  IMAD.IADD R3, R3, 0x1, -R10 ;  /* 0x0000000103037824 */ /* 0x000fe200078e0a0a */
[----:B------:R-:W-:Y:S01]  /*2540*/  STL.64 [R1+0xa8], R144 ;  /* 0x0000a89001007387 */ /* 0x000fe20000100a00 */
[----:B------:R-:W-:Y:S01]  /*2550*/  IMAD.IADD R10, R0, 0x1, -R11 ;  /* 0x00000001000a7824 */ /* 0x000fe200078e0a0b */
[----:B------:R-:W-:Y:S01]  /*2560*/  LOP3.LUT R0, R16, 0x8, R37, 0xf8, !PT ;  /* 0x0000000810007812 */ /* 0x000fe200078ef825 */
[----:B------:R-:W-:Y:S01]  /*2570*/  IMAD.SHL.U32 R11, R20, 0x2, RZ ;  /* 0x00000002140b7824 */ /* 0x000fe200078e00ff */
[----:B------:R1:W-:Y:S01]  /*2580*/  STL [R1+0x58], R6 ;  /* 0x0000580601007387 */ /* 0x0003e20000100800 */
[----:B------:R-:W-:Y:S01]  /*2590*/  LOP3.LUT R7, R7, 0x2, R30, 0xe2, !PT ;  /* 0x0000000207077812 */ /* 0x000fe200078ee21e */
[----:B------:R-:W-:Y:S01]  /*25a0*/  IMAD R140, R26, 0x4, R10 ;  /* 0x000000041a8c7824 */ /* 0x000fe200078e020a */
[----:B------:R-:W-:Y:S01]  /*25b0*/  LOP3.LUT R13, R0, R23, RZ, 0x3c, !PT ;  /* 0x00000017000d7212 */ /* 0x000fe200078e3cff */
[----:B------:R2:W-:Y:S01]  /*25c0*/  STL [R1+0x7c], R15 ;  /* 0x00007c0f01007387 */ /* 0x0005e20000100800 */
[----:B------:R-:W-:Y:S01]  /*25d0*/  LOP3.LUT R11, R11, 0x2, R29, 0xe2, !PT ;  /* 0x000000020b0b7812 */ /* 0x000fe200078ee21d */
[----:B------:R-:W-:Y:S01]  /*25e0*/  IMAD.SHL.U32 R140, R140, 0x2, RZ ;  /* 0x000000028c8c7824 */ /* 0x000fe200078e00ff */
[----:B------:R-:W-:Y:S01]  /*25f0*/  LOP3.LUT P2, RZ, R3, 0x4, RZ, 0xc0, !PT ;  /* 0x0000000403ff7812 */ /* 0x000fe2000784c0ff */
[----:B------:R-:W-:Y:S01]  /*2600*/  CS2R R30, SRZ ;  /* 0x00000000001e7805 */ /* 0x000fe2000001ff00 */
[----:B------:R-:W-:Y:S01]  /*2610*/  CS2R R22, SRZ ;  /* 0x0000000000167805 */ /* 0x000fe2000001ff00 */
[----:B------:R-:W-:Y:S01]  /*2620*/  CS2R R20, SRZ ;  /* 0x0000000000147805 */ /* 0x000fe2000001ff00 */
[----:B------:R-:W-:Y:S01]  /*2630*/  CS2R R18, SRZ ;  /* 0x0000000000127805 */ /* 0x000fe2000001ff00 */
[----:B------:R-:W-:Y:S01]  /*2640*/  CS2R R16, SRZ ;  /* 0x0000000000107805 */ /* 0x000fe2000001ff00 */
[----:B-1----:R-:W-:-:S05]  /*2650*/  @!P6 IMAD.SHL.U32 R6, R78, 0x10, RZ ;  /* 0x000000104e06e824 */ /* 0x002fca00078e00ff */
[----:B------:R1:W-:Y:S04]  /*2660*/  @!P6 LDGSTS.E.BYPASS.LTC128B.128 [R6+0x14080], [R8.64] ;  /* 0x140800000806efae */ /* 0x0003e8000b901d4a */
[----:B------:R-:W0:Y:S04]  /*2670*/  LDGDEPBAR ;  /* 0x00000000000079af */ /* 0x000e280000000000 */
[----:B------:R3:W-:Y:S04]  /*2680*/  LDGSTS.E.BYPASS.LTC128B.128 [R42+0x10080], [R4.64], !P5 ;  /* 0x10080000042a7fae */ /* 0x0007e8000e901d4a */
[----:B------:R3:W-:Y:S01]  /*2690*/  LDGSTS.E.BYPASS.LTC128B.128 [R42+0x11080], [R4.64+0x80], !P1 ;  /* 0x11080080042a7fae */ /* 0x0007e2000c901d4a */
[C---:B------:R-:W-:Y:S01]  /*26a0*/  LOP3.LUT P1, RZ, R3.reuse, 0x2, RZ, 0xc0, !PT ;  /* 0x0000000203ff7812 */ /* 0x040fe2000782c0ff */
[----:B------:R-:W-:-:S02]  /*26b0*/  IMAD.SHL.U32 R3, R3, 0x40, RZ ;  /* 0x0000004003037824 */ /* 0x000fc400078e00ff */
[----:B------:R3:W-:Y:S04]  /*26c0*/  LDGSTS.E.BYPASS.LTC128B.128 [R42+0x12080], [R4.64+0x100], !P4 ;  /* 0x12080100042a7fae */ /* 0x0007e8000e101d4a */
[----:B------:R3:W-:Y:S01]  /*26d0*/  LDGSTS.E.BYPASS.LTC128B.128 [R42+0x13080], [R4.64+0x180], !P3 ;  /* 0x13080180042a7fae */ /* 0x0007e2000d901d4a */
[----:B-1----:R-:W-:Y:S02]  /*26e0*/  SEL R8, RZ, 0x8, P0 ;  /* 0x00000008ff087807 */ /* 0x002fe40000000000 */
[----:B------:R-:W-:Y:S02]  /*26f0*/  IADD3 R0, P0, R44, UR16, RZ ;  /* 0x000000102c007c10 */ /* 0x000fe4000ff1e0ff */
[----:B------:R-:W-:Y:S01]  /*2700*/  LOP3.LUT R9, R25, R7, R28, 0xfe, !PT ;  /* 0x0000000719097212 */ /* 0x000fe200078efe1c */
[----:B------:R-:W-:Y:S01]  /*2710*/  CS2R R44, SRZ ;  /* 0x00000000002c7805 */ /* 0x000fe2000001ff00 */
[----:B------:R-:W-:Y:S01]  /*2720*/  IADD3.X R6, R15, UR4, RZ, P0, !PT ;  /* 0x000000040f067c10 */ /* 0x000fe200087fe4ff */
[----:B------:R-:W-:Y:S01]  /*2730*/  ULDC UR4, c[0x0][0x2a0] ;  /* 0x0000a80000047ab9 */ /* 0x000fe20000000800 */
[----:B------:R-:W-:Y:S01]  /*2740*/  LOP3.LUT R7, R8, R11, R24, 0xfe, !PT ;  /* 0x0000000b08077212 */ /* 0x000fe200078efe18 */
[----:B------:R-:W-:Y:S01]  /*2750*/  STL [R1+0x60], R9 ;  /* 0x0000600901007387 */ /* 0x000fe20000100800 */
[C---:B------:R-:W-:Y:S01]  /*2760*/  LEA R10, P0, R0.reuse, c[0x0][0x280], 0x2 ;  /* 0x0000a000000a7a11 */ /* 0x040fe200078010ff */
[----:B------:R-:W-:Y:S01]  /*2770*/  IMAD.SHL.U32 R8, R27, 0x8, RZ ;  /* 0x000000081b087824 */ /* 0x000fe200078e00ff */
[----:B------:R-:W-:Y:S01]  /*2780*/  ULOP3.LUT UR4, URZ, UR4, URZ, 0x33, !UPT ;  /* 0x000000043f047292 */ /* 0x000fe2000f8e333f */
[----:B------:R1:W-:Y:S01]  /*2790*/  STL [R1+0x5c], R7 ;  /* 0x00005c0701007387 */ /* 0x0003e20000100800 */
[----:B------:R-:W-:Y:S01]  /*27a0*/  LEA.HI.X R11, R0, c[0x0][0x284], R6, 0x2, P0 ;  /* 0x0000a100000b7a11 */ /* 0x000fe200000f1406 */
[----:B------:R-:W-:Y:S01]  /*27b0*/  IMAD.SHL.U32 R6, R12, 0x40, RZ ;  /* 0x000000400c067824 */ /* 0x000fe200078e00ff */
[----:B------:R-:W-:Y:S01]  /*27c0*/  LOP3.LUT R0, R3, 0x1c0, RZ, 0xc0, !PT ;  /* 0x000001c003007812 */ /* 0x000fe200078ec0ff */
[----:B------:R-:W-:Y:S01]  /*27d0*/  CS2R R28, SRZ ;  /* 0x00000000001c7805 */ /* 0x000fe2000001ff00 */
[----:B------:R-:W-:Y:S01]  /*27e0*/  ISETP.GE.AND P0, PT, R78, 0x8, PT ;  /* 0x000000084e00780c */ /* 0x000fe20003f06270 */
[----:B------:R-:W-:Y:S01]  /*27f0*/  CS2R R24, SRZ ;  /* 0x0000000000187805 */ /* 0x000fe2000001ff00 */
[----:B------:R-:W-:Y:S01]  /*2800*/  SHF.R.U32.HI R3, RZ, 0x3, R0 ;  /* 0x00000003ff037819 */ /* 0x000fe20000011600 */
[----:B---3--:R-:W-:Y:S01]  /*2810*/  CS2R R42, SRZ ;  /* 0x00000000002a7805 */ /* 0x008fe2000001ff00 */
[----:B------:R-:W-:-:S02]  /*2820*/  LOP3.LUT R8, R0, 0x8, R8, 0xf8, !PT ;  /* 0x0000000800087812 */ /* 0x000fc400078ef808 */
[----:B------:R-:W-:Y:S02]  /*2830*/  LOP3.LUT R6, R6, 0xfffffe00, RZ, 0xc0, !PT ;  /* 0xfffffe0006067812 */ /* 0x000fe400078ec0ff */
[----:B------:R-:W-:Y:S02]  /*2840*/  LOP3.LUT R12, R3, R14, R0, 0x1e, !PT ;  /* 0x0000000e030c7212 */ /* 0x000fe400078e1e00 */
[----:B------:R-:W-:Y:S01]  /*2850*/  LOP3.LUT R8, R8, R3, RZ, 0x3c, !PT ;  /* 0x0000000308087212 */ /* 0x000fe200078e3cff */
[----:B--2---:R-:W-:Y:S01]  /*2860*/  CS2R R14, SRZ ;  /* 0x00000000000e7805 */ /* 0x004fe2000001ff00 */
[----:B------:R-:W-:Y:S01]  /*2870*/  SEL R4, R142, 0xffffffe0, !P2 ;  /* 0xffffffe08e047807 */ /* 0x000fe20005000000 */
[----:B-1----:R-:W-:Y:S02]  /*2880*/  IMAD.SHL.U32 R7, R36, 0x8, RZ ;  /* 0x0000000824077824 */ /* 0x002fe400078e00ff */
[----:B------:R-:W-:-:S03]  /*2890*/  CS2R R36, SRZ ;  /* 0x0000000000247805 */ /* 0x000fc6000001ff00 */
[----:B------:R-:W-:Y:S01]  /*28a0*/  LOP3.LUT R7, R0, 0x38, R7, 0xf8, !PT ;  /* 0x0000003800077812 */ /* 0x000fe200078ef807 */
[C---:B------:R-:W-:Y:S02]  /*28b0*/  IMAD R0, R27.reuse, 0x200, R13 ;  /* 0x000002001b007824 */ /* 0x040fe400078e020d */
[----:B------:R-:W-:Y:S01]  /*28c0*/  IMAD R27, R27, 0x1000, R6 ;  /* 0x000010001b1b7824 */ /* 0x000fe200078e0206 */
[----:B------:R-:W-:Y:S02]  /*28d0*/  LOP3.LUT R9, R7, R3, RZ, 0x3c, !PT ;  /* 0x0000000307097212 */ /* 0x000fe400078e3cff */
[-C--:B------:R-:W-:Y:S01]  /*28e0*/  LOP3.LUT R7, R12, R6.reuse, RZ, 0xfc, !PT ;  /* 0x000000060c077212 */ /* 0x080fe200078efcff */
[----:B------:R-:W-:Y:S01]  /*28f0*/  IMAD.MOV.U32 R12, RZ, RZ, 0x10 ;  /* 0x00000010ff0c7424 */ /* 0x000fe200078e00ff */
[CC--:B------:R-:W-:Y:S02]  /*2900*/  IADD3 R3, R8.reuse, R6.reuse, R32 ;  /* 0x0000000608037210 */ /* 0x0c0fe40007ffe020 */
[----:B------:R-:W-:Y:S01]  /*2910*/  LOP3.LUT R6, R8, R6, RZ, 0xfc, !PT ;  /* 0x0000000608067212 */ /* 0x000fe200078efcff */
[----:B------:R-:W-:Y:S01]  /*2920*/  IMAD.IADD R8, R27, 0x1, R9 ;  /* 0x000000011b087824 */ /* 0x000fe200078e0209 */
[----:B------:R-:W-:Y:S01]  /*2930*/  SEL R5, R12, 0xfffffff0, !P1 ;  /* 0xfffffff00c057807 */ /* 0x000fe20004800000 */
[----:B------:R-:W-:Y:S01]  /*2940*/  @!P0 IMAD.SHL.U32 R9, R78, 0x10, RZ ;  /* 0x000000104e098824 */ /* 0x000fe200078e00ff */
[----:B------:R-:W-:Y:S01]  /*2950*/  CS2R R32, SRZ ;  /* 0x0000000000207805 */ /* 0x000fe2000001ff00 */
[----:B------:R-:W-:Y:S01]  /*2960*/  CS2R R78, SRZ ;  /* 0x00000000004e7805 */ /* 0x000fe2000001ff00 */
[----:B------:R-:W-:Y:S01]  /*2970*/  CS2R R26, SRZ ;  /* 0x00000000001a7805 */ /* 0x000fe2000001ff00 */
[----:B------:R-:W-:Y:S01]  /*2980*/  CS2R R12, SRZ ;  /* 0x00000000000c7805 */ /* 0x000fe2000001ff00 */
[----:B------:R1:W-:Y:S04]  /*2990*/  @!P0 LDGSTS.E.BYPASS.LTC128B.128 [R9+0x14100], [R10.64] ;  /* 0x141000000a098fae */ /* 0x0003e8000b901d4a */
[----:B------:R-:W0:Y:S01]  /*29a0*/  LDGDEPBAR ;  /* 0x00000000000079af */ /* 0x000e220000000000 */
[----:B-1----:R-:W-:-:S02]  /*29b0*/  IMAD.U32 R9, RZ, RZ, UR5 ;  /* 0x00000005ff097e24 */ /* 0x002fc4000f8e00ff */
[----:B------:R-:W-:Y:S02]  /*29c0*/  IMAD.IADD R10, R145, 0x1, R141 ;  /* 0x00000001910a7824 */ /* 0x000fe400078e028d */
[C---:B------:R-:W-:Y:S01]  /*29d0*/  IMAD R11, R0.reuse, 0x2, R2 ;  /* 0x00000002000b7824 */ /* 0x040fe200078e0202 */
[----:B------:R-:W-:Y:S01]  /*29e0*/  IADD3 R9, R9, -UR8, -R140 ;  /* 0x8000000809097c10 */ /* 0x000fe2000fffe88c */
[----:B------:R-:W-:Y:S01]  /*29f0*/  IMAD.SHL.U32 R2, R0, 0x2, RZ ;  /* 0x0000000200027824 */ /* 0x000fe200078e00ff */
[----:B------:R1:W-:Y:S02]  /*2a00*/  STL [R1+0xb4], R10 ;  /* 0x0000b40a01007387 */ /* 0x0003e40000100800 */
[C---:B------:R-:W-:Y:S02]  /*2a10*/  IADD3 R0, R9.reuse, UR4, RZ ;  /* 0x0000000409007c10 */ /* 0x040fe4000fffe0ff */
[----:B------:R-:W-:Y:S04]  /*2a20*/  STL [R1+0x70], R140 ;  /* 0x0000708c01007387 */ /* 0x000fe80000100800 */
[----:B------:R-:W-:Y:S04]  /*2a30*/  STL [R1+0x38], R11 ;  /* 0x0000380b01007387 */ /* 0x000fe80000100800 */
[----:B------:R2:W-:Y:S01]  /*2a40*/  STL [R1+0x3c], R2 ;  /* 0x00003c0201007387 */ /* 0x0005e20000100800 */
[----:B-1----:R-:W-:-:S05]  /*2a50*/  IADD3 R10, R9, c[0x0][0x2a4], RZ ;  /* 0x0000a900090a7a10 */ /* 0x002fca0007ffe0ff */
[----:B------:R1:W-:Y:S04]  /*2a60*/  STL [R1+0x6c], R10 ;  /* 0x00006c0a01007387 */ /* 0x0003e80000100800 */
[----:B------:R3:W-:Y:S01]  /*2a70*/  STL [R1+0x78], R0 ;  /* 0x0000780001007387 */ /* 0x0007e20000100800 */
[----:B--2---:R-:W-:-:S04]  /*2a80*/  IMAD.SHL.U32 R2, R3, 0x2, RZ ;  /* 0x0000000203027824 */ /* 0x004fc800078e00ff */
[----:B------:R-:W-:-:S04]  /*2a90*/  IMAD R3, R5, 0x2, R2 ;  /* 0x0000000205037824 */ /* 0x000fc800078e0202 */
[----:B------:R-:W-:Y:S01]  /*2aa0*/  IMAD R252, R4, 0x2, R3 ;  /* 0x0000000204fc7824 */ /* 0x000fe200078e0203 */
[----:B-1----:R-:W-:Y:S02]  /*2ab0*/  LEA R10, R6, 0x15180, 0x1 ;  /* 0x00015180060a7811 */ /* 0x002fe400078e08ff */
[----:B------:R-:W-:Y:S01]  /*2ac0*/  LEA R6, R8, 0x80, 0x1 ;  /* 0x0000008008067811 */ /* 0x000fe200078e08ff */
[----:B---3--:R-:W-:Y:S02]  /*2ad0*/  IMAD.SHL.U32 R0, R7, 0x2, RZ ;  /* 0x0000000207007824 */ /* 0x008fe400078e00ff */
[----:B------:R-:W-:Y:S01]  /*2ae0*/  STL [R1+0x40], R10 ;  /* 0x0000400a01007387 */ /* 0x000fe20000100800 */
[----:B------:R-:W-:-:S03]  /*2af0*/  IMAD R7, R4, 0x2, R2 ;  /* 0x0000000204077824 */ /* 0x000fc600078e0202 */
[----:B------:R1:W-:Y:S04]  /*2b00*/  STL [R1+0x24], R6 ;  /* 0x0000240601007387 */ /* 0x0003e80000100800 */
[----:B------:R-:W-:Y:S01]  /*2b10*/  STL [R1+0x20], R7 ;  /* 0x0000200701007387 */ /* 0x000fe20000100800 */
[--C-:B-1----:R-:W-:Y:S02]  /*2b20*/  IMAD R6, R5, 0x2, R10.reuse ;  /* 0x0000000205067824 */ /* 0x102fe400078e020a */
[C---:B------:R-:W-:Y:S02]  /*2b30*/  IMAD R5, R4.reuse, 0x2, R10 ;  /* 0x0000000204057824 */ /* 0x040fe400078e020a */
[----:B------:R-:W-:Y:S01]  /*2b40*/  IMAD R4, R4, 0x2, R6 ;  /* 0x0000000204047824 */ /* 0x000fe200078e0206 */
[----:B------:R-:W-:Y:S04]  /*2b50*/  STL [R1+0x44], R6 ;  /* 0x0000440601007387 */ /* 0x000fe80000100800 */
[----:B------:R-:W-:Y:S04]  /*2b60*/  STL [R1+0x4c], R5 ;  /* 0x00004c0501007387 */ /* 0x000fe80000100800 */
[----:B------:R1:W-:Y:S02]  /*2b70*/  STL [R1+0x48], R4 ;  /* 0x0000480401007387 */ /* 0x0003e40000100800 */
[----:B-1----:R-:W-:-:S05]  /*2b80*/  IADD3 R4, -R140, UR14, RZ ;  /* 0x0000000e8c047c10 */ /* 0x002fca000fffe1ff */
[----:B----4-:R1:W-:Y:S02]  /*2b90*/  STL [R1+0x74], R4 ;  /* 0x0000740401007387 */ /* 0x0103e40000100800 */
.L_x_248:
[----:B-1----:R-:W2:Y:S01]  /*2ba0*/  LDL R151, [R1+0x28] ;  /* 0x0000280001977983 */ /* 0x002ea20000100800 */
[----:B------:R-:W-:Y:S04]  /*2bb0*/  DEPBAR.LE SB0, 0x0 ;  /* 0x000080000000791a */ /* 0x000fe80000000000 */
[----:B------:R-:W3:Y:S04]  /*2bc0*/  LDL R150, [R1+0x2c] ;  /* 0x00002c0001967983 */ /* 0x000ee80000100800 */
[----:B------:R-:W4:Y:S04]  /*2bd0*/  LDL R149, [R1+0x34] ;  /* 0x0000340001957983 */ /* 0x000f280000100800 */
[----:B-----5:R-:W5:Y:S04]  /*2be0*/  LDL R154, [R1+0x20] ;  /* 0x00002000019a7983 */ /* 0x020f680000100800 */
[----:B------:R-:W4:Y:S04]  /*2bf0*/  LDL R148, [R1+0x30] ;  /* 0x0000300001947983 */ /* 0x000f280000100800 */
[----:B------:R-:W-:Y:S06]  /*2c00*/  BAR.SYNC.DEFER_BLOCKING 0x0 ;  /* 0x0000000000007b1d */ /* 0x000fec0000010000 */
[----:B------:R-:W-:Y:S04]  /*2c10*/  LDSM.16.M88.4 R8, [R2+0x8080] ;  /* 0x008080000208783b */ /* 0x000fe80000000200 */
[----:B------:R-:W4:Y:S04]  /*2c20*/  LDL R229, [R1+0x58] ;  /* 0x0000580001e57983 */ /* 0x000f280000100800 */
[----:B------:R-:W4:Y:S04]  /*2c30*/  LDL R163, [R1+0x74] ;  /* 0x0000740001a37983 */ /* 0x000f280000100800 */
[----:B--2---:R-:W2:Y:S04]  /*2c40*/  LDSM.16.M88.4 R140, [R151+0x80] ;  /* 0x00008000978c783b */ /* 0x004ea80000000200 */
[----:B---3--:R-:W-:Y:S01]  /*2c50*/  LDSM.16.M88.4 R144, [R150+0x80] ;  /* 0x000080009690783b */ /* 0x008fe20000000200 */
[C---:B-12---:R-:W-:Y:S08]  /*2c60*/  HMMA.16816.F32 R4, R8.reuse, R140, RZ ;  /* 0x0000008c0804723c */ /* 0x046ff000000018ff */
[----:B------:R-:W-:Y:S01]  /*2c70*/  HMMA.16816.F32 R8, R8, R142, RZ ;  /* 0x0000008e0808723c */ /* 0x000fe200000018ff */
[----:B------:R-:W1:Y:S04]  /*2c80*/  LDSM.16.M88.4 R140, [R3+0x8080] ;  /* 0x00808000038c783b */ /* 0x000e680000000200 */
[----:B----4-:R-:W-:Y:S04]  /*2c90*/  LDS R152, [R229.X4+0x14080] ;  /* 0x01408000e5987984 */ /* 0x010fe80000004800 */
[----:B------:R-:W-:Y:S07]  /*2ca0*/  LDS R153, [R229.X4+0x140a0] ;  /* 0x0140a000e5997984 */ /* 0x000fee0000004800 */
[C---:B-1----:R-:W-:Y:S08]  /*2cb0*/  HMMA.16816.F32 R4, R140.reuse, R144, R4 ;  /* 0x000000908c04723c */ /* 0x042ff00000001804 */
[----:B------:R-:W-:Y:S01]  /*2cc0*/  HMMA.16816.F32 R8, R140, R146, R8 ;  /* 0x000000928c08723c */ /* 0x000fe20000001808 */
[----:B-----5:R-:W-:Y:S04]  /*2cd0*/  LDSM.16.M88.4 R140, [R154+0x8080] ;  /* 0x008080009a8c783b */ /* 0x020fe80000000200 */
[----:B------:R-:W1:Y:S11]  /*2ce0*/  LDSM.16.M88.4 R144, [R149+0x80] ;  /* 0x000080009590783b */ /* 0x000e760000000200 */
[C---:B-1----:R-:W-:Y:S08]  /*2cf0*/  HMMA.16816.F32 R4, R140.reuse, R144, R4 ;  /* 0x000000908c04723c */ /* 0x042ff00000001804 */
[----:B------:R-:W-:Y:S01]  /*2d00*/  HMMA.16816.F32 R8, R140, R146, R8 ;  /* 0x000000928c08723c */ /* 0x000fe20000001808 */
[----:B------:R-:W-:Y:S04]  /*2d10*/  LDSM.16.M88.4 R140, [R252+0x8080] ;  /* 0x00808000fc8c783b */ /* 0x000fe80000000200 */
        /* <DEDUP_REMOVED lines=36> */
[----:B------:R1:W2:Y:S04]  /*2f60*/  LDSM.16.M88.4 R144, [R151+0x6080] ;  /* 0x006080009790783b */ /* 0x0002a80000000200 */
[----:B-1----:R-:W3:Y:S07]  /*2f70*/  LDL R151, [R1+0x6c] ;  /* 0x00006c0001977983 */ /* 0x002eee0000100800 */
[C---:B--2---:R-:W-:Y:S08]  /*2f80*/  HMMA.16816.F32 R4, R140.reuse, R144, R4 ;  /* 0x000000908c04723c */ /* 0x044ff00000001804 */
[----:B------:R-:W-:Y:S01]  /*2f90*/  HMMA.16816.F32 R8, R140, R146, R8 ;  /* 0x000000928c08723c */ /* 0x000fe20000001808 */
[----:B------:R-:W-:Y:S04]  /*2fa0*/  LDSM.16.M88.4 R140, [R3+0xb080] ;  /* 0x00b08000038c783b */ /* 0x000fe80000000200 */
[----:B------:R-:W1:Y:S11]  /*2fb0*/  LDSM.16.M88.4 R144, [R150+0x6080] ;  /* 0x006080009690783b */ /* 0x000e760000000200 */
[C---:B-1----:R-:W-:Y:S08]  /*2fc0*/  HMMA.16816.F32 R4, R140.reuse, R144, R4 ;  /* 0x000000908c04723c */ /* 0x042ff00000001804 */
[----:B------:R-:W-:Y:S01]  /*2fd0*/  HMMA.16816.F32 R8, R140, R146, R8 ;  /* 0x000000928c08723c */ /* 0x000fe20000001808 */
[----:B------:R1:W-:Y:S04]  /*2fe0*/  LDSM.16.M88.4 R144, [R149+0x6080] ;  /* 0x006080009590783b */ /* 0x0003e80000000200 */
[----:B------:R-:W2:Y:S04]  /*2ff0*/  LDSM.16.M88.4 R140, [R154+0xb080] ;  /* 0x00b080009a8c783b */ /* 0x000ea80000000200 */
[----:B-1----:R-:W4:Y:S07]  /*3000*/  LDL R149, [R1+0x78] ;  /* 0x0000780001957983 */ /* 0x002f2e0000100800 */
[C---:B--2---:R-:W-:Y:S08]  /*3010*/  HMMA.16816.F32 R4, R140.reuse, R144, R4 ;  /* 0x000000908c04723c */ /* 0x044ff00000001804 */
[----:B------:R-:W-:Y:S01]  /*3020*/  HMMA.16816.F32 R8, R140, R146, R8 ;  /* 0x000000928c08723c */ /* 0x000fe20000001808 */
[----:B------:R-:W-:Y:S04]  /*3030*/  LDSM.16.M88.4 R140, [R252+0xb080] ;  /* 0x00b08000fc8c783b */ /* 0x000fe80000000200 */
[----:B------:R1:W2:Y:S02]  /*3040*/  LDSM.16.M88.4 R144, [R148+0x6080] ;  /* 0x006080009490783b */ /* 0x0002a40000000200 */
[----:B-1----:R-:W-:Y:S04]  /*3050*/  MOV R148, c[0x0][0x2a8] ;  /* 0x0000aa0000947a02 */ /* 0x002fe80000000f00 */
[----:B------:R-:W-:Y:S05]  /*3060*/  ISETP.GE.AND P1, PT, R148, 0x1, PT ;  /* 0x000000019400780c */ /* 0x000fea0003f26270 */
[C---:B--2---:R-:W-:Y:S08]  /*3070*/  HMMA.16816.F32 R4, R140.reuse, R144, R4 ;  /* 0x000000908c04723c */ /* 0x044ff00000001804 */
[----:B------:R-:W-:Y:S11]  /*3080*/  HMMA.16816.F32 R8, R140, R146, R8 ;  /* 0x000000928c08723c */ /* 0x000ff60000001808 */
[----:B------:R-:W-:Y:S05]  /*3090*/  @!UPT UIADD3 URZ, URZ, URZ, URZ ;  /* 0x0000003f3f3ff290 */ /* 0x000fea000fffe03f */
[----:B------:R-:W-:Y:S02]  /*30a0*/  FMUL.FTZ R5, R5, c[0x0][0x2b4] ;  /* 0x0000ad0005057a20 */ /* 0x000fe40000410000 */
[----:B------:R-:W-:Y:S02]  /*30b0*/  FMUL.FTZ R4, R4, c[0x0][0x2b4] ;  /* 0x0000ad0004047a20 */ /* 0x000fe40000410000 */
[----:B------:R1:W2:Y:S01]  /*30c0*/  MUFU.TANH R157, R5 ;  /* 0x00000005009d7308 */ /* 0x0002a20000002400 */
        /* <DEDUP_REMOVED lines=10> */
[----:B------:R1:W1:Y:S10]  /*3170*/  MUFU.TANH R161, R7 ;  /* 0x0000000700a17308 */ /* 0x0002740000002400 */
[----:B------:R1:W1:Y:S10]  /*3180*/  MUFU.TANH R156, R8 ;  /* 0x00000008009c7308 */ /* 0x0002740000002400 */
[----:B------:R1:W1:Y:S10]  /*3190*/  MUFU.TANH R155, R9 ;  /* 0x00000009009b7308 */ /* 0x0002740000002400 */
[----:B------:R1:W1:Y:S10]  /*31a0*/  MUFU.TANH R160, R10 ;  /* 0x0000000a00a07308 */ /* 0x0002740000002400 */
[----:B------:R1:W1:Y:S01]  /*31b0*/  MUFU.TANH R159, R11 ;  /* 0x0000000b009f7308 */ /* 0x0002620000002400 */
[-C--:B---3--:R-:W-:Y:S04]  /*31c0*/  IADD3 R150, R151, R5.reuse, RZ ;  /* 0x0000000597967210 */ /* 0x088fe80007ffe0ff */
[----:B------:R-:W-:Y:S02]  /*31d0*/  IMNMX R150, R163, R150, PT ;  /* 0x00000096a3967217 */ /* 0x000fe40003800200 */
[----:B----4-:R-:W-:Y:S01]  /*31e0*/  IADD3 R148, R149, R5, RZ ;  /* 0x0000000595947210 */ /* 0x010fe20007ffe0ff */
[----:B------:R-:W-:-:S05]  /*31f0*/  @!P1 BRA `(.L_x_238) ;  /* 0x000001a000009947 */ /* 0x000fca0003800000 */
[----:B-12---:R-:W-:Y:S01]  /*3200*/  IADD3 R4, R5, UR15, RZ ;  /* 0x0000000f05047c10 */ /* 0x006fe2000fffe0ff */
[----:B------:R-:W-:Y:S03]  /*3210*/  BSSY B0, `(.L_x_239) ;  /* 0x0000011000007945 */ /* 0x000fe60003800000 */
[----:B------:R-:W-:Y:S11]  /*3220*/  ISETP.GT.AND P0, PT, R4, -0x1, PT ;  /* 0xffffffff0400780c */ /* 0x000ff60003f04270 */
[----:B------:R-:W-:Y:S02]  /*3230*/  @!UPT UIADD3 URZ, URZ, URZ, URZ ;  /* 0x0000003f3f3ff290 */ /* 0x000fe4000fffe03f */
[----:B------:R-:W-:-:S05]  /*3240*/  @P0 BRA `(.L_x_240) ;  /* 0x0000008000000947 */ /* 0x000fca0003800000 */
[----:B------:R-:W-:Y:S01]  /*3250*/  LOP3.LUT R4, RZ, R4, RZ, 0x33, !PT ;  /* 0x00000004ff047212 */ /* 0x000fe200078e33ff */
[----:B------:R-:W-:Y:S05]  /*3260*/  IMAD.MOV.U32 R6, RZ, RZ, c[0x0][0x2a8] ;  /* 0x0000aa00ff067624 */ /* 0x000fea00078e00ff */
[----:B------:R-:W-:Y:S11]  /*3270*/  ISETP.NE.AND P0, PT, R6, 0x1, PT ;  /* 0x000000010600780c */ /* 0x000ff60003f05270 */
[----:B------:R-:W-:Y:S02]  /*3280*/  @!UPT UIADD3 URZ, URZ, URZ, URZ ;  /* 0x0000003f3f3ff290 */ /* 0x000fe4000fffe03f */
[----:B------:R-:W-:Y:S05]  /*3290*/  @P0 IMAD.HI.U32 R6, R4, c[0x0][0x2ac], RZ ;  /* 0x0000ab0004060a27 */ /* 0x000fea00078e00ff */
[----:B------:R-:W-:Y:S04]  /*32a0*/  @P0 SHF.R.U32.HI R4, RZ, c[0x0][0x2b0], R6 ;  /* 0x0000ac00ff040a19 */ /* 0x000fe80000011606 */
[----:B------:R-:W-:Y:S01]  /*32b0*/  LOP3.LUT R4, RZ, R4, RZ, 0x33, !PT ;  /* 0x00000004ff047212 */ /* 0x000fe200078e33ff */
[----:B------:R-:W-:-:S05]  /*32c0*/  BRA `(.L_x_241) ;  /* 0x0000005000007947 */ /* 0x000fca0003800000 */
.L_x_240:
[----:B------:R-:W-:Y:S04]  /*32d0*/  MOV R6, c[0x0][0x2a8] ;  /* 0x0000aa0000067a02 */ /* 0x000fe80000000f00 */
[----:B------:R-:W-:Y:S11]  /*32e0*/  ISETP.NE.AND P0, PT, R6, 0x1, PT ;  /* 0x000000010600780c */ /* 0x000ff60003f05270 */
[----:B------:R-:W-:Y:S02]  /*32f0*/  @!UPT UIADD3 URZ, URZ, URZ, URZ ;  /* 0x0000003f3f3ff290 */ /* 0x000fe4000fffe03f */
[----:B------:R-:W-:Y:S05]  /*3300*/  @P0 IMAD.HI.U32 R6, R4, c[0x0][0x2ac], RZ ;  /* 0x0000ab0004060a27 */ /* 0x000fea00078e00ff */
[----:B------:R-:W-:Y:S02]  /*3310*/  @P0 SHF.R.U32.HI R4, RZ, c[0x0][0x2b0], R6 ;  /* 0x0000ac00ff040a19 */ /* 0x000fe40000011606 */
.L_x_241:
[----:B------:R-:W-:Y:S05]  /*3320*/  BSYNC B0 ;  /* 0x0000000000007941 */ /* 0x000fea0003800000 */
.L_x_239:
[----:B------:R-:W2:Y:S01]  /*3330*/  LDL R7, [R1+0x70] ;  /* 0x0000700001077983 */ /* 0x000ea20000100800 */
[----:B------:R-:W-:Y:S04]  /*3340*/  IMAD.MOV.U32 R6, RZ, RZ, c[0x0][0x2a8] ;  /* 0x0000aa00ff067624 */ /* 0x000fe800078e00ff */
[----:B------:R-:W-:Y:S04]  /*3350*/  IMAD R4, R4, R6, -UR9 ;  /* 0x8000000904047e24 */ /* 0x000fe8000f8e0206 */
[----:B--2---:R-:W-:Y:S05]  /*3360*/  IMAD.IADD R4, R4, 0x1, -R7 ;  /* 0x0000000104047824 */ /* 0x004fea00078e0a07 */
[----:B------:R-:W-:Y:S02]  /*3370*/  IMNMX R148, R148, R4, !PT ;  /* 0x0000000494947217 */ /* 0x000fe40007800200 */
[----:B------:R-:W-:Y:S04]  /*3380*/  IADD3 R4, R4, c[0x0][0x2a8], RZ ;  /* 0x0000aa0004047a10 */ /* 0x000fe80007ffe0ff */
[----:B------:R-:W-:Y:S02]  /*3390*/  IMNMX R150, R150, R4, PT ;  /* 0x0000000496967217 */ /* 0x000fe40003800200 */
.L_x_238:
[----:B-12---:R-:W-:Y:S05]  /*33a0*/  IADD3 R4, R5, 0x8, RZ ;  /* 0x0000000805047810 */ /* 0x006fea0007ffe0ff */
[--C-:B------:R-:W-:Y:S02]  /*33b0*/  IMAD.IADD R151, R151, 0x1, R4.reuse ;  /* 0x0000000197977824 */ /* 0x100fe400078e0204 */
[----:B------:R-:W-:Y:S03]  /*33c0*/  IMAD.IADD R149, R149, 0x1, R4 ;  /* 0x0000000195957824 */ /* 0x000fe600078e0204 */
[----:B------:R-:W-:Y:S01]  /*33d0*/  IMNMX R151, R163, R151, PT ;  /* 0x00000097a3977217 */ /* 0x000fe20003800200 */
[----:B------:R-:W-:-:S05]  /*33e0*/  @!P1 BRA `(.L_x_242) ;  /* 0x000001a000009947 */ /* 0x000fca0003800000 */
[----:B------:R-:W-:Y:S01]  /*33f0*/  IADD3 R4, R4, UR15, RZ ;  /* 0x0000000f04047c10 */ /* 0x000fe2000fffe0ff */
        /* <DEDUP_REMOVED lines=12> */
.L_x_244:
[----:B------:R-:W-:Y:S04]  /*34c0*/  MOV R5, c[0x0][0x2a8] ;  /* 0x0000aa0000057a02 */ /* 0x000fe80000000f00 */
[----:B------:R-:W-:Y:S11]  /*34d0*/  ISETP.NE.AND P0, PT, R5, 0x1, PT ;  /* 0x000000010500780c */ /* 0x000ff60003f05270 */
[----:B------:R-:W-:Y:S02]  /*34e0*/  @!UPT UIADD3 URZ, URZ, URZ, URZ ;  /* 0x0000003f3f3ff290 */ /* 0x000fe4000fffe03f */
[----:B------:R-:W-:Y:S05]  /*34f0*/  @P0 IMAD.HI.U32 R5, R4, c[0x0][0x2ac], RZ ;  /* 0x0000ab0004050a27 */ /* 0x000fea00078e00ff */
[----:B------:R-:W-:Y:S02]  /*3500*/  @P0 SHF.R.U32.HI R4, RZ, c[0x0][0x2b0], R5 ;  /* 0x0000ac00ff040a19 */ /* 0x000fe40000011605 */
.L_x_245:
[----:B------:R-:W-:Y:S05]  /*3510*/  BSYNC B0 ;  /* 0x0000000000007941 */ /* 0x000fea0003800000 */
.L_x_243:
[----:B------:R-:W2:Y:S01]  /*3520*/  LDL R6, [R1+0x70] ;  /* 0x0000700001067983 */ /* 0x000ea20000100800 */
[----:B------:R-:W-:Y:S04]  /*3530*/  IMAD.MOV.U32 R5, RZ, RZ, c[0x0][0x2a8] ;  /* 0x0000aa00ff057624 */ /* 0x000fe800078e00ff */
[----:B------:R-:W-:Y:S04]  /*3540*/  IMAD R4, R4, R5, -UR9 ;  /* 0x8000000904047e24 */ /* 0x000fe8000f8e0205 */
[----:B--2---:R-:W-:Y:S05]  /*3550*/  IMAD.IADD R4, R4, 0x1, -R6 ;  /* 0x0000000104047824 */ /* 0x004fea00078e0a06 */
[----:B------:R-:W-:Y:S02]  /*3560*/  IMNMX R149, R149, R4, !PT ;  /* 0x0000000495957217 */ /* 0x000fe40007800200 */
[----:B------:R-:W-:Y:S04]  /*3570*/  IADD3 R4, R4, c[0x0][0x2a8], RZ ;  /* 0x0000aa0004047a10 */ /* 0x000fe80007ffe0ff */
[----:B------:R-:W-:Y:S02]  /*3580*/  IMNMX R151, R151, R4, PT ;  /* 0x0000000497977217 */ /* 0x000fe40003800200 */
.L_x_242:
[----:B------:R-:W-:Y:S04]  /*3590*/  DEPBAR.LE SB0, 0x0 ;  /* 0x000080000000791a */ /* 0x000fe80000000000 */
[----:B------:R-:W-:Y:S01]  /*35a0*/  BAR.SYNC.DEFER_BLOCKING 0x0 ;  /* 0x0000000000007b1d */ /* 0x000fe20000010000 */
[----:B------:R-:W-:Y:S01]  /*35b0*/  PLOP3.LUT P2, PT, PT, PT, UP1, 0x80, 0x0 ;  /* 0x000000000000781c */ /* 0x000fe20003f4f018 */
[----:B------:R-:W-:Y:S03]  /*35c0*/  UIADD3 UR13, UR12, 0x1, URZ ;  /* 0x000000010c0d7890 */ /* 0x000fe6000fffe03f */
[----:B------:R-:W-:Y:S01]  /*35d0*/  ISETP.GT.AND P0, PT, R148, RZ, P2 ;  /* 0x000000ff9400720c */ /* 0x000fe20001704270 */
[----:B------:R-:W-:Y:S01]  /*35e0*/  UISETP.GE.AND UP0, UPT, UR13, UR7, UPT ;  /* 0x000000070d00728c */ /* 0x000fe2000bf06270 */
[----:B------:R-:W-:Y:S02]  /*35f0*/  ISETP.GT.AND P1, PT, R149, 0x20, P2 ;  /* 0x000000209500780c */ /* 0x000fe40001724270 */
[----:B------:R-:W-:Y:S02]  /*3600*/  ISETP.LT.OR P0, PT, R150, 0x1, P0 ;  /* 0x000000019600780c */ /* 0x000fe40000701670 */
[----:B------:R-:W-:Y:S02]  /*3610*/  ISETP.LT.OR P1, PT, R151, 0x21, P1 ;  /* 0x000000219700780c */ /* 0x000fe40000f21670 */
[----:B------:R-:W-:Y:S01]  /*3620*/  PLOP3.LUT P5, PT, PT, PT, UP0, 0x80, 0x0 ;  /* 0x000000000000781c */ /* 0x000fe20003faf008 */
[----:B------:R-:W1:Y:S05]  /*3630*/  LDSM.16.M88.4 R8, [R2+0x10080] ;  /* 0x010080000208783b */ /* 0x000e6a0000000200 */
        /* <DEDUP_REMOVED lines=91> */
[----:B------:R-:W-:Y:S01]  /*3bf0*/  ISETP.GT.AND P0, PT, R149, 0x21, P2 ;  /* 0x000000219500780c */ /* 0x000fe20001704270 */
[----:B-1----:R1:W3:Y:S01]  /*3c00*/  LDS R144, [R229.X4+0x14100] ;  /* 0x01410000e5907984 */ /* 0x0022e20000004800 */
[--C-:B------:R-:W-:Y:S02]  /*3c10*/  FADD.FTZ R11, R11, -R140.reuse ;  /* 0x8000008c0b0b7221 */ /* 0x100fe40000010000 */
[--C-:B------:R-:W-:Y:S01]  /*3c20*/  FFMA.FTZ R141, R141, c[0x0][0x29c], -R153.reuse ;  /* 0x0000a7008d8d7a23 */ /* 0x100fe20000010899 */
[----:B------:R-:W-:Y:S01]  /*3c30*/  ISETP.LT.OR P0, PT, R151, 0x22, P0 ;  /* 0x000000229700780c */ /* 0x000fe20000701670 */
[----:B------:R-:W4:Y:S01]  /*3c40*/  LDL R149, [R1+0x68] ;  /* 0x0000680001957983 */ /* 0x000f220000100800 */
[----:B------:R-:W-:Y:S02]  /*3c50*/  FADD.FTZ R10, R10, -R140 ;  /* 0x8000008c0a0a7221 */ /* 0x000fe40000010000 */
[----:B------:R2:W2:Y:S01]  /*3c60*/  MUFU.EX2 R148, R141 ;  /* 0x0000008d00947308 */ /* 0x0004a20000000800 */
[----:B------:R-:W-:Y:S01]  /*3c70*/  FSEL R142, R159, -INF , !P0 ;  /* 0xff8000009f8e7808 */ /* 0x000fe20004000000 */
[----:B------:R-:W-:Y:S01]  /*3c80*/  FFMA.FTZ R140, -R162, R162, 1 ;  /* 0x3f800000a28c7423 */ /* 0x000fe200000101a2 */
        /* <DEDUP_REMOVED lines=111> */
[----:B---3--:R-:W3:Y:S01]  /*4380*/  LDL.64 R248, [R1+0x80] ;  /* 0x0000800001f87983 */ /* 0x008ee20000100a00 */
[----:B------:R-:W-:Y:S03]  /*4390*/  USHF.R.S32.HI UR14, URZ, 0x1f, UR13 ;  /* 0x0000001f3f0e7899 */ /* 0x000fe6000801140d */
[----:B------:R2:W-:Y:S01]  /*43a0*/  STL [R1+0xc0], R0 ;  /* 0x0000c00001007387 */ /* 0x0005e20000100800 */
[----:B------:R-:W-:Y:S01]  /*43b0*/  UIMAD UR14, UR14, UR4, URZ ;  /* 0x000000040e0e72a4 */ /* 0x000fe2000f8e023f */
[----:B------:R-:W-:Y:S01]  /*43c0*/  IMAD.U32 R245, RZ, RZ, UR16 ;  /* 0x00000010fff57e24 */ /* 0x000fe2000f8e00ff */
[----:B------:R-:W-:Y:S01]  /*43d0*/  UIMAD UR4, UR13, -0x20, UR8 ;  /* 0xffffffe00d0478a4 */ /* 0x000fe2000f8e0208 */
[----:B------:R-:W3:Y:S01]  /*43e0*/  LDL.64 R250, [R1+0x88] ;  /* 0x0000880001fa7983 */ /* 0x000ee20000100a00 */
[----:B------:R-:W-:Y:S01]  /*43f0*/  UIMAD UR14, UR13, UR5, UR14 ;  /* 0x000000050d0e72a4 */ /* 0x000fe2000f8e020e */
[----:B------:R-:W-:Y:S03]  /*4400*/  IMAD.U32 R244, RZ, RZ, UR16 ;  /* 0x00000010fff47e24 */ /* 0x000fe6000f8e00ff */
[----:B------:R-:W-:Y:S01]  /*4410*/  UIADD3 UR14, UR17, UR14, URZ ;  /* 0x0000000e110e7290 */ /* 0x000fe2000fffe03f */
[----:B--2---:R-:W2:Y:S04]  /*4420*/  S2R R0, SR_TID.X ;  /* 0x0000000000007919 */ /* 0x004ea80000002100 */
[----:B----4-:R-:W4:Y:S01]  /*4430*/  LDL R247, [R1+0x50] ;  /* 0x0000500001f77983 */ /* 0x010f220000100800 */
[----:B------:R-:W-:Y:S01]  /*4440*/  LEA R245, P0, R245, R246, 0x5 ;  /* 0x000000f6f5f57211 */ /* 0x000fe200078028ff */
[----:B------:R-:W-:Y:S02]  /*4450*/  IMAD.U32 R246, RZ, RZ, UR14 ;  /* 0x0000000efff67e24 */ /* 0x000fe4000f8e00ff */
[----:B---3--:R-:W3:Y:S03]  /*4460*/  LDL R248, [R1+0x7c] ;  /* 0x00007c0001f87983 */ /* 0x008ee60000100800 */
[----:B------:R-:W-:Y:S02]  /*4470*/  LEA.HI.X R246, R244, R249, R246, 0x5, P0 ;  /* 0x000000f9f4f67211 */ /* 0x000fe400000f2cf6 */
[C---:B------:R-:W-:Y:S02]  /*4480*/  LEA R244, P0, R245.reuse, c[0x0][0x1f0], 0x1 ;  /* 0x00007c00f5f47a11 */ /* 0x040fe400078008ff */
[----:B--2---:R-:W-:Y:S02]  /*4490*/  SHF.R.S32.HI R249, RZ, 0x1f, R0 ;  /* 0x0000001ffff97819 */ /* 0x004fe40000011400 */
[----:B------:R-:W-:Y:S02]  /*44a0*/  LEA.HI.X R245, R245, c[0x0][0x1f4], R246, 0x1, P0 ;  /* 0x00007d00f5f57a11 */ /* 0x000fe400000f0cf6 */
[----:B------:R-:W2:Y:S01]  /*44b0*/  LDL R246, [R1+0x5c] ;  /* 0x00005c0001f67983 */ /* 0x000ea20000100800 */
[----:B------:R-:W-:Y:S03]  /*44c0*/  LEA.HI R249, R249, R0, RZ, 0x3 ;  /* 0x00000000f9f97211 */ /* 0x000fe600078f18ff */
[----:B------:R1:W5:Y:S01]  /*44d0*/  LDL.LU R0, [R1+0xc0] ;  /* 0x0000c00001007983 */ /* 0x0003620000300800 */
[----:B------:R-:W-:Y:S02]  /*44e0*/  SHF.R.S32.HI R249, RZ, 0x3, R249 ;  /* 0x00000003fff97819 */ /* 0x000fe400000114f9 */
[C---:B--2---:R-:W-:Y:S02]  /*44f0*/  LOP3.LUT P2, RZ, R246.reuse, 0x1, RZ, 0xc0, !PT ;  /* 0x00000001f6ff7812 */ /* 0x044fe4000784c0ff */
[C---:B------:R-:W-:Y:S02]  /*4500*/  LOP3.LUT P1, RZ, R246.reuse, 0x2, RZ, 0xc0, !PT ;  /* 0x00000002f6ff7812 */ /* 0x040fe4000782c0ff */
[C---:B------:R-:W-:Y:S02]  /*4510*/  ISETP.GE.OR P4, PT, R249.reuse, UR4, !P2 ;  /* 0x00000004f9007c0c */ /* 0x040fe4000d786670 */
[C---:B------:R-:W-:Y:S02]  /*4520*/  ISETP.GE.OR P2, PT, R249.reuse, UR4, !P1 ;  /* 0x00000004f9007c0c */ /* 0x040fe4000cf46670 */
[C---:B------:R-:W-:Y:S02]  /*4530*/  LOP3.LUT P0, RZ, R246.reuse, 0x4, RZ, 0xc0, !PT ;  /* 0x00000004f6ff7812 */ /* 0x040fe4000780c0ff */
[----:B------:R-:W-:Y:S02]  /*4540*/  LOP3.LUT P3, RZ, R246, 0x8, RZ, 0xc0, !PT ;  /* 0x00000008f6ff7812 */ /* 0x000fe4000786c0ff */
[C---:B------:R-:W-:Y:S02]  /*4550*/  ISETP.GE.OR P1, PT, R249.reuse, UR4, !P0 ;  /* 0x00000004f9007c0c */ /* 0x040fe4000c726670 */
[----:B------:R-:W-:Y:S03]  /*4560*/  ISETP.GE.OR P0, PT, R249, UR4, !P3 ;  /* 0x00000004f9007c0c */ /* 0x000fe6000df06670 */
[----:B------:R-:W-:Y:S01]  /*4570*/  @!PT LDS RZ, [RZ] ;  /* 0x00000000fffff984 */ /* 0x000fe20000000800 */
[----:B------:R-:W-:Y:S01]  /*4580*/  @!PT LDS RZ, [RZ] ;  /* 0x00000000fffff984 */ /* 0x000fe20000000800 */
[----:B------:R-:W-:Y:S01]  /*4590*/  @!PT LDS RZ, [RZ] ;  /* 0x00000000fffff984 */ /* 0x000fe20000000800 */
[----:B----4-:R2:W-:Y:S04]  /*45a0*/  LDGSTS.E.BYPASS.LTC128B.128 [R247+0x10080], [R244.64], !P4 ;  /* 0x10080000f4f77fae */ /* 0x0105e8000e101d4a */
[----:B------:R2:W-:Y:S04]  /*45b0*/  LDGSTS.E.BYPASS.LTC128B.128 [R247+0x11080], [R244.64+0x80], !P2 ;  /* 0x11080080f4f77fae */ /* 0x0005e8000d101d4a */
[----:B------:R2:W-:Y:S04]  /*45c0*/  LDGSTS.E.BYPASS.LTC128B.128 [R247+0x12080], [R244.64+0x100], !P1 ;  /* 0x12080100f4f77fae */ /* 0x0005e8000c901d4a */
[----:B------:R2:W-:Y:S04]  /*45d0*/  LDGSTS.E.BYPASS.LTC128B.128 [R247+0x13080], [R244.64+0x180], !P0 ;  /* 0x13080180f4f77fae */ /* 0x0005e8000c101d4a */
[----:B--2---:R-:W2:Y:S01]  /*45e0*/  S2R R247, SR_TID.X ;  /* 0x0000000000f77919 */ /* 0x004ea20000002100 */
[----:B------:R-:W-:Y:S05]  /*45f0*/  IMAD.U32 R244, RZ, RZ, UR12 ;  /* 0x0000000cfff47e24 */ /* 0x000fea000f8e00ff */
[----:B------:R-:W-:Y:S04]  /*4600*/  @!P6 LEA R244, R244, 0x20, 0x5 ;  /* 0x00000020f4f4e811 */ /* 0x000fe800078e28ff */
[C---:B------:R-:W-:Y:S04]  /*4610*/  @!P6 IADD3 R245, P0, R244.reuse, R250, RZ ;  /* 0x000000faf4f5e210 */ /* 0x040fe80007f1e0ff */
[----:B---3--:R-:W-:Y:S02]  /*4620*/  @!P6 LEA.HI.X.SX32 R246, R244, R248, 0x1, P0 ;  /* 0x000000f8f4f6e211 */ /* 0x008fe400000f0eff */
[C---:B------:R-:W-:Y:S04]  /*4630*/  @!P6 LEA R244, P0, R245.reuse, c[0x0][0x280], 0x2 ;  /* 0x0000a000f5f4ea11 */ /* 0x040fe800078010ff */
[----:B------:R-:W-:Y:S01]  /*4640*/  @!P6 LEA.HI.X R245, R245, c[0x0][0x284], R246, 0x2, P0 ;  /* 0x0000a100f5f5ea11 */ /* 0x000fe200000f14f6 */
[----:B--2---:R-:W-:Y:S05]  /*4650*/  @!P6 IMAD.SHL.U32 R246, R247, 0x10, RZ ;  /* 0x00000010f7f6e824 */ /* 0x004fea00078e00ff */
[----:B------:R1:W-:Y:S03]  /*4660*/  @!P6 LDGSTS.E.BYPASS.LTC128B.128 [R246+0x14100], [R244.64] ;  /* 0x14100000f4f6efae */ /* 0x0003e6000b901d4a */
.L_x_246:
[-C--:B-1--4-:R-:W-:Y:S01]  /*4670*/  HMMA.16816.F32 R76, R4, R8.reuse, R76 ;  /* 0x00000008044c723c */ /* 0x092fe2000000184c */
        /* <DEDUP_REMOVED lines=49> */
[----:B-1--4-:R-:W2:Y:S01]  /*4990*/  LDL.64 R142, [R1+0xa0] ;  /* 0x0000a000018e7983 */ /* 0x012ea20000100a00 */
[----:B------:R-:W-:Y:S02]  /*49a0*/  ULDC.64 UR4, c[0x0][0x178] ;  /* 0x00005e0000047ab9 */ /* 0x000fe40000000a00 */
[----:B------:R-:W-:Y:S01]  /*49b0*/  UIMAD.WIDE.U32 UR16, UR13, UR4, URZ ;  /* 0x000000040d1072a5 */ /* 0x000fe2000f8e003f */
[----:B------:R-:W4:Y:S01]  /*49c0*/  LDL R10, [R1+0xb8] ;  /* 0x0000b800010a7983 */ /* 0x000f220000100800 */
[----:B------:R-:W-:Y:S03]  /*49d0*/  USHF.R.S32.HI UR14, URZ, 0x1f, UR13 ;  /* 0x0000001f3f0e7899 */ /* 0x000fe6000801140d */
[----:B---3--:R-:W3:Y:S01]  /*49e0*/  LDL R140, [R1+0x60] ;  /* 0x00006000018c7983 */ /* 0x008ee20000100800 */
[----:B------:R-:W-:Y:S01]  /*49f0*/  IMAD.U32 R4, RZ, RZ, UR16 ;  /* 0x00000010ff047e24 */ /* 0x000fe2000f8e00ff */
[----:B------:R-:W-:Y:S01]  /*4a00*/  UIMAD UR14, UR14, UR4, URZ ;  /* 0x000000040e0e72a4 */ /* 0x000fe2000f8e023f */
[----:B------:R-:W-:Y:S01]  /*4a10*/  IMAD.U32 R5, RZ, RZ, UR16 ;  /* 0x00000010ff057e24 */ /* 0x000fe2000f8e00ff */
[----:B------:R-:W3:Y:S02]  /*4a20*/  LDL R11, [R1+0x50] ;  /* 0x00005000010b7983 */ /* 0x000ee40000100800 */
[----:B------:R-:W-:Y:S02]  /*4a30*/  UIMAD UR14, UR13, UR5, UR14 ;  /* 0x000000050d0e72a4 */ /* 0x000fe4000f8e020e */
[----:B------:R-:W3:Y:S01]  /*4a40*/  LDL.64 R8, [R1+0x90] ;  /* 0x0000900001087983 */ /* 0x000ee20000100a00 */
[----:B------:R-:W-:Y:S02]  /*4a50*/  USHF.L.U32 UR5, UR13, 0x5, URZ ;  /* 0x000000050d057899 */ /* 0x000fe4000800063f */
[----:B------:R-:W-:Y:S01]  /*4a60*/  UIADD3 UR14, UR17, UR14, URZ ;  /* 0x0000000e110e7290 */ /* 0x000fe2000fffe03f */
[----:B------:R-:W3:Y:S01]  /*4a70*/  LDL R7, [R1+0xb0] ;  /* 0x0000b00001077983 */ /* 0x000ee20000100800 */
[----:B------:R-:W-:Y:S03]  /*4a80*/  UIADD3 UR4, -UR5, UR8, URZ ;  /* 0x0000000805047290 */ /* 0x000fe6000fffe13f */
[----:B------:R-:W1:Y:S01]  /*4a90*/  S2R R149, SR_TID.X ;  /* 0x0000000000957919 */ /* 0x000e620000002100 */
[----:B------:R-:W-:Y:S01]  /*4aa0*/  IMAD.U32 R6, RZ, RZ, UR14 ;  /* 0x0000000eff067e24 */ /* 0x000fe2000f8e00ff */
[----:B--2---:R-:W-:Y:S04]  /*4ab0*/  LEA R5, P0, R5, R142, 0x5 ;  /* 0x0000008e05057211 */ /* 0x004fe800078028ff */
[----:B----4-:R-:W-:Y:S02]  /*4ac0*/  LEA.HI.X R6, R4, R10, R6, 0x5, P0 ;  /* 0x0000000a04067211 */ /* 0x010fe400000f2c06 */
[----:B-1----:R-:W-:Y:S02]  /*4ad0*/  SHF.R.S32.HI R10, RZ, 0x1f, R149 ;  /* 0x0000001fff0a7819 */ /* 0x002fe40000011495 */
[----:B---3--:R-:W-:Y:S02]  /*4ae0*/  LOP3.LUT P2, RZ, R140, 0x1, RZ, 0xc0, !PT ;  /* 0x000000018cff7812 */ /* 0x008fe4000784c0ff */
[----:B------:R-:W-:Y:S02]  /*4af0*/  LEA.HI R10, R10, R149, RZ, 0x3 ;  /* 0x000000950a0a7211 */ /* 0x000fe400078f18ff */
[C---:B------:R-:W-:Y:S02]  /*4b00*/  LEA R4, P0, R5.reuse, c[0x0][0x160], 0x1 ;  /* 0x0000580005047a11 */ /* 0x040fe400078008ff */
[----:B------:R-:W-:Y:S01]  /*4b10*/  SHF.R.S32.HI R10, RZ, 0x3, R10 ;  /* 0x00000003ff0a7819 */ /* 0x000fe2000001140a */
[----:B------:R-:W1:Y:S01]  /*4b20*/  S2R R9, SR_TID.X ;  /* 0x0000000000097919 */ /* 0x000e620000002100 */
[----:B------:R-:W-:Y:S02]  /*4b30*/  LOP3.LUT P1, RZ, R140, 0x2, RZ, 0xc0, !PT ;  /* 0x000000028cff7812 */ /* 0x000fe4000782c0ff */
[C---:B------:R-:W-:Y:S02]  /*4b40*/  ISETP.GE.OR P4, PT, R10.reuse, UR4, !P2 ;  /* 0x000000040a007c0c */ /* 0x040fe4000d786670 */
[----:B------:R-:W-:Y:S01]  /*4b50*/  LEA.HI.X R5, R5, c[0x0][0x164], R6, 0x1, P0 ;  /* 0x0000590005057a11 */ /* 0x000fe200000f0c06 */
[----:B------:R-:W-:Y:S01]  /*4b60*/  IMAD.U32 R6, RZ, RZ, UR5 ;  /* 0x00000005ff067e24 */ /* 0x000fe2000f8e00ff */
[----:B------:R-:W-:Y:S02]  /*4b70*/  ISETP.GE.OR P2, PT, R10, UR4, !P1 ;  /* 0x000000040a007c0c */ /* 0x000fe4000cf46670 */
[C---:B------:R-:W-:Y:S02]  /*4b80*/  LOP3.LUT P0, RZ, R140.reuse, 0x4, RZ, 0xc0, !PT ;  /* 0x000000048cff7812 */ /* 0x040fe4000780c0ff */
[----:B------:R-:W-:Y:S02]  /*4b90*/  LOP3.LUT P3, RZ, R140, 0x8, RZ, 0xc0, !PT ;  /* 0x000000088cff7812 */ /* 0x000fe4000786c0ff */
[C---:B------:R-:W-:Y:S02]  /*4ba0*/  ISETP.GE.OR P1, PT, R10.reuse, UR4, !P0 ;  /* 0x000000040a007c0c */ /* 0x040fe4000c726670 */
[----:B------:R-:W-:Y:S01]  /*4bb0*/  ISETP.GE.OR P0, PT, R10, UR4, !P3 ;  /* 0x000000040a007c0c */ /* 0x000fe2000df06670 */
[----:B------:R-:W-:Y:S01]  /*4bc0*/  @!PT LDS RZ, [RZ] ;  /* 0x00000000fffff984 */ /* 0x000fe20000000800 */
[----:B------:R-:W-:Y:S01]  /*4bd0*/  @!PT LDS RZ, [RZ] ;  /* 0x00000000fffff984 */ /* 0x000fe20000000800 */
[----:B------:R-:W-:Y:S01]  /*4be0*/  @!PT LDS RZ, [RZ] ;  /* 0x00000000fffff984 */ /* 0x000fe20000000800 */
[----:B------:R2:W-:Y:S04]  /*4bf0*/  LDGSTS.E.BYPASS.LTC128B.128 [R11+0x8080], [R4.64], !P4 ;  /* 0x08080000040b7fae */ /* 0x0005e8000e101d4a */
[----:B------:R2:W-:Y:S06]  /*4c00*/  LDGSTS.E.BYPASS.LTC128B.128 [R11+0x9080], [R4.64+0x80], !P2 ;  /* 0x09080080040b7fae */ /* 0x0005ec000d101d4a */
[----:B------:R2:W-:Y:S04]  /*4c10*/  LDGSTS.E.BYPASS.LTC128B.128 [R11+0xa080], [R4.64+0x100], !P1 ;  /* 0x0a080100040b7fae */ /* 0x0005e8000c901d4a */
[----:B------:R2:W-:Y:S02]  /*4c20*/  LDGSTS.E.BYPASS.LTC128B.128 [R11+0xb080], [R4.64+0x180], !P0 ;  /* 0x0b080180040b7fae */ /* 0x0005e4000c101d4a */
[----:B--2---:R-:W-:Y:S04]  /*4c30*/  IADD3 R5, P0, R8, UR5, RZ ;  /* 0x0000000508057c10 */ /* 0x004fe8000ff1e0ff */
[----:B------:R-:W-:Y:S02]  /*4c40*/  LEA.HI.X.SX32 R6, R6, R7, 0x1, P0 ;  /* 0x0000000706067211 */ /* 0x000fe400000f0eff */
[C---:B------:R-:W-:Y:S04]  /*4c50*/  LEA R4, P0, R5.reuse, c[0x0][0x258], 0x2 ;  /* 0x0000960005047a11 */ /* 0x040fe800078010ff */
[----:B------:R-:W-:Y:S01]  /*4c60*/  LEA.HI.X R5, R5, c[0x0][0x25c], R6, 0x2, P0 ;  /* 0x0000970005057a11 */ /* 0x000fe200000f1406 */
[----:B-1----:R-:W-:Y:S05]  /*4c70*/  @!P6 IMAD.SHL.U32 R6, R9, 0x10, RZ ;  /* 0x000000100906e824 */ /* 0x002fea00078e00ff */
[----:B------:R1:W-:Y:S03]  /*4c80*/  @!P6 LDGSTS.E.BYPASS.LTC128B.128 [R6+0x14080], [R4.64] ;  /* 0x140800000406efae */ /* 0x0003e6000b901d4a */
.L_x_247:
        /* <DEDUP_REMOVED lines=21> */
[----:B-----5:R1:W-:Y:S03]  /*4de0*/  STL [R1+0xc0], R0 ;  /* 0x0000c00001007387 */ /* 0x0203e60000100800 */
        /* <DEDUP_REMOVED lines=145> */
.L_x_237:
[----:B------:R-:W-:Y:S05]  /*5700*/  @P0 BRA `(.L_x_249) ;  /* 0x00001e6000000947 */ /* 0x000fea0003800000 */
[----:B------:R-:W2:Y:S01]  /*5710*/  LDL R119, [R1+0xbc] ;  /* 0x0000bc0001777983 */ /* 0x000ea20000100800 */
[----:B------:R-:W-:Y:S02]  /*5720*/  F2FP.PACK_AB R77, R33, R32 ;  /* 0x00000020214d723e */ /* 0x000fe400000000ff */
[----:B------:R-:W-:Y:S01]  /*5730*/  F2FP.PACK_AB R32, R3, R140 ;  /* 0x0000008c0320723e */ /* 0x000fe200000000ff */
[----:B------:R-:W1:Y:S01]  /*5740*/  S2R R125, SR_TID.X ;  /* 0x00000000007d7919 */ /* 0x000e620000002100 */
        /* <DEDUP_REMOVED lines=12> */
[----:B-1---5:R-:W-:Y:S02]  /*5810*/  SHF.R.S32.HI R9, RZ, 0x1f, R125 ;  /* 0x0000001fff097819 */ /* 0x022fe4000001147d */
[----:B------:R-:W-:Y:S02]  /*5820*/  F2FP.PACK_AB R80, R23, R22 ;  /* 0x000000161750723e */ /* 0x000fe400000000ff */
[----:B------:R-:W-:-:S02]  /*5830*/  LEA.HI R3, R9, R125, RZ, 0x2 ;  /* 0x0000007d09037211 */ /* 0x000fc400078f10ff */
[CC--:B------:R-:W-:Y:S02]  /*5840*/  LEA.HI R37, R9.reuse, R125.reuse, RZ, 0x5 ;  /* 0x0000007d09257211 */ /* 0x0c0fe400078f28ff */
[--C-:B------:R-:W-:Y:S02]  /*5850*/  SHF.R.S32.HI R6, RZ, 0x2, R3.reuse ;  /* 0x00000002ff067819 */ /* 0x100fe40000011403 */
[----:B------:R-:W-:Y:S02]  /*5860*/  SHF.R.S32.HI R0, RZ, 0x1f, R3 ;  /* 0x0000001fff007819 */ /* 0x000fe40000011403 */
[----:B------:R-:W-:Y:S02]  /*5870*/  SHF.R.S32.HI R25, RZ, 0x5, R37 ;  /* 0x00000005ff197819 */ /* 0x000fe40000011425 */
[----:B------:R-:W-:Y:S02]  /*5880*/  LEA.HI R0, R0, R6, RZ, 0x3 ;  /* 0x0000000600007211 */ /* 0x000fe400078f18ff */
[----:B------:R-:W-:-:S02]  /*5890*/  LEA.HI R5, R9, R125, RZ, 0x6 ;  /* 0x0000007d09057211 */ /* 0x000fc400078f30ff */
[----:B------:R-:W-:Y:S02]  /*58a0*/  LOP3.LUT R0, R0, 0xfffffff8, RZ, 0xc0, !PT ;  /* 0xfffffff800007812 */ /* 0x000fe400078ec0ff */
[----:B------:R-:W-:Y:S02]  /*58b0*/  LOP3.LUT R3, R3, 0x3ffffffc, RZ, 0xc0, !PT ;  /* 0x3ffffffc03037812 */ /* 0x000fe400078ec0ff */
[----:B------:R-:W-:Y:S01]  /*58c0*/  SHF.R.U32.HI R5, RZ, 0x3, R5 ;  /* 0x00000003ff057819 */ /* 0x000fe20000011605 */
[----:B------:R-:W-:Y:S01]  /*58d0*/  IMAD.IADD R6, R6, 0x1, -R0 ;  /* 0x0000000106067824 */ /* 0x000fe200078e0a00 */
[----:B------:R-:W-:Y:S02]  /*58e0*/  LEA.HI R0, R37, R25, RZ, 0x1 ;  /* 0x0000001925007211 */ /* 0x000fe400078f08ff */
[----:B------:R-:W-:Y:S01]  /*58f0*/  F2FP.PACK_AB R78, R31, R30 ;  /* 0x0000001e1f4e723e */ /* 0x000fe200000000ff */
[----:B------:R-:W-:Y:S01]  /*5900*/  IMAD.SHL.U32 R2, R6, 0x40, RZ ;  /* 0x0000004006027824 */ /* 0x000fe200078e00ff */
[----:B------:R-:W-:-:S02]  /*5910*/  LOP3.LUT R4, R0, 0x1ffffe, RZ, 0xc0, !PT ;  /* 0x001ffffe00047812 */ /* 0x000fc400078ec0ff */
[----:B------:R-:W-:Y:S02]  /*5920*/  LOP3.LUT P0, RZ, R6, 0x4, RZ, 0xc0, !PT ;  /* 0x0000000406ff7812 */ /* 0x000fe4000780c0ff */
[----:B------:R-:W-:Y:S01]  /*5930*/  LOP3.LUT R0, R2, 0x1c0, RZ, 0xc0, !PT ;  /* 0x000001c002007812 */ /* 0x000fe200078ec0ff */
[----:B------:R-:W-:Y:S01]  /*5940*/  IMAD.IADD R2, R125, 0x1, -R3 ;  /* 0x000000017d027824 */ /* 0x000fe200078e0a03 */
[----:B------:R-:W-:Y:S01]  /*5950*/  F2FP.PACK_AB R40, R41, R40 ;  /* 0x000000282928723e */ /* 0x000fe200000000ff */
[----:B------:R-:W-:Y:S01]  /*5960*/  IMAD.IADD R3, R25, 0x1, -R4 ;  /* 0x0000000119037824 */ /* 0x000fe200078e0a04 */
[----:B------:R-:W-:Y:S02]  /*5970*/  LOP3.LUT R4, R0, 0x18, R5, 0xf8, !PT ;  /* 0x0000001800047812 */ /* 0x000fe400078ef805 */
[----:B------:R-:W-:Y:S01]  /*5980*/  SHF.R.U32.HI R0, RZ, 0x3, R0 ;  /* 0x00000003ff007819 */ /* 0x000fe20000011600 */
[----:B------:R-:W-:Y:S01]  /*5990*/  IMAD R2, R3, 0x200, R2 ;  /* 0x0000020003027824 */ /* 0x000fe200078e0202 */
[----:B------:R-:W-:-:S02]  /*59a0*/  F2FP.PACK_AB R42, R43, R42 ;  /* 0x0000002a2b2a723e */ /* 0x000fc400000000ff */
[----:B------:R-:W-:Y:S02]  /*59b0*/  LOP3.LUT R0, R4, R0, RZ, 0x3c, !PT ;  /* 0x0000000004007212 */ /* 0x000fe400078e3cff */
[----:B------:R-:W-:Y:S02]  /*59c0*/  F2FP.PACK_AB R76, R35, R34 ;  /* 0x00000022234c723e */ /* 0x000fe400000000ff */
[----:B------:R-:W-:Y:S01]  /*59d0*/  F2FP.PACK_AB R38, R39, R38 ;  /* 0x000000262726723e */ /* 0x000fe200000000ff */
[----:B------:R-:W-:Y:S01]  /*59e0*/  IMAD.U32 R0, R2, 0x2, R0 ;  /* 0x0000000202007824 */ /* 0x000fe200078e0000 */
[----:B------:R-:W-:Y:S02]  /*59f0*/  F2FP.PACK_AB R44, R45, R44 ;  /* 0x0000002c2d2c723e */ /* 0x000fe400000000ff */
[----:B------:R-:W-:Y:S01]  /*5a00*/  F2FP.PACK_AB R46, R47, R46 ;  /* 0x0000002e2f2e723e */ /* 0x000fe200000000ff */
[----:B------:R-:W-:Y:S01]  /*5a10*/  IMAD.SHL.U32 R0, R0, 0x2, RZ ;  /* 0x0000000200007824 */ /* 0x000fe200078e00ff */
[----:B------:R-:W-:Y:S01]  /*5a20*/  BAR.SYNC.DEFER_BLOCKING 0x1, 0x100 ;  /* 0x0044000000007b1d */ /* 0x000fe20000010000 */
[----:B------:R-:W-:-:S02]  /*5a30*/  F2FP.PACK_AB R56, R57, R56 ;  /* 0x000000383938723e */ /* 0x000fc400000000ff */
[----:B------:R-:W-:Y:S02]  /*5a40*/  F2FP.PACK_AB R58, R59, R58 ;  /* 0x0000003a3b3a723e */ /* 0x000fe400000000ff */
[C---:B------:R-:W-:Y:S02]  /*5a50*/  IADD3 R2, R0.reuse, 0x40, RZ ;  /* 0x0000004000027810 */ /* 0x040fe40007ffe0ff */
[----:B------:R-:W-:Y:S02]  /*5a60*/  @P0 IADD3 R2, R0, -0x40, RZ ;  /* 0xffffffc000020810 */ /* 0x000fe40007ffe0ff */
[----:B------:R-:W-:Y:S02]  /*5a70*/  F2FP.PACK_AB R48, R49, R48 ;  /* 0x000000303130723e */ /* 0x000fe400000000ff */
[----:B------:R-:W-:Y:S02]  /*5a80*/  F2FP.PACK_AB R50, R51, R50 ;  /* 0x000000323332723e */ /* 0x000fe400000000ff */
[----:B------:R-:W-:-:S02]  /*5a90*/  F2FP.PACK_AB R52, R53, R52 ;  /* 0x000000343534723e */ /* 0x000fc400000000ff */
[----:B------:R-:W-:Y:S02]  /*5aa0*/  F2FP.PACK_AB R54, R55, R54 ;  /* 0x000000363736723e */ /* 0x000fe400000000ff */
[----:B------:R-:W-:Y:S02]  /*5ab0*/  F2FP.PACK_AB R60, R61, R60 ;  /* 0x0000003c3d3c723e */ /* 0x000fe400000000ff */
[----:B------:R-:W-:Y:S02]  /*5ac0*/  F2FP.PACK_AB R62, R63, R62 ;  /* 0x0000003e3f3e723e */ /* 0x000fe400000000ff */
        /* <DEDUP_REMOVED lines=117> */
.L_x_250:
[----:B-1----:R-:W-:Y:S01]  /*6220*/  LOP3.LUT R0, R37, 0xffffffe0, RZ, 0xc0, !PT ;  /* 0xffffffe025007812 */ /* 0x002fe200078ec0ff */
[----:B------:R-:W-:Y:S01]  /*6230*/  IMAD.SHL.U32 R2, R25, 0x40, RZ ;  /* 0x0000004019027824 */ /* 0x000fe200078e00ff */
[----:B------:R-:W1:Y:S01]  /*6240*/  S2R R26, SR_CTAID.Y ;  /* 0x00000000001a7919 */ /* 0x000e620000002600 */
[----:B-----5:R-:W-:Y:S01]  /*6250*/  IADD3 R8, R8, -UR9, RZ ;  /* 0x8000000908087c10 */ /* 0x020fe2000fffe0ff */
[----:B------:R-:W-:Y:S01]  /*6260*/  BSSY B0, `(.L_x_251) ;  /* 0x0000039000007945 */ /* 0x000fe20003800000 */
[----:B------:R-:W-:Y:S01]  /*6270*/  IMAD.IADD R0, R125, 0x1, -R0 ;  /* 0x000000017d007824 */ /* 0x000fe200078e0a00 */
[----:B------:R-:W-:-:S02]  /*6280*/  LOP3.LUT R2, R2, 0x1c0, RZ, 0xc0, !PT ;  /* 0x000001c002027812 */ /* 0x000fc400078ec0ff */
[----:B------:R-:W-:Y:S01]  /*6290*/  IMNMX R14, R8, 0x40, PT ;  /* 0x00000040080e7817 */ /* 0x000fe20003800200 */
[----:B------:R-:W-:Y:S01]  /*62a0*/  IMAD.SHL.U32 R12, R0, 0x8, RZ ;  /* 0x00000008000c7824 */ /* 0x000fe200078e00ff */
[----:B------:R-:W-:Y:S02]  /*62b0*/  SHF.R.S32.HI R4, RZ, 0x1f, R0 ;  /* 0x0000001fff047819 */ /* 0x000fe40000011400 */
[----:B------:R-:W-:Y:S02]  /*62c0*/  SHF.R.U32.HI R3, RZ, 0x3, R2 ;  /* 0x00000003ff037819 */ /* 0x000fe40000011602 */
[----:B------:R-:W-:Y:S02]  /*62d0*/  LEA.HI R0, R4, R0, RZ, 0x3 ;  /* 0x0000000004007211 */ /* 0x000fe400078f18ff */
[----:B------:R-:W-:Y:S02]  /*62e0*/  LOP3.LUT R2, R2, 0x38, R12, 0xf8, !PT ;  /* 0x0000003802027812 */ /* 0x000fe400078ef80c */
[----:B------:R-:W-:Y:S01]  /*62f0*/  IADD3 R6, P0, R25, R6, RZ ;  /* 0x0000000619067210 */ /* 0x000fe20007f1e0ff */
[----:B------:R-:W-:Y:S01]  /*6300*/  IMAD.SHL.U32 R0, R0, 0x200, RZ ;  /* 0x0000020000007824 */ /* 0x000fe200078e00ff */
[----:B------:R-:W-:-:S02]  /*6310*/  LOP3.LUT R2, R2, R3, RZ, 0x3c, !PT ;  /* 0x0000000302027212 */ /* 0x000fc400078e3cff */
[----:B------:R-:W-:Y:S02]  /*6320*/  ISETP.GE.AND P2, PT, R25, R14, PT ;  /* 0x0000000e1900720c */ /* 0x000fe40003f46270 */
[----:B------:R-:W-:Y:S02]  /*6330*/  LOP3.LUT R0, R2, 0x7ffff000, R0, 0xf8, !PT ;  /* 0x7ffff00002007812 */ /* 0x000fe400078ef800 */
[----:B-1----:R-:W-:Y:S02]  /*6340*/  SHF.R.S32.HI R27, RZ, 0x1f, R26 ;  /* 0x0000001fff1b7819 */ /* 0x002fe4000001141a */
[--C-:B------:R-:W-:Y:S01]  /*6350*/  SHF.R.S32.HI R13, RZ, 0x1f, R12.reuse ;  /* 0x0000001fff0d7819 */ /* 0x100fe2000001140c */
[----:B------:R-:W-:Y:S01]  /*6360*/  IMAD.SHL.U32 R0, R0, 0x2, RZ ;  /* 0x0000000200007824 */ /* 0x000fe200078e00ff */
[----:B------:R-:W-:Y:S01]  /*6370*/  SHF.R.S32.HI R4, RZ, 0x1f, R119 ;  /* 0x0000001fff047819 */ /* 0x000fe20000011477 */
[----:B------:R-:W-:Y:S01]  /*6380*/  IMAD R5, R27, c[0x0][0x338], RZ ;  /* 0x0000ce001b057a24 */ /* 0x000fe200078e02ff */
[----:B------:R-:W-:Y:S01]  /*6390*/  LEA.HI.X.SX32 R7, R25, R7, 0x1, P0 ;  /* 0x0000000719077211 */ /* 0x000fe200000f0eff */
[----:B------:R-:W-:Y:S01]  /*63a0*/  IMAD.WIDE.U32 R2, R26, c[0x0][0x338], R12 ;  /* 0x0000ce001a027a25 */ /* 0x000fe200078e000c */
[----:B------:R1:W2:Y:S01]  /*63b0*/  LDS.128 R20, [R0+0x8480] ;  /* 0x0084800000147984 */ /* 0x0002a20000000c00 */
[----:B------:R-:W-:-:S02]  /*63c0*/  ISETP.GE.OR P0, PT, R12, c[0x0][0x324], P2 ;  /* 0x0000c9000c007a0c */ /* 0x000fc40001706670 */
[----:B------:R-:W-:Y:S01]  /*63d0*/  SEL R24, R4, RZ, !P1 ;  /* 0x000000ff04187207 */ /* 0x000fe20004800000 */
[----:B------:R1:W3:Y:S01]  /*63e0*/  LDS.128 R28, [R0+0x8880] ;  /* 0x00888000001c7984 */ /* 0x0002e20000000c00 */
[----:B------:R-:W-:Y:S01]  /*63f0*/  IMAD R5, R26, c[0x0][0x33c], R5 ;  /* 0x0000cf001a057a24 */ /* 0x000fe200078e0205 */
[----:B------:R-:W-:Y:S02]  /*6400*/  SEL R15, R119, RZ, !P1 ;  /* 0x000000ff770f7207 */ /* 0x000fe40004800000 */
[----:B------:R1:W4:Y:S01]  /*6410*/  LDS.128 R32, [R0+0x8c80] ;  /* 0x008c800000207984 */ /* 0x0003220000000c00 */
[----:B------:R-:W-:Y:S02]  /*6420*/  IMAD.IADD R3, R3, 0x1, R5 ;  /* 0x0000000103037824 */ /* 0x000fe400078e0205 */
[----:B------:R-:W-:Y:S01]  /*6430*/  IMAD R4, R24, c[0x0][0x340], RZ ;  /* 0x0000d00018047a24 */ /* 0x000fe200078e02ff */
[----:B------:R1:W1:Y:S01]  /*6440*/  LDS.128 R36, [R0+0x9080] ;  /* 0x0090800000247984 */ /* 0x0002620000000c00 */
[----:B------:R-:W-:-:S02]  /*6450*/  IMAD.U32 R5, RZ, RZ, UR6 ;  /* 0x00000006ff057e24 */ /* 0x000fc4000f8e00ff */
[C---:B------:R-:W-:Y:S01]  /*6460*/  IMAD R4, R15.reuse, c[0x0][0x344], R4 ;  /* 0x0000d1000f047a24 */ /* 0x040fe200078e0204 */
[----:B------:R1:W1:Y:S01]  /*6470*/  LDS.128 R40, [R0+0x9480] ;  /* 0x0094800000287984 */ /* 0x0002620000000c00 */
[----:B------:R-:W-:-:S03]  /*6480*/  IMAD.WIDE.U32 R10, R15, c[0x0][0x340], R2 ;  /* 0x0000d0000f0a7a25 */ /* 0x000fc600078e0002 */
[----:B------:R1:W1:Y:S01]  /*6490*/  LDS.128 R44, [R0+0x9880] ;  /* 0x00988000002c7984 */ /* 0x0002620000000c00 */
        /* <DEDUP_REMOVED lines=21> */
.L_x_252:
[----:B--234-:R-:W-:Y:S05]  /*65f0*/  BSYNC B0 ;  /* 0x0000000000007941 */ /* 0x01cfea0003800000 */
.L_x_251:
        /* <DEDUP_REMOVED lines=17> */
.L_x_254:
[----:B------:R-:W-:Y:S05]  /*6710*/  BSYNC B0 ;  /* 0x0000000000007941 */ /* 0x000fea0003800000 */
.L_x_253:
        /* <DEDUP_REMOVED lines=17> */
.L_x_256:
[----:B------:R-:W-:Y:S05]  /*6830*/  BSYNC B0 ;  /* 0x0000000000007941 */ /* 0x000fea0003800000 */
.L_x_255:
        /* <DEDUP_REMOVED lines=16> */
.L_x_258:
[----:B------:R-:W-:Y:S05]  /*6940*/  BSYNC B0 ;  /* 0x0000000000007941 */ /* 0x000fea0003800000 */
.L_x_257:
        /* <DEDUP_REMOVED lines=16> */
.L_x_260:
[----:B------:R-:W-:Y:S05]  /*6a50*/  BSYNC B0 ;  /* 0x0000000000007941 */ /* 0x000fea0003800000 */
.L_x_259:
        /* <DEDUP_REMOVED lines=16> */
.L_x_262:
[----:B------:R-:W-:Y:S05]  /*6b60*/  BSYNC B0 ;  /* 0x0000000000007941 */ /* 0x000fea0003800000 */
.L_x_261:
        /* <DEDUP_REMOVED lines=16> */
.L_x_264:
[----:B------:R-:W-:Y:S05]  /*6c70*/  BSYNC B0 ;  /* 0x0000000000007941 */ /* 0x000fea0003800000 */
.L_x_263:
        /* <DEDUP_REMOVED lines=16> */
.L_x_266:
[----:B------:R-:W-:Y:S05]  /*6d80*/  BSYNC B0 ;  /* 0x0000000000007941 */ /* 0x000fea0003800000 */
.L_x_265:
[----:B------:R-:W-:Y:S01]  /*6d90*/  IMAD R0, R27, c[0x0][0x308], RZ ;  /* 0x0000c2001b007a24 */ /* 0x000fe200078e02ff */
[----:B------:R-:W-:Y:S01]  /*6da0*/  ISETP.GE.OR P0, PT, R12, c[0x0][0x2f4], P2 ;  /* 0x0000bd000c007a0c */ /* 0x000fe20001706670 */
[C---:B-1----:R-:W-:Y:S01]  /*6db0*/  IMAD.WIDE.U32 R2, R26.reuse, c[0x0][0x308], R12 ;  /* 0x0000c2001a027a25 */ /* 0x042fe200078e000c */
[----:B------:R-:W-:Y:S03]  /*6dc0*/  BSSY B0, `(.L_x_267) ;  /* 0x0000010000007945 */ /* 0x000fe60003800000 */
        /* <DEDUP_REMOVED lines=15> */
.L_x_268:
[----:B------:R-:W-:Y:S05]  /*6ec0*/  BSYNC B0 ;  /* 0x0000000000007941 */ /* 0x000fea0003800000 */
.L_x_267:
        /* <DEDUP_REMOVED lines=15> */
.L_x_270:
[----:B------:R-:W-:Y:S05]  /*6fc0*/  BSYNC B0 ;  /* 0x0000000000007941 */ /* 0x000fea0003800000 */
.L_x_269:
        /* <DEDUP_REMOVED lines=15> */
.L_x_272:
[----:B------:R-:W-:Y:S05]  /*70c0*/  BSYNC B0 ;  /* 0x0000000000007941 */ /* 0x000fea0003800000 */
.L_x_271:
        /* <DEDUP_REMOVED lines=14> */
.L_x_274:
[----:B------:R-:W-:Y:S05]  /*71b0*/  BSYNC B0 ;  /* 0x0000000000007941 */ /* 0x000fea0003800000 */
.L_x_273:
        /* <DEDUP_REMOVED lines=14> */
.L_x_276:
[----:B------:R-:W-:Y:S05]  /*72a0*/  BSYNC B0 ;  /* 0x0000000000007941 */ /* 0x000fea0003800000 */
.L_x_275:
        /* <DEDUP_REMOVED lines=14> */
.L_x_278:
[----:B------:R-:W-:Y:S05]  /*7390*/  BSYNC B0 ;  /* 0x0000000000007941 */ /* 0x000fea0003800000 */
.L_x_277:
        /* <DEDUP_REMOVED lines=14> */
.L_x_280:
[----:B------:R-:W-:Y:S05]  /*7480*/  BSYNC B0 ;  /* 0x0000000000007941 */ /* 0x000fea0003800000 */
.L_x_279:
        /* <DEDUP_REMOVED lines=14> */
.L_x_249:
[----:B-----5:R-:W2:Y:S01]  /*7570*/  LDL R9, [R1+0xbc] ;  /* 0x0000bc0001097983 */ /* 0x020ea20000100800 */
        /* <DEDUP_REMOVED lines=17> */
[----:B--2--5:R-:W-:-:S03]  /*7690*/  IADD3 R6, -R0, R4, RZ ;  /* 0x0000000400067210 */ /* 0x024fc60007ffe1ff */
.L_x_281:
[----:B------:R-:W1:Y:S01]  /*76a0*/  S2R R4, SR_TID.X ;  /* 0x0000000000047919 */ /* 0x000e620000002100 */
[----:B-----5:R-:W-:Y:S01]  /*76b0*/  IADD3 R15, R6, -UR9, RZ ;  /* 0x80000009060f7c10 */ /* 0x020fe2000fffe0ff */
[----:B------:R-:W-:Y:S01]  /*76c0*/  IMAD.U32 R6, RZ, RZ, UR6 ;  /* 0x00000006ff067e24 */ /* 0x000fe2000f8e00ff */
[----:B------:R-:W-:Y:S01]  /*76d0*/  SHF.R.S32.HI R7, RZ, 0x1f, R9 ;  /* 0x0000001fff077819 */ /* 0x000fe20000011409 */
[----:B------:R-:W2:Y:S01]  /*76e0*/  S2R R20, SR_CTAID.Y ;  /* 0x0000000000147919 */ /* 0x000ea20000002600 */
[----:B------:R-:W-:Y:S01]  /*76f0*/  SEL R16, R9, RZ, !P1 ;  /* 0x000000ff09107207 */ /* 0x000fe20004800000 */
[----:B------:R-:W-:Y:S01]  /*7700*/  BSSY B0, `(.L_x_282) ;  /* 0x0000020000007945 */ /* 0x000fe20003800000 */
[----:B------:R-:W-:-:S02]  /*7710*/  SEL R17, R7, RZ, !P1 ;  /* 0x000000ff07117207 */ /* 0x000fc40004800000 */
[----:B-1----:R-:W-:-:S04]  /*7720*/  SHF.R.S32.HI R14, RZ, 0x1f, R4 ;  /* 0x0000001fff0e7819 */ /* 0x002fc80000011404 */
[----:B------:R-:W-:Y:S02]  /*7730*/  LEA.HI R14, R14, R4, RZ, 0x5 ;  /* 0x000000040e0e7211 */ /* 0x000fe400078f28ff */
[----:B--2---:R-:W-:Y:S02]  /*7740*/  SHF.R.S32.HI R21, RZ, 0x1f, R20 ;  /* 0x0000001fff157819 */ /* 0x004fe40000011414 */
[----:B------:R-:W-:Y:S02]  /*7750*/  LOP3.LUT R0, R14, 0x1fffffe0, RZ, 0xc0, !PT ;  /* 0x1fffffe00e007812 */ /* 0x000fe400078ec0ff */
[----:B------:R-:W-:-:S03]  /*7760*/  SHF.R.S32.HI R14, RZ, 0x5, R14 ;  /* 0x00000005ff0e7819 */ /* 0x000fc6000001140e */
[----:B------:R-:W-:Y:S01]  /*7770*/  IMAD.IADD R0, R4, 0x1, -R0 ;  /* 0x0000000104007824 */ /* 0x000fe200078e0a00 */
[C---:B------:R-:W-:Y:S02]  /*7780*/  IADD3 R2, P0, R14.reuse, R2, RZ ;  /* 0x000000020e027210 */ /* 0x040fe40007f1e0ff */
[----:B------:R-:W-:Y:S01]  /*7790*/  ISETP.GE.AND P2, PT, R14, R15, PT ;  /* 0x0000000f0e00720c */ /* 0x000fe20003f46270 */
[----:B------:R-:W-:Y:S01]  /*77a0*/  IMAD.SHL.U32 R12, R0, 0x8, RZ ;  /* 0x00000008000c7824 */ /* 0x000fe200078e00ff */
[----:B------:R-:W-:Y:S01]  /*77b0*/  LEA.HI.X.SX32 R3, R14, R3, 0x1, P0 ;  /* 0x000000030e037211 */ /* 0x000fe200000f0eff */
[----:B------:R-:W-:-:S03]  /*77c0*/  IMAD R0, R21, c[0x0][0x308], RZ ;  /* 0x0000c20015007a24 */ /* 0x000fc600078e02ff */
[----:B------:R-:W-:Y:S01]  /*77d0*/  SHF.R.S32.HI R13, RZ, 0x1f, R12 ;  /* 0x0000001fff0d7819 */ /* 0x000fe2000001140c */
[----:B------:R-:W-:Y:S01]  /*77e0*/  IMAD R0, R20, c[0x0][0x30c], R0 ;  /* 0x0000c30014007a24 */ /* 0x000fe200078e0200 */
[----:B------:R-:W-:Y:S01]  /*77f0*/  ISETP.GE.OR P0, PT, R12, c[0x0][0x2f4], P2 ;  /* 0x0000bd000c007a0c */ /* 0x000fe20001706670 */
[----:B------:R-:W-:-:S04]  /*7800*/  IMAD.WIDE R6, R6, 0x40, R2 ;  /* 0x0000004006067825 */ /* 0x000fc800078e0202 */
[----:B------:R-:W-:-:S04]  /*7810*/  IMAD.WIDE.U32 R4, R20, c[0x0][0x308], R12 ;  /* 0x0000c20014047a25 */ /* 0x000fc800078e000c */
[----:B------:R-:W-:Y:S02]  /*7820*/  IMAD.IADD R5, R0, 0x1, R5 ;  /* 0x0000000100057824 */ /* 0x000fe400078e0205 */
[----:B------:R-:W-:Y:S02]  /*7830*/  IMAD R0, R17, c[0x0][0x310], RZ ;  /* 0x0000c40011007a24 */ /* 0x000fe400078e02ff */
[----:B------:R-:W-:-:S04]  /*7840*/  IMAD.WIDE.U32 R10, R16, c[0x0][0x310], R4 ;  /* 0x0000c400100a7a25 */ /* 0x000fc800078e0004 */
[----:B------:R-:W-:-:S04]  /*7850*/  IMAD R0, R16, c[0x0][0x314], R0 ;  /* 0x0000c50010007a24 */ /* 0x000fc800078e0200 */
        /* <DEDUP_REMOVED lines=10> */
.L_x_283:
[----:B------:R-:W-:Y:S05]  /*7900*/  BSYNC B0 ;  /* 0x0000000000007941 */ /* 0x000fea0003800000 */
.L_x_282:
        /* <DEDUP_REMOVED lines=17> */
.L_x_285:
[----:B------:R-:W-:Y:S05]  /*7a20*/  BSYNC B0 ;  /* 0x0000000000007941 */ /* 0x000fea0003800000 */
.L_x_284:
        /* <DEDUP_REMOVED lines=17> */
.L_x_287:
[----:B------:R-:W-:Y:S05]  /*7b40*/  BSYNC B0 ;  /* 0x0000000000007941 */ /* 0x000fea0003800000 */
.L_x_286:
        /* <DEDUP_REMOVED lines=16> */
.L_x_289:
[----:B------:R-:W-:Y:S05]  /*7c50*/  BSYNC B0 ;  /* 0x0000000000007941 */ /* 0x000fea0003800000 */
.L_x_288:
        /* <DEDUP_REMOVED lines=16> */
.L_x_291:
[----:B------:R-:W-:Y:S05]  /*7d60*/  BSYNC B0 ;  /* 0x0000000000007941 */ /* 0x000fea0003800000 */
.L_x_290:
        /* <DEDUP_REMOVED lines=16> */
.L_x_293:
[----:B------:R-:W-:Y:S05]  /*7e70*/  BSYNC B0 ;  /* 0x0000000000007941 */ /* 0x000fea0003800000 */
.L_x_292:
        /* <DEDUP_REMOVED lines=16> */
.L_x_295:
[----:B------:R-:W-:Y:S05]  /*7f80*/  BSYNC B0 ;  /* 0x0000000000007941 */ /* 0x000fea0003800000 */
.L_x_294:
        /* <DEDUP_REMOVED lines=16> */
.L_x_297:
[----:B------:R-:W-:Y:S05]  /*8090*/  BSYNC B0 ;  /* 0x0000000000007941 */ /* 0x000fea0003800000 */
.L_x_296:
        /* <DEDUP_REMOVED lines=19> */
.L_x_299:
[----:B------:R-:W-:Y:S05]  /*81d0*/  BSYNC B0 ;  /* 0x0000000000007941 */ /* 0x000fea0003800000 */
.L_x_298:
        /* <DEDUP_REMOVED lines=15> */
.L_x_301:
[----:B------:R-:W-:Y:S05]  /*82d0*/  BSYNC B0 ;  /* 0x0000000000007941 */ /* 0x000fea0003800000 */
.L_x_300:
        /* <DEDUP_REMOVED lines=15> */
.L_x_303:
[----:B------:R-:W-:Y:S05]  /*83d0*/  BSYNC B0 ;  /* 0x0000000000007941 */ /* 0x000fea0003800000 */
.L_x_302:
        /* <DEDUP_REMOVED lines=14> */
.L_x_305:
[----:B------:R-:W-:Y:S05]  /*84c0*/  BSYNC B0 ;  /* 0x0000000000007941 */ /* 0x000fea0003800000 */
.L_x_304:
        /* <DEDUP_REMOVED lines=14> */
.L_x_307:
[----:B------:R-:W-:Y:S05]  /*85b0*/  BSYNC B0 ;  /* 0x0000000000007941 */ /* 0x000fea0003800000 */
.L_x_306:
        /* <DEDUP_REMOVED lines=14> */
.L_x_309:
[----:B------:R-:W-:Y:S05]  /*86a0*/  BSYNC B0 ;  /* 0x0000000000007941 */ /* 0x000fea0003800000 */
.L_x_308:
        /* <DEDUP_REMOVED lines=14> */
.L_x_311:
[----:B------:R-:W-:Y:S05]  /*8790*/  BSYNC B0 ;  /* 0x0000000000007941 */ /* 0x000fea0003800000 */
.L_x_310:
        /* <DEDUP_REMOVED lines=14> */
.L_x_312:
        /* <DEDUP_REMOVED lines=16> */
.L_x_1152:


//--------------------- .text._ZN7cutlass13device_kernelIN5flash19enable_sm80_to_sm89INS1_16FlashAttnBwdSm80INS1_25CollectiveMainloopBwdSm80ILi1ELi1EN4cute5tupleIJNS5_1CILi32EEENS7_ILi64EEENS7_ILi256EEEEEENS_6half_tEfNS_4arch4Sm80ELb0ELb1ELb1ELb1ELb0ELb0ELb0ELb0ELi2ELi2ELi2ELi1ELb1EEENS1_24CollectiveEpilogueBwdGQAISB_fSE_Li256ELb1ELb0EEENS1_19SingleTileSchedulerILb1ELb0ELb0ELi64EEEEEEEEEvNT_6ParamsE --------------------------
	.section	.text._ZN7cutlass13device_kernelIN5flash19enable_sm80_to_sm89INS1_16FlashAttnBwdSm80INS1_25CollectiveMainloopBwdSm80ILi1ELi1EN4cute5tupleIJNS5_1CILi32EEENS7_ILi64EEENS7_ILi256EEEEEENS_6half_tEfNS_4arch4Sm80ELb0ELb1ELb1ELb1ELb0ELb0ELb0ELb0ELi2ELi2ELi2ELi1ELb1EEENS1_24CollectiveEpilogueBwdGQAISB_fSE_Li256ELb1ELb0EEENS1_19SingleTileSchedulerILb1ELb0ELb0ELi64EEEEEEEEEvNT_6ParamsE,"ax",@progbits
	.sectioninfo	@"SHI_REGISTERS=255"
	.align	128
.text._ZN7cutlass13device_kernelIN5flash19enable_sm80_to_sm89INS1_16FlashAttnBwdSm80INS1_25CollectiveMainloopBwdSm80ILi1ELi1EN4cute5tupleIJNS5_1CILi32EEENS7_ILi64EEENS7_ILi256EEEEEENS_6half_tEfNS_4arch4Sm80ELb0ELb1ELb1ELb1ELb0ELb0ELb0ELb0ELi2ELi2ELi2ELi1ELb1EEENS1_24CollectiveEpilogueBwdGQAISB_fSE_Li256ELb1ELb0EEENS1_19SingleTileSchedulerILb1ELb0ELb0ELi64EEEEEEEEEvNT_6ParamsE:
        .type           _ZN7cutlass13device_kernelIN5flash19enable_sm80_to_sm89INS1_16FlashAttnBwdSm80INS1_25CollectiveMainloopBwdSm80ILi1ELi1EN4cute5tupleIJNS5_1CILi32EEENS7_ILi64EEENS7_ILi256EEEEEENS_6half_tEfNS_4arch4Sm80ELb0ELb1ELb1ELb1ELb0ELb0ELb0ELb0ELi2ELi2ELi2ELi1ELb1EEENS1_24CollectiveEpilogueBwdGQAISB_fSE_Li256ELb1ELb0EEENS1_19SingleTileSchedulerILb1ELb0ELb0ELi64EEEEEEEEEvNT_6ParamsE,@function
        .size           _ZN7cutlass13device_kernelIN5flash19enable_sm80_to_sm89INS1_16FlashAttnBwdSm80INS1_25CollectiveMainloopBwdSm80ILi1ELi1EN4cute5tupleIJNS5_1CILi32EEENS7_ILi64EEENS7_ILi256EEEEEENS_6half_tEfNS_4arch4Sm80ELb0ELb1ELb1ELb1ELb0ELb0ELb0ELb0ELi2ELi2ELi2ELi1ELb1EEENS1_24CollectiveEpilogueBwdGQAISB_fSE_Li256ELb1ELb0EEENS1_19SingleTileSchedulerILb1ELb0ELb0ELi64EEEEEEEEEvNT_6ParamsE,(.L_x_1153 - _ZN7cutlass13device_kernelIN5flash19enable_sm80_to_sm89INS1_16FlashAttnBwdSm80INS1_25CollectiveMainloopBwdSm80ILi1ELi1EN4cute5tupleIJNS5_1CILi32EEENS7_ILi64EEENS7_ILi256EEEEEENS_6half_tEfNS_4arch4Sm80ELb0ELb1ELb1ELb1ELb0ELb0ELb0ELb0ELi2ELi2ELi2ELi1ELb1EEENS1_24CollectiveEpilogueBwdGQAISB_fSE_Li256ELb1ELb0EEENS1_19SingleTileSchedulerILb1ELb0ELb0ELi64EEEEEEEEEvNT_6ParamsE)
        .other          _ZN7cutlass13device_kernelIN5flash19enable_sm80_to_sm89INS1_16FlashAttnBwdSm80INS1_25CollectiveMainloopBwdSm80ILi1ELi1EN4cute5tupleIJNS5_1CILi32EEENS7_ILi64EEENS7_ILi256EEEEEENS_6half_tEfNS_4arch4Sm80ELb0ELb1ELb1ELb1ELb0ELb0ELb0ELb0ELi2ELi2ELi2ELi1ELb1EEENS1_24CollectiveEpilogueBwdGQAISB_fSE_Li256ELb1ELb0EEENS1_19SingleTileSchedulerILb1ELb0ELb0ELi64EEEEEEEEEvNT_6ParamsE,@"STO_CUDA_ENTRY STV_DEFAULT"
_ZN7cutlass13device_kernelIN5flash19enable_sm80_to_sm89INS1_16FlashAttnBwdSm80INS1_25CollectiveMainloopBwdSm80ILi1ELi1EN4cute5tupleIJNS5_1CILi32EEENS7_ILi64EEENS7_ILi256EEEEEENS_6half_tEfNS_4arch4Sm80ELb0ELb1ELb1ELb1ELb0ELb0ELb0ELb0ELi2ELi2ELi2ELi1ELb1EEENS1_24CollectiveEpilogueBwdGQAISB_fSE_Li256ELb1ELb0EEENS1_19SingleTileSchedulerILb1ELb0ELb0ELi64EEEEEEEEEvNT_6ParamsE:
        /* <DEDUP_REMOVED lines=18> */
.L_x_314:
        /* <DEDUP_REMOVED lines=8> */
.L_x_316:
[----:B------:R-:W-:Y:S02]  /*01a0*/  MOV R0, c[0x0][0x3ac] ;  /* 0x0000eb0000007a02 */ /* 0x000fe40000000f00 */
.L_x_315:
[----:B------:R-:W-:-:S06]  /*01b0*/  USHF.L.U32 UR9, UR6, 0x6, URZ ;  /* 0x0000000606097899 */ /* 0x000fcc000800063f */
[----:B-----5:R-:W-:-:S04]  /*01c0*/  ISETP.LE.AND P0, PT, R0, UR9, PT ;  /* 0x0000000900007c0c */ /* 0x020fc8000bf03270 */
[----:B------:R-:W-:-:S05]  /*01d0*/  SEL R0, R5, 0xffffffff, !P0 ;  /* 0xffffffff05007807 */ /* 0x000fca0004000000 */
[----:B------:R2:W-:Y:S01]  /*01e0*/  STL [R1+0xbc], R0 ;  /* 0x0000bc0001007387 */ /* 0x0005e20000100800 */
[----:B------:R-:W-:Y:S05]  /*01f0*/  BRA `(.L_x_317) ;  /* 0x0000012000007947 */ /* 0x000fea0003800000 */
.L_x_313:
[----:B--2-4-:R-:W-:-:S04]  /*0200*/  ISETP.NE.U32.AND P0, PT, RZ, c[0x0][0x3c8], PT ;  /* 0x0000f200ff007a0c */ /* 0x014fc80003f05070 */
[----:B------:R-:W-:-:S13]  /*0210*/  ISETP.NE.AND.EX P0, PT, RZ, c[0x0][0x3cc], PT, P0 ;  /* 0x0000f300ff007a0c */ /* 0x000fda0003f05300 */
[----:B------:R-:W-:Y:S05]  /*0220*/  @!P0 BRA `(.L_x_318) ;  /* 0x0000002000008947 */ /* 0x000fea0003800000 */
[----:B------:R1:W5:Y:S01]  /*0230*/  LDG.E R0, [R2.64] ;  /* 0x0000000a02007981 */ /* 0x000362000c1e1900 */
[----:B------:R-:W-:Y:S05]  /*0240*/  BRA `(.L_x_319) ;  /* 0x0000009000007947 */ /* 0x000fea0003800000 */
.L_x_318:
        /* <DEDUP_REMOVED lines=8> */
.L_x_320:
[----:B------:R-:W-:Y:S02]  /*02d0*/  MOV R0, c[0x0][0x3ac] ;  /* 0x0000eb0000007a02 */ /* 0x000fe40000000f00 */
.L_x_319:
[----:B------:R-:W-:-:S06]  /*02e0*/  USHF.L.U32 UR9, UR6, 0x6, URZ ;  /* 0x0000000606097899 */ /* 0x000fcc000800063f */
[----:B-----5:R-:W-:-:S04]  /*02f0*/  ISETP.LE.AND P0, PT, R0, UR9, PT ;  /* 0x0000000900007c0c */ /* 0x020fc8000bf03270 */
[----:B------:R-:W-:-:S05]  /*0300*/  SEL R0, R5, 0xffffffff, !P0 ;  /* 0xffffffff05007807 */ /* 0x000fca0004000000 */
[----:B------:R2:W-:Y:S04]  /*0310*/  STL [R1+0xbc], R0 ;  /* 0x0000bc0001007387 */ /* 0x0005e80000100800 */
.L_x_317:
        /* <DEDUP_REMOVED lines=8> */
[----:B------:R-:W-:-:S04]  /*03a0*/  ISETP.NE.U32.AND P2, PT, RZ, c[0x0][0x2d0], PT ;  /* 0x0000b400ff007a0c */ /* 0x000fc80003f45070 */
[----:B------:R-:W-:-:S05]  /*03b0*/  ISETP.NE.AND.EX P2, PT, RZ, c[0x0][0x2d4], PT, P2 ;  /* 0x0000b500ff007a0c */ /* 0x000fca0003f45320 */
[CC--:B-1----:R-:W-:Y:S02]  /*03c0*/  @P0 IMAD.WIDE R2, R144.reuse, R10.reuse, c[0x0][0x2d8] ;  /* 0x0000b60090020625 */ /* 0x0c2fe400078e020a */
[----:B--2---:R-:W2:Y:S04]  /*03d0*/  @P1 LDG.E R0, [R4.64] ;  /* 0x0000000a04001981 */ /* 0x004ea8000c1e1900 */
[----:B------:R1:W3:Y:S04]  /*03e0*/  @P0 LDG.E R8, [R2.64] ;  /* 0x0000000a02080981 */ /* 0x0002e8000c1e1900 */
[----:B------:R-:W4:Y:S01]  /*03f0*/  @P1 LDG.E R7, [R4.64] ;  /* 0x0000000a04071981 */ /* 0x000f22000c1e1900 */
[----:B-1----:R-:W-:-:S05]  /*0400*/  IMAD.WIDE R2, R144, R10, c[0x0][0x2d0] ;  /* 0x0000b40090027625 */ /* 0x002fca00078e020a */
[----:B------:R-:W5:Y:S01]  /*0410*/  @P2 LDG.E R6, [R2.64] ;  /* 0x0000000a02062981 */ /* 0x000f62000c1e1900 */
[----:B------:R-:W-:Y:S01]  /*0420*/  ULDC UR8, c[0x0][0x168] ;  /* 0x00005a0000087ab9 */ /* 0x000fe20000000800 */
[----:B------:R-:W-:Y:S01]  /*0430*/  CS2R R76, SRZ ;  /* 0x00000000004c7805 */ /* 0x000fe2000001ff00 */
[----:B------:R-:W-:Y:S01]  /*0440*/  ULDC UR15, c[0x0][0x198] ;  /* 0x00006600000f7ab9 */ /* 0x000fe20000000800 */
[----:B------:R-:W-:Y:S02]  /*0450*/  IMAD.MOV.U32 R11, RZ, RZ, RZ ;  /* 0x000000ffff0b7224 */ /* 0x000fe400078e00ff */
[----:B--2---:R-:W-:Y:S01]  /*0460*/  @P1 IMAD R0, R144, 0x20, R0 ;  /* 0x0000002090001824 */ /* 0x004fe200078e0200 */
[----:B---3--:R1:W2:Y:S01]  /*0470*/  @P0 R2UR UR8, R8 ;  /* 0x00000000080803c2 */ /* 0x0082a200000e0000 */
[--C-:B----4-:R-:W-:Y:S01]  /*0480*/  @P1 SHF.R.S32.HI R77, RZ, 0x1f, R7.reuse ;  /* 0x0000001fff4d1819 */ /* 0x110fe20000011407 */
[----:B------:R-:W-:Y:S02]  /*0490*/  @P1 IMAD.MOV.U32 R76, RZ, RZ, R7 ;  /* 0x000000ffff4c1224 */ /* 0x000fe400078e0007 */
[----:B-1----:R-:W-:-:S04]  /*04a0*/  @P1 SHF.R.S32.HI R8, RZ, 0x1f, R0 ;  /* 0x0000001fff081819 */ /* 0x002fc80000011400 */
[----:B------:R-:W-:Y:S02]  /*04b0*/  @P1 LEA.HI R0, R8, R0, RZ, 0x5 ;  /* 0x0000000008001211 */ /* 0x000fe400078f28ff */
[----:B------:R-:W-:Y:S02]  /*04c0*/  CS2R R8, SRZ ;  /* 0x0000000000087805 */ /* 0x000fe4000001ff00 */
[--C-:B-----5:R-:W-:Y:S01]  /*04d0*/  @P2 SHF.R.S32.HI R9, RZ, 0x1f, R6.reuse ;  /* 0x0000001fff092819 */ /* 0x120fe20000011406 */
[----:B------:R-:W-:Y:S01]  /*04e0*/  @P2 IMAD.MOV.U32 R8, RZ, RZ, R6 ;  /* 0x000000ffff082224 */ /* 0x000fe200078e0006 */
[----:B------:R-:W-:Y:S01]  /*04f0*/  @P1 LOP3.LUT R11, R0, 0xffffffe0, RZ, 0xc0, !PT ;  /* 0xffffffe0000b1812 */ /* 0x000fe200078ec0ff */
[----:B------:R-:W-:Y:S05]  /*0500*/  @P0 BRA `(.L_x_321) ;  /* 0x0000006000000947 */ /* 0x000fea0003800000 */
[----:B--2---:R-:W-:Y:S05]  /*0510*/  @!P1 BRA `(.L_x_321) ;  /* 0x0000005000009947 */ /* 0x004fea0003800000 */
[----:B------:R1:W2:Y:S04]  /*0520*/  LDG.E R0, [R4.64] ;  /* 0x0000000a04007981 */ /* 0x0002a8000c1e1900 */
[----:B-1----:R-:W3:Y:S01]  /*0530*/  LDG.E R4, [R4.64+0x4] ;  /* 0x0000040a04047981 */ /* 0x002ee2000c1e1900 */
[----:B--2---:R-:W1:Y:S08]  /*0540*/  R2UR UR8, R0 ;  /* 0x00000000000873c2 */ /* 0x004e7000000e0000 */
[----:B---3--:R-:W1:Y:S02]  /*0550*/  R2UR UR4, R4 ;  /* 0x00000000040473c2 */ /* 0x008e6400000e0000 */
[----:B-1----:R-:W-:-:S06]  /*0560*/  UIADD3 UR8, -UR8, UR4, URZ ;  /* 0x0000000408087290 */ /* 0x002fcc000fffe13f */
.L_x_321:
[----:B--2---:R-:W-:-:S04]  /*0570*/  ISETP.NE.U32.AND P0, PT, RZ, c[0x0][0x2e0], PT ;  /* 0x0000b800ff007a0c */ /* 0x004fc80003f05070 */
[----:B------:R-:W-:-:S13]  /*0580*/  ISETP.NE.AND.EX P0, PT, RZ, c[0x0][0x2e4], PT, P0 ;  /* 0x0000b900ff007a0c */ /* 0x000fda0003f05300 */
[----:B------:R-:W-:Y:S05]  /*0590*/  @!P0 BRA `(.L_x_322) ;  /* 0x0000004000008947 */ /* 0x000fea0003800000 */
[----:B------:R-:W-:-:S05]  /*05a0*/  IMAD.WIDE R2, R144, R10, c[0x0][0x2e0] ;  /* 0x0000b80090027625 */ /* 0x000fca00078e020a */
[----:B------:R-:W2:Y:S02]  /*05b0*/  LDG.E R0, [R2.64] ;  /* 0x0000000a02007981 */ /* 0x000ea4000c1e1900 */
[----:B--2---:R1:W2:Y:S02]  /*05c0*/  R2UR UR15, R0 ;  /* 0x00000000000f73c2 */ /* 0x0042a400000e0000 */
[----:B-12---:R-:W-:Y:S05]  /*05d0*/  BRA `(.L_x_323) ;  /* 0x0000006000007947 */ /* 0x006fea0003800000 */
.L_x_322:
[----:B------:R-:W-:Y:S05]  /*05e0*/  @!P2 BRA `(.L_x_323) ;  /* 0x000000500000a947 */ /* 0x000fea0003800000 */
[----:B------:R1:W2:Y:S04]  /*05f0*/  LDG.E R0, [R2.64] ;  /* 0x0000000a02007981 */ /* 0x0002a8000c1e1900 */
[----:B-1----:R-:W3:Y:S01]  /*0600*/  LDG.E R2, [R2.64+0x4] ;  /* 0x0000040a02027981 */ /* 0x002ee2000c1e1900 */
[----:B--2---:R-:W1:Y:S08]  /*0610*/  R2UR UR15, R0 ;  /* 0x00000000000f73c2 */ /* 0x004e7000000e0000 */
[----:B---3--:R-:W1:Y:S02]  /*0620*/  R2UR UR4, R2 ;  /* 0x00000000020473c2 */ /* 0x008e6400000e0000 */
[----:B-1----:R-:W-:-:S06]  /*0630*/  UIADD3 UR15, -UR15, UR4, URZ ;  /* 0x000000040f0f7290 */ /* 0x002fcc000fffe13f */
.L_x_323:
        /* <DEDUP_REMOVED lines=15> */
.L_x_324:
[----:B------:R-:W-:Y:S01]  /*0730*/  UIADD3 UR4, UR9, UR8, -UR15 ;  /* 0x0000000809047290 */ /* 0x000fe2000fffe80f */
[----:B------:R-:W-:Y:S01]  /*0740*/  PLOP3.LUT P3, PT, PT, PT, PT, 0x80, 0x0 ;  /* 0x000000000000781c */ /* 0x000fe20003f6f070 */
[----:B------:R-:W-:Y:S01]  /*0750*/  ULDC UR5, c[0x0][0x2a4] ;  /* 0x0000a90000057ab9 */ /* 0x000fe20000000800 */
[----:B------:R-:W-:Y:S01]  /*0760*/  CS2R R134, SRZ ;  /* 0x0000000000867805 */ /* 0x000fe2000001ff00 */
[----:B------:R-:W-:Y:S01]  /*0770*/  UIADD3 UR5, UR4, -UR5, URZ ;  /* 0x8000000504057290 */ /* 0x000fe2000fffe03f */
        /* <DEDUP_REMOVED lines=77> */
[----:B------:R-:W-:Y:S01]  /*0c50*/  IMAD.MOV.U32 R15, RZ, RZ, c[0x0][0x1d8] ;  /* 0x00007600ff0f7624 */ /* 0x000fe200078e00ff */
[----:B------:R-:W-:Y:S01]  /*0c60*/  LEA.HI R36, R31, R143, RZ, 0x3 ;  /* 0x0000008f1f247211 */ /* 0x000fe200078f18ff */
[----:B------:R-:W-:Y:S01]  /*0c70*/  UIADD3 UR14, -UR9, UR15, URZ ;  /* 0x0000000f090e7290 */ /* 0x000fe2000fffe13f */
[----:B------:R-:W-:Y:S01]  /*0c80*/  SEL R24, R29, RZ, !P2 ;  /* 0x000000ff1d187207 */ /* 0x000fe20005000000 */
[----:B------:R-:W-:Y:S01]  /*0c90*/  IMAD.MOV.U32 R17, RZ, RZ, c[0x0][0x1dc] ;  /* 0x00007700ff117624 */ /* 0x000fe200078e00ff */
[----:B------:R-:W-:Y:S01]  /*0ca0*/  LOP3.LUT R0, R36, 0xfffffff8, RZ, 0xc0, !PT ;  /* 0xfffffff824007812 */ /* 0x000fe200078ec0ff */
[----:B------:R-:W-:Y:S01]  /*0cb0*/  USHF.R.S32.HI UR13, URZ, 0x1f, UR12 ;  /* 0x0000001f3f0d7899 */ /* 0x000fe2000801140c */
[----:B------:R-:W-:Y:S01]  /*0cc0*/  SHF.R.S32.HI R43, RZ, 0x3, R36 ;  /* 0x00000003ff2b7819 */ /* 0x000fe20000011424 */
[----:B------:R-:W-:Y:S01]  /*0cd0*/  ULDC.64 UR4, c[0x0][0x178] ;  /* 0x00005e0000047ab9 */ /* 0x000fe20000000a00 */
[----:B------:R-:W-:Y:S01]  /*0ce0*/  SEL R19, R144, RZ, !P2 ;  /* 0x000000ff90137207 */ /* 0x000fe20005000000 */
[----:B------:R-:W-:Y:S01]  /*0cf0*/  IMAD.IADD R25, R143, 0x1, -R0 ;  /* 0x000000018f197824 */ /* 0x000fe200078e0a00 */
[----:B------:R-:W-:Y:S01]  /*0d00*/  SHF.R.S32.HI R13, RZ, 0x1f, R43 ;  /* 0x0000001fff0d7819 */ /* 0x000fe2000001142b */
[----:B------:R-:W-:Y:S01]  /*0d10*/  @P0 IMAD.HI.U32 R2, R142, c[0x0][0x24c], RZ ;  /* 0x000093008e020a27 */ /* 0x000fe200078e00ff */
[----:B------:R-:W-:Y:S01]  /*0d20*/  IADD3 R20, P2, R12, R11, RZ ;  /* 0x0000000b0c147210 */ /* 0x000fe20007f5e0ff */
[----:B------:R-:W-:Y:S01]  /*0d30*/  UIMAD UR16, UR13, UR4, URZ ;  /* 0x000000040d1072a4 */ /* 0x000fe2000f8e023f */
[----:B------:R-:W-:Y:S01]  /*0d40*/  IADD3 R14, P3, R43, R76, RZ ;  /* 0x0000004c2b0e7210 */ /* 0x000fe20007f7e0ff */
[----:B------:R-:W-:Y:S01]  /*0d50*/  UIMAD.WIDE.U32 UR18, UR12, UR4, URZ ;  /* 0x000000040c1272a5 */ /* 0x000fe2000f8e003f */
[----:B------:R-:W-:Y:S01]  /*0d60*/  @P0 SHF.R.U32.HI R10, RZ, c[0x0][0x250], R2 ;  /* 0x00009400ff0a0a19 */ /* 0x000fe20000011602 */
[----:B------:R-:W-:Y:S01]  /*0d70*/  IMAD.SHL.U32 R2, R25, 0x8, RZ ;  /* 0x0000000819027824 */ /* 0x000fe200078e00ff */
[----:B------:R-:W-:Y:S01]  /*0d80*/  IADD3 R6, P0, R43, R8, RZ ;  /* 0x000000082b067210 */ /* 0x000fe20007f1e0ff */
[----:B------:R-:W-:Y:S01]  /*0d90*/  IMAD R8, R24, c[0x0][0x1e8], RZ ;  /* 0x00007a0018087a24 */ /* 0x000fe200078e02ff */
[----:B------:R-:W-:Y:S01]  /*0da0*/  SHF.R.S32.HI R16, RZ, 0x1f, R10 ;  /* 0x0000001fff107819 */ /* 0x000fe2000001140a */
[----:B------:R-:W-:Y:S01]  /*0db0*/  UIMAD UR5, UR12, UR5, UR16 ;  /* 0x000000050c0572a4 */ /* 0x000fe2000f8e0210 */
[--C-:B------:R-:W-:Y:S01]  /*0dc0*/  SHF.R.S32.HI R3, RZ, 0x1f, R2.reuse ;  /* 0x0000001fff037819 */ /* 0x100fe20000011402 */
[----:B------:R-:W-:Y:S01]  /*0dd0*/  IMAD.X R7, R13, 0x1, R9, P0 ;  /* 0x000000010d077824 */ /* 0x000fe200000e0609 */
[----:B------:R-:W-:Y:S01]  /*0de0*/  IADD3 R34, R2, 0x40, RZ ;  /* 0x0000004002227810 */ /* 0x000fe20007ffe0ff */
[----:B------:R-:W-:Y:S01]  /*0df0*/  IMAD R0, R16, c[0x0][0x1e0], RZ ;  /* 0x0000780010007a24 */ /* 0x000fe200078e02ff */
[----:B------:R-:W-:Y:S01]  /*0e00*/  IADD3 R33, R2, 0x80, RZ ;  /* 0x0000008002217810 */ /* 0x000fe20007ffe0ff */
[----:B------:R-:W-:Y:S01]  /*0e10*/  IMAD.WIDE.U32 R4, R10, c[0x0][0x1e0], R2 ;  /* 0x000078000a047a25 */ /* 0x000fe200078e0002 */
[----:B------:R-:W-:Y:S01]  /*0e20*/  ISETP.GE.AND P6, PT, R34, c[0x0][0x1cc], PT ;  /* 0x0000730022007a0c */ /* 0x000fe20003fc6270 */
[----:B------:R-:W-:Y:S01]  /*0e30*/  UIADD3 UR5, UR19, UR5, URZ ;  /* 0x0000000513057290 */ /* 0x000fe2000fffe03f */
[----:B------:R-:W-:Y:S01]  /*0e40*/  ISETP.GE.AND P4, PT, R33, c[0x0][0x1cc], PT ;  /* 0x0000730021007a0c */ /* 0x000fe20003f86270 */
[----:B------:R-:W-:Y:S01]  /*0e50*/  IMAD R0, R10, c[0x0][0x1e4], R0 ;  /* 0x000079000a007a24 */ /* 0x000fe200078e0200 */
[CC--:B------:R-:W-:Y:S01]  /*0e60*/  LEA.HI R39, R31.reuse, R143.reuse, RZ, 0x4 ;  /* 0x0000008f1f277211 */ /* 0x0c0fe200078f20ff */
[----:B------:R-:W-:Y:S01]  /*0e70*/  IMAD.U32 R9, RZ, RZ, UR6 ;  /* 0x00000006ff097e24 */ /* 0x000fe2000f8e00ff */
[-C--:B------:R-:W-:Y:S01]  /*0e80*/  LEA.HI R30, R31, R143.reuse, RZ, 0x2 ;  /* 0x0000008f1f1e7211 */ /* 0x080fe200078f10ff */
[----:B------:R-:W-:Y:S01]  /*0e90*/  IMAD.IADD R5, R5, 0x1, R0 ;  /* 0x0000000105057824 */ /* 0x000fe200078e0200 */
[----:B------:R-:W-:Y:S01]  /*0ea0*/  IADD3 R32, R2, 0xc0, RZ ;  /* 0x000000c002207810 */ /* 0x000fe20007ffe0ff */
[----:B------:R-:W-:Y:S01]  /*0eb0*/  IMAD R0, R19, c[0x0][0x1ec], R8 ;  /* 0x00007b0013007a24 */ /* 0x000fe200078e0208 */
[----:B------:R-:W-:Y:S01]  /*0ec0*/  SHF.R.S32.HI R18, RZ, 0x4, R39 ;  /* 0x00000004ff127819 */ /* 0x000fe20000011427 */
[----:B------:R-:W-:Y:S01]  /*0ed0*/  IMAD.WIDE R8, R9, 0x40, R6 ;  /* 0x0000004009087825 */ /* 0x000fe200078e0206 */
[----:B------:R-:W-:Y:S01]  /*0ee0*/  SHF.R.S32.HI R28, RZ, 0x2, R30 ;  /* 0x00000002ff1c7819 */ /* 0x000fe2000001141e */
[----:B------:R-:W-:Y:S01]  /*0ef0*/  USHF.L.U32 UR16, UR12, 0x5, URZ ;  /* 0x000000050c107899 */ /* 0x000fe2000800063f */
[----:B------:R-:W-:Y:S01]  /*0f00*/  LEA.HI R37, R31, R143, RZ, 0x5 ;  /* 0x0000008f1f257211 */ /* 0x000fe200078f28ff */
        /* <DEDUP_REMOVED lines=18> */
[----:B------:R-:W-:Y:S01]  /*1030*/  CS2R R130, SRZ ;  /* 0x0000000000827805 */ /* 0x000fe2000001ff00 */
        /* <DEDUP_REMOVED lines=16> */
[----:B------:R-:W-:Y:S01]  /*1140*/  LEA R12, P0, R15, R4, 0x6 ;  /* 0x000000040f0c7211 */ /* 0x000fe200078030ff */
[----:B------:R-:W-:Y:S01]  /*1150*/  CS2R R116, SRZ ;  /* 0x0000000000747805 */ /* 0x000fe2000001ff00 */
[----:B------:R-:W-:Y:S01]  /*1160*/  LEA.HI.X.SX32 R23, R6, R11, 0x1, P2 ;  /* 0x0000000b06177211 */ /* 0x000fe200010f0eff */
[----:B------:R-:W-:Y:S01]  /*1170*/  IMAD.X R11, R13, 0x1, R77, P3 ;  /* 0x000000010d0b7824 */ /* 0x000fe200018e064d */
[----:B------:R-:W-:Y:S01]  /*1180*/  LOP3.LUT R6, R38, R7, R0, 0xf6, !PT ;  /* 0x0000000726067212 */ /* 0x000fe200078ef600 */
[----:B------:R-:W-:Y:S01]  /*1190*/  CS2R R114, SRZ ;  /* 0x0000000000727805 */ /* 0x000fe2000001ff00 */
[----:B------:R-:W-:Y:S01]  /*11a0*/  LEA.HI.X R13, R15, R5, R17, 0x6, P0 ;  /* 0x000000050f0d7211 */ /* 0x000fe200000f3411 */
[----:B------:R-:W-:Y:S01]  /*11b0*/  IMAD.MOV.U32 R17, RZ, RZ, c[0x0][0x2a8] ;  /* 0x0000aa00ff117624 */ /* 0x000fe200078e00ff */
[----:B------:R-:W-:Y:S01]  /*11c0*/  IADD3 R0, -R43, UR14, RZ ;  /* 0x0000000e2b007c10 */ /* 0x000fe2000fffe1ff */
[----:B------:R-:W-:Y:S01]  /*11d0*/  IMAD.SHL.U32 R41, R6, 0x2, RZ ;  /* 0x0000000206297824 */ /* 0x000fe200078e00ff */
[----:B------:R-:W-:Y:S01]  /*11e0*/  ISETP.GE.AND P0, PT, R2, c[0x0][0x1cc], PT ;  /* 0x0000730002007a0c */ /* 0x000fe20003f06270 */
[----:B------:R-:W-:Y:S01]  /*11f0*/  IMAD R6, R16, c[0x0][0x1b0], RZ ;  /* 0x00006c0010067a24 */ /* 0x000fe200078e02ff */
[----:B------:R-:W-:Y:S01]  /*1200*/  ISETP.LT.OR P3, PT, R0, 0x1, P6 ;  /* 0x000000010000780c */ /* 0x000fe20003761670 */
[----:B------:R-:W-:Y:S01]  /*1210*/  IMAD.WIDE.U32 R22, R142, c[0x0][0x238], R22 ;  /* 0x00008e008e167a25 */ /* 0x000fe200078e0016 */
[C---:B------:R-:W-:Y:S01]  /*1220*/  ISETP.LT.OR P2, PT, R0.reuse, 0x1, P0 ;  /* 0x000000010000780c */ /* 0x040fe20000741670 */
[----:B------:R-:W-:Y:S01]  /*1230*/  STL [R1+0x50], R41 ;  /* 0x0000502901007387 */ /* 0x000fe20000100800 */
[----:B------:R-:W-:Y:S01]  /*1240*/  ISETP.LT.OR P5, PT, R0, 0x1, P4 ;  /* 0x000000010000780c */ /* 0x000fe200027a1670 */
[----:B------:R-:W-:Y:S01]  /*1250*/  IMAD R16, R10, c[0x0][0x1b4], R6 ;  /* 0x00006d000a107a24 */ /* 0x000fe200078e0206 */
[----:B------:R-:W-:Y:S01]  /*1260*/  SHF.R.S32.HI R7, RZ, 0x1f, R30 ;  /* 0x0000001fff077819 */ /* 0x000fe2000001141e */
[----:B------:R-:W-:Y:S01]  /*1270*/  CS2R R112, SRZ ;  /* 0x0000000000707805 */ /* 0x000fe2000001ff00 */
[----:B------:R-:W-:Y:S01]  /*1280*/  LEA.HI R15, R39, R18, RZ, 0x1 ;  /* 0x00000012270f7211 */ /* 0x000fe200078f08ff */
[----:B------:R-:W-:Y:S01]  /*1290*/  CS2R R110, SRZ ;  /* 0x00000000006e7805 */ /* 0x000fe2000001ff00 */
[----:B------:R-:W-:Y:S01]  /*12a0*/  LEA.HI R7, R7, R28, RZ, 0x3 ;  /* 0x0000001c07077211 */ /* 0x000fe200078f18ff */
[----:B------:R-:W-:Y:S01]  /*12b0*/  CS2R R108, SRZ ;  /* 0x00000000006c7805 */ /* 0x000fe2000001ff00 */
[----:B------:R-:W-:Y:S01]  /*12c0*/  LOP3.LUT R15, R15, 0xfffffffe, RZ, 0xc0, !PT ;  /* 0xfffffffe0f0f7812 */ /* 0x000fe200078ec0ff */
[----:B------:R-:W-:Y:S01]  /*12d0*/  CS2R R106, SRZ ;  /* 0x00000000006a7805 */ /* 0x000fe2000001ff00 */
[----:B------:R-:W-:Y:S01]  /*12e0*/  ISETP.LT.OR P0, PT, R0, 0x21, P0 ;  /* 0x000000210000780c */ /* 0x000fe20000701670 */
[----:B------:R-:W-:Y:S01]  /*12f0*/  @!PT LDS RZ, [RZ] ;  /* 0x00000000fffff984 */ /* 0x000fe20000000800 */
[----:B------:R-:W-:Y:S01]  /*1300*/  @!PT LDS RZ, [RZ] ;  /* 0x00000000fffff984 */ /* 0x000fe20000000800 */
[----:B------:R-:W-:Y:S01]  /*1310*/  @!PT LDS RZ, [RZ] ;  /* 0x00000000fffff984 */ /* 0x000fe20000000800 */
[----:B------:R1:W-:Y:S01]  /*1320*/  LDGSTS.E.BYPASS.LTC128B.128 [R41+0x8080], [R4.64], !P2 ;  /* 0x0808000004297fae */ /* 0x0003e2000d101d4a */
[----:B------:R-:W-:Y:S01]  /*1330*/  ISETP.GE.AND P2, PT, R17, 0x1, PT ;  /* 0x000000011100780c */ /* 0x000fe20003f46270 */
[----:B------:R-:W-:Y:S01]  /*1340*/  IMAD.IADD R27, R18, 0x1, -R15 ;  /* 0x00000001121b7824 */ /* 0x000fe200078e0a0f */
[----:B------:R-:W-:Y:S01]  /*1350*/  LOP3.LUT R17, R7, 0xfffffff8, RZ, 0xc0, !PT ;  /* 0xfffffff807117812 */ /* 0x000fe200078ec0ff */
[----:B------:R1:W-:Y:S01]  /*1360*/  LDGSTS.E.BYPASS.LTC128B.128 [R41+0xa080], [R4.64+0x80], !P3 ;  /* 0x0a08008004297fae */ /* 0x0003e2000d901d4a */
[----:B------:R-:W-:Y:S01]  /*1370*/  ISETP.GE.AND P3, PT, R32, c[0x0][0x1cc], PT ;  /* 0x0000730020007a0c */ /* 0x000fe20003f66270 */
[----:B------:R-:W-:Y:S01]  /*1380*/  IMAD.WIDE.U32 R6, R10, c[0x0][0x1b0], R2 ;  /* 0x00006c000a067a25 */ /* 0x000fe200078e0002 */
[C---:B------:R-:W-:Y:S01]  /*1390*/  ISETP.LT.OR P6, PT, R0.reuse, 0x21, P6 ;  /* 0x000000210000780c */ /* 0x040fe200037c1670 */
[----:B------:R1:W-:Y:S01]  /*13a0*/  LDGSTS.E.BYPASS.LTC128B.128 [R41+0xc080], [R4.64+0x100], !P5 ;  /* 0x0c08010004297fae */ /* 0x0003e2000e901d4a */
[C---:B------:R-:W-:Y:S01]  /*13b0*/  ISETP.LT.OR P5, PT, R0.reuse, 0x1, P3 ;  /* 0x000000010000780c */ /* 0x040fe20001fa1670 */
[C---:B------:R-:W-:Y:S01]  /*13c0*/  IMAD R10, R11.reuse, c[0x0][0x178], RZ ;  /* 0x00005e000b0a7a24 */ /* 0x040fe200078e02ff */
[C---:B------:R-:W-:Y:S01]  /*13d0*/  ISETP.LT.OR P4, PT, R0.reuse, 0x21, P4 ;  /* 0x000000210000780c */ /* 0x040fe20002781670 */
[----:B------:R-:W-:Y:S01]  /*13e0*/  IMAD R11, R11, c[0x0][0x208], RZ ;  /* 0x000082000b0b7a24 */ /* 0x000fe200078e02ff */
[----:B------:R-:W-:Y:S01]  /*13f0*/  ISETP.LT.OR P3, PT, R0, 0x21, P3 ;  /* 0x000000210000780c */ /* 0x000fe20001f61670 */
[----:B------:R-:W-:Y:S01]  /*1400*/  IMAD.IADD R15, R28, 0x1, -R17 ;  /* 0x000000011c0f7824 */ /* 0x000fe200078e0a11 */
[----:B------:R-:W-:Y:S01]  /*1410*/  CS2R R104, SRZ ;  /* 0x0000000000687805 */ /* 0x000fe2000001ff00 */
[----:B------:R-:W-:Y:S01]  /*1420*/  IMAD.IADD R7, R7, 0x1, R16 ;  /* 0x0000000107077824 */ /* 0x000fe200078e0210 */
[----:B------:R-:W-:Y:S01]  /*1430*/  CS2R R102, SRZ ;  /* 0x0000000000667805 */ /* 0x000fe2000001ff00 */
[C---:B------:R-:W-:Y:S01]  /*1440*/  IMAD R18, R14.reuse, c[0x0][0x17c], R10 ;  /* 0x00005f000e127a24 */ /* 0x040fe200078e020a */
[----:B------:R-:W-:Y:S01]  /*1450*/  CS2R R100, SRZ ;  /* 0x0000000000647805 */ /* 0x000fe2000001ff00 */
[C---:B------:R-:W-:Y:S01]  /*1460*/  IMAD R28, R14.reuse, c[0x0][0x20c], R11 ;  /* 0x000083000e1c7a24 */ /* 0x040fe200078e020b */
[----:B------:R-:W-:Y:S01]  /*1470*/  CS2R R98, SRZ ;  /* 0x0000000000627805 */ /* 0x000fe2000001ff00 */
[C-C-:B------:R-:W-:Y:S01]  /*1480*/  IMAD.WIDE.U32 R10, R14.reuse, c[0x0][0x178], R2.reuse ;  /* 0x00005e000e0a7a25 */ /* 0x140fe200078e0002 */
[----:B------:R1:W-:Y:S01]  /*1490*/  LDGSTS.E.BYPASS.LTC128B.128 [R41+0xe080], [R4.64+0x180], !P5 ;  /* 0x0e08018004297fae */ /* 0x0003e2000e901d4a */
[C---:B------:R-:W-:Y:S01]  /*14a0*/  LOP3.LUT P5, RZ, R15.reuse, 0x4, RZ, 0xc0, !PT ;  /* 0x000000040fff7812 */ /* 0x040fe200078ac0ff */
[----:B------:R-:W-:Y:S01]  /*14b0*/  CS2R R96, SRZ ;  /* 0x0000000000607805 */ /* 0x000fe2000001ff00 */
[----:B------:R-:W-:Y:S01]  /*14c0*/  IMAD.WIDE.U32 R16, R14, c[0x0][0x208], R2 ;  /* 0x000082000e107a25 */ /* 0x000fe200078e0002 */
[----:B------:R2:W-:Y:S01]  /*14d0*/  LDGSTS.E.BYPASS.LTC128B.128 [R41+0x9080], [R12.64], !P0 ;  /* 0x090800000c297fae */ /* 0x0005e2000c101d4a */
[----:B------:R-:W-:Y:S01]  /*14e0*/  CS2R R94, SRZ ;  /* 0x00000000005e7805 */ /* 0x000fe2000001ff00 */
[----:B------:R-:W-:Y:S01]  /*14f0*/  CS2R R92, SRZ ;  /* 0x00000000005c7805 */ /* 0x000fe2000001ff00 */
[----:B------:R-:W-:Y:S01]  /*1500*/  IMAD.SHL.U32 R3, R15, 0x40, RZ ;  /* 0x000000400f037824 */ /* 0x000fe200078e00ff */
[----:B------:R2:W-:Y:S01]  /*1510*/  LDGSTS.E.BYPASS.LTC128B.128 [R41+0xb080], [R12.64+0x80], !P6 ;  /* 0x0b0800800c297fae */ /* 0x0005e2000f101d4a */
[----:B------:R-:W-:Y:S01]  /*1520*/  IMAD R14, R24, c[0x0][0x1b8], RZ ;  /* 0x00006e00180e7a24 */ /* 0x000fe200078e02ff */
[----:B------:R-:W-:Y:S01]  /*1530*/  ISETP.GE.AND P6, PT, R2, c[0x0][0x19c], PT ;  /* 0x0000670002007a0c */ /* 0x000fe20003fc6270 */
[----:B------:R-:W-:Y:S01]  /*1540*/  CS2R R90, SRZ ;  /* 0x00000000005a7805 */ /* 0x000fe2000001ff00 */
[----:B------:R-:W-:Y:S01]  /*1550*/  LOP3.LUT R3, R3, 0x1c0, RZ, 0xc0, !PT ;  /* 0x000001c003037812 */ /* 0x000fe200078ec0ff */
[----:B------:R-:W-:Y:S01]  /*1560*/  IMAD R14, R19, c[0x0][0x1bc], R14 ;  /* 0x00006f00130e7a24 */ /* 0x000fe200078e020e */
[----:B------:R2:W-:Y:S01]  /*1570*/  LDGSTS.E.BYPASS.LTC128B.128 [R41+0xd080], [R12.64+0x100], !P4 ;  /* 0x0d0801000c297fae */ /* 0x0005e2000e101d4a */
[----:B------:R-:W-:Y:S01]  /*1580*/  ISETP.GE.AND P4, PT, R34, c[0x0][0x19c], PT ;  /* 0x0000670022007a0c */ /* 0x000fe20003f86270 */
[----:B------:R-:W-:Y:S01]  /*1590*/  CS2R R88, SRZ ;  /* 0x0000000000587805 */ /* 0x000fe2000001ff00 */
[----:B------:R-:W-:Y:S01]  /*15a0*/  CS2R R86, SRZ ;  /* 0x0000000000567805 */ /* 0x000fe2000001ff00 */
[----:B------:R2:W-:Y:S01]  /*15b0*/  LDGSTS.E.BYPASS.LTC128B.128 [R41+0xf080], [R12.64+0x180], !P3 ;  /* 0x0f0801800c297fae */ /* 0x0005e2000d901d4a */
[----:B------:R-:W-:Y:S01]  /*15c0*/  ISETP.GE.AND P3, PT, R33, c[0x0][0x19c], PT ;  /* 0x0000670021007a0c */ /* 0x000fe20003f66270 */
[----:B------:R-:W-:Y:S01]  /*15d0*/  CS2R R84, SRZ ;  /* 0x0000000000547805 */ /* 0x000fe2000001ff00 */
[----:B------:R-:W-:Y:S01]  /*15e0*/  CS2R R82, SRZ ;  /* 0x0000000000527805 */ /* 0x000fe2000001ff00 */
[----:B------:R-:W0:Y:S01]  /*15f0*/  LDGDEPBAR ;  /* 0x00000000000079af */ /* 0x000e220000000000 */
[----:B------:R-:W-:Y:S01]  /*1600*/  CS2R R80, SRZ ;  /* 0x0000000000507805 */ /* 0x000fe2000001ff00 */
[----:B------:R-:W-:Y:S01]  /*1610*/  CS2R R78, SRZ ;  /* 0x00000000004e7805 */ /* 0x000fe2000001ff00 */
[----:B------:R-:W-:Y:S01]  /*1620*/  CS2R R76, SRZ ;  /* 0x00000000004c7805 */ /* 0x000fe2000001ff00 */
[----:B------:R-:W-:Y:S01]  /*1630*/  CS2R R74, SRZ ;  /* 0x00000000004a7805 */ /* 0x000fe2000001ff00 */
[----:B-1----:R-:W-:Y:S01]  /*1640*/  IMAD.WIDE.U32 R4, R19, c[0x0][0x1b8], R6 ;  /* 0x00006e0013047a25 */ /* 0x002fe200078e0006 */
[----:B------:R-:W-:Y:S01]  /*1650*/  CS2R R72, SRZ ;  /* 0x0000000000487805 */ /* 0x000fe2000001ff00 */
[----:B------:R-:W-:Y:S01]  /*1660*/  CS2R R70, SRZ ;  /* 0x0000000000467805 */ /* 0x000fe2000001ff00 */
[----:B------:R-:W-:Y:S01]  /*1670*/  CS2R R68, SRZ ;  /* 0x0000000000447805 */ /* 0x000fe2000001ff00 */
[----:B------:R-:W-:Y:S01]  /*1680*/  IMAD.SHL.U32 R6, R26, 0x8, RZ ;  /* 0x000000081a067824 */ /* 0x000fe200078e00ff */
[----:B------:R-:W-:Y:S01]  /*1690*/  CS2R R66, SRZ ;  /* 0x0000000000427805 */ /* 0x000fe2000001ff00 */
        /* <DEDUP_REMOVED lines=10> */
[----:B------:R-:W-:Y:S01]  /*1740*/  IMAD R14, R142, c[0x0][0x184], R14 ;  /* 0x000061008e0e7a24 */ /* 0x000fe200078e020e */
        /* <DEDUP_REMOVED lines=14> */
[----:B------:R-:W-:Y:S01]  /*1830*/  CS2R R50, SRZ ;  /* 0x0000000000327805 */ /* 0x000fe2000001ff00 */
[----:B------:R-:W-:Y:S01]  /*1840*/  IMAD.SHL.U32 R30, R24, 0x400, RZ ;  /* 0x00000400181e7824 */ /* 0x000fe200078e00ff */
[----:B------:R-:W-:Y:S01]  /*1850*/  UISETP.GT.AND UP1, UPT, UR6, -0x1, UPT ;  /* 0xffffffff0600788c */ /* 0x000fe2000bf24270 */
[----:B------:R-:W-:Y:S01]  /*1860*/  IMAD.IADD R3, R9, 0x1, R18 ;  /* 0x0000000109037824 */ /* 0x000fe200078e0212 */
[----:B------:R-:W-:Y:S01]  /*1870*/  SEL R18, R29, RZ, !P1 ;  /* 0x000000ff1d127207 */ /* 0x000fe20004800000 */
[----:B------:R-:W-:-:S02]  /*1880*/  IMAD.MOV.U32 R19, RZ, RZ, c[0x0][0x1a8] ;  /* 0x00006a00ff137624 */ /* 0x000fc400078e00ff */
[----:B------:R-:W-:Y:S01]  /*1890*/  IMAD R7, R5, 0x2, R30 ;  /* 0x0000000205077824 */ /* 0x000fe200078e021e */
[----:B------:R-:W-:Y:S01]  /*18a0*/  LEA.HI.X R5, R8, c[0x0][0x194], R3, 0x1, P0 ;  /* 0x0000650008057a11 */ /* 0x000fe200000f0c03 */
[----:B------:R-:W-:Y:S01]  /*18b0*/  IMAD.IADD R9, R11, 0x1, R14 ;  /* 0x000000010b097824 */ /* 0x000fe200078e020e */
[----:B------:R-:W-:Y:S01]  /*18c0*/  LEA R6, P0, R19, R4, 0x6 ;  /* 0x0000000413067211 */ /* 0x000fe200078030ff */
[----:B------:R-:W-:Y:S02]  /*18d0*/  IMAD.MOV.U32 R11, RZ, RZ, c[0x0][0x1ac] ;  /* 0x00006b00ff0b7624 */ /* 0x000fe400078e00ff */
[----:B------:R-:W-:Y:S02]  /*18e0*/  IMAD.IADD R3, R7, 0x1, R15 ;  /* 0x0000000107037824 */ /* 0x000fe400078e020f */
[----:B------:R-:W-:Y:S01]  /*18f0*/  IMAD.MOV.U32 R8, RZ, RZ, R10 ;  /* 0x000000ffff087224 */ /* 0x000fe200078e000a */
[----:B------:R-:W-:Y:S01]  /*1900*/  LEA.HI.X R7, R19, R5, R11, 0x6, P0 ;  /* 0x0000000513077211 */ /* 0x000fe200000f340b */
[----:B------:R-:W-:Y:S01]  /*1910*/  IMAD.SHL.U32 R10, R3, 0x2, RZ ;  /* 0x00000002030a7824 */ /* 0x000fe200078e00ff */
[----:B------:R-:W-:Y:S01]  /*1920*/  ISETP.LT.OR P0, PT, R0, 0x1, P6 ;  /* 0x000000010000780c */ /* 0x000fe20003701670 */
[----:B--2---:R-:W-:Y:S01]  /*1930*/  IMAD R12, R18, c[0x0][0x188], RZ ;  /* 0x00006200120c7a24 */ /* 0x004fe200078e02ff */
[----:B------:R-:W-:Y:S01]  /*1940*/  SEL R19, R144, RZ, !P1 ;  /* 0x000000ff90137207 */ /* 0x000fe20004800000 */
[----:B------:R-:W-:Y:S01]  /*1950*/  IMAD.U32 R11, RZ, RZ, UR19 ;  /* 0x00000013ff0b7e24 */ /* 0x000fe2000f8e00ff */
[----:B------:R-:W-:Y:S01]  /*1960*/  ISETP.LT.OR P1, PT, R0, 0x1, P4 ;  /* 0x000000010000780c */ /* 0x000fe20002721670 */
[----:B------:R1:W-:Y:S01]  /*1970*/  STL [R1+0x64], R10 ;  /* 0x0000640a01007387 */ /* 0x0003e20000100800 */
[----:B------:R-:W-:Y:S01]  /*1980*/  IADD3 R3, R10, 0x14180, RZ ;  /* 0x000141800a037810 */ /* 0x000fe20007ffe0ff */
[C---:B------:R-:W-:Y:S01]  /*1990*/  IMAD R12, R19.reuse, c[0x0][0x18c], R12 ;  /* 0x00006300130c7a24 */ /* 0x040fe200078e020c */
[----:B------:R-:W-:Y:S01]  /*19a0*/  ISETP.LT.OR P4, PT, R0, 0x21, P4 ;  /* 0x000000210000780c */ /* 0x000fe20002781670 */
[----:B------:R-:W-:-:S04]  /*19b0*/  IMAD.WIDE.U32 R14, R19, c[0x0][0x188], R8 ;  /* 0x00006200130e7a25 */ /* 0x000fc800078e0008 */
[----:B------:R2:W-:Y:S01]  /*19c0*/  LDGSTS.E.BYPASS.LTC128B.128 [R41+0x80], [R4.64], !P0 ;  /* 0x0008000004297fae */ /* 0x0005e2000c101d4a */
[C---:B------:R-:W-:Y:S01]  /*19d0*/  ISETP.LT.OR P0, PT, R0.reuse, 0x1, P3 ;  /* 0x000000010000780c */ /* 0x040fe20001f01670 */
[----:B------:R-:W-:Y:S01]  /*19e0*/  IMAD.U32 R11, RZ, RZ, UR5 ;  /* 0x00000005ff0b7e24 */ /* 0x000fe2000f8e00ff */
[----:B------:R-:W-:Y:S01]  /*19f0*/  ISETP.LT.OR P3, PT, R0, 0x21, P3 ;  /* 0x000000210000780c */ /* 0x000fe20001f61670 */
[----:B------:R2:W-:Y:S01]  /*1a00*/  LDGSTS.E.BYPASS.LTC128B.128 [R41+0x2080], [R4.64+0x80], !P1 ;  /* 0x0208008004297fae */ /* 0x0005e2000c901d4a */
[----:B------:R-:W-:Y:S01]  /*1a10*/  ISETP.GE.AND P1, PT, R32, c[0x0][0x19c], PT ;  /* 0x0000670020007a0c */ /* 0x000fe20003f26270 */
[----:B------:R-:W-:Y:S02]  /*1a20*/  IMAD.IADD R13, R15, 0x1, R12 ;  /* 0x000000010f0d7824 */ /* 0x000fe400078e020c */
[----:B------:R-:W-:Y:S02]  /*1a30*/  IMAD.MOV.U32 R8, RZ, RZ, R16 ;  /* 0x000000ffff087224 */ /* 0x000fe400078e0010 */
[----:B------:R-:W-:-:S02]  /*1a40*/  IMAD.IADD R9, R17, 0x1, R28 ;  /* 0x0000000111097824 */ /* 0x000fc400078e021c */
[C---:B------:R-:W-:Y:S02]  /*1a50*/  IMAD R17, R40.reuse, c[0x0][0x270], RZ ;  /* 0x00009c0028117a24 */ /* 0x040fe400078e02ff */
[----:B------:R2:W-:Y:S01]  /*1a60*/  LDGSTS.E.BYPASS.LTC128B.128 [R41+0x4080], [R4.64+0x100], !P0 ;  /* 0x0408010004297fae */ /* 0x0005e2000c101d4a */
[----:B------:R-:W-:Y:S01]  /*1a70*/  IMAD R28, R40, c[0x0][0x288], RZ ;  /* 0x0000a200281c7a24 */ /* 0x000fe200078e02ff */
[----:B-1----:R-:W-:Y:S01]  /*1a80*/  IADD3 R10, R10, 0x141c0, RZ ;  /* 0x000141c00a0a7810 */ /* 0x002fe20007ffe0ff */
[----:B------:R-:W-:Y:S01]  /*1a90*/  IMAD R29, R40, c[0x0][0x238], RZ ;  /* 0x00008e00281d7a24 */ /* 0x000fe200078e02ff */
[----:B------:R-:W-:Y:S01]  /*1aa0*/  @P5 IADD3 R10, R3, -0x40, RZ ;  /* 0xffffffc0030a5810 */ /* 0x000fe20007ffe0ff */
[----:B------:R-:W-:Y:S01]  /*1ab0*/  IMAD R17, R142, c[0x0][0x274], R17 ;  /* 0x00009d008e117a24 */ /* 0x000fe200078e0211 */
[----:B------:R-:W-:Y:S01]  /*1ac0*/  ISETP.LT.OR P5, PT, R0, 0x21, P6 ;  /* 0x000000210000780c */ /* 0x000fe200037a1670 */
[----:B------:R-:W-:Y:S01]  /*1ad0*/  IMAD R28, R142, c[0x0][0x28c], R28 ;  /* 0x0000a3008e1c7a24 */ /* 0x000fe200078e021c */
[C---:B------:R-:W-:Y:S01]  /*1ae0*/  ISETP.LT.OR P6, PT, R0.reuse, 0x1, P1 ;  /* 0x000000010000780c */ /* 0x040fe20000fc1670 */
[----:B------:R1:W-:Y:S01]  /*1af0*/  STL [R1+0x68], R10 ;  /* 0x0000680a01007387 */ /* 0x0003e20000100800 */
[----:B------:R-:W-:Y:S01]  /*1b00*/  ISETP.LT.OR P1, PT, R0, 0x21, P1 ;  /* 0x000000210000780c */ /* 0x000fe20000f21670 */
[----:B------:R-:W-:-:S02]  /*1b10*/  IMAD.SHL.U32 R0, R25, 0x40, RZ ;  /* 0x0000004019007824 */ /* 0x000fc400078e00ff */
[----:B------:R3:W-:Y:S01]  /*1b20*/  STL.64 [R1+0xa0], R14 ;  /* 0x0000a00e01007387 */ /* 0x0007e20000100a00 */
[----:B------:R-:W-:Y:S02]  /*1b30*/  IMAD R29, R142, c[0x0][0x23c], R29 ;  /* 0x00008f008e1d7a24 */ /* 0x000fe400078e021d */
[----:B------:R-:W-:Y:S01]  /*1b40*/  LOP3.LUT R16, R0, 0x1c0, RZ, 0xc0, !PT ;  /* 0x000001c000107812 */ /* 0x000fe200078ec0ff */
[----:B------:R4:W-:Y:S01]  /*1b50*/  STL [R1+0xb8], R13 ;  /* 0x0000b80d01007387 */ /* 0x0009e20000100800 */
[----:B------:R-:W-:-:S03]  /*1b60*/  IMAD.WIDE.U32 R8, R142, c[0x0][0x210], R8 ;  /* 0x000084008e087a25 */ /* 0x000fc600078e0008 */
[----:B------:R2:W-:Y:S01]  /*1b70*/  LDGSTS.E.BYPASS.LTC128B.128 [R41+0x6080], [R4.64+0x180], !P6 ;  /* 0x0608018004297fae */ /* 0x0005e2000f101d4a */
[----:B------:R-:W-:-:S03]  /*1b80*/  LOP3.LUT P6, RZ, R25, 0x2, RZ, 0xc0, !PT ;  /* 0x0000000219ff7812 */ /* 0x000fc600078cc0ff */
[----:B------:R5:W-:Y:S01]  /*1b90*/  LDGSTS.E.BYPASS.LTC128B.128 [R41+0x1080], [R6.64], !P5 ;  /* 0x0108000006297fae */ /* 0x000be2000e901d4a */
[----:B------:R-:W-:-:S03]  /*1ba0*/  ISETP.GE.AND P5, PT, R2, c[0x0][0x16c], PT ;  /* 0x00005b0002007a0c */ /* 0x000fc60003fa6270 */
[----:B------:R5:W-:Y:S01]  /*1bb0*/  LDGSTS.E.BYPASS.LTC128B.128 [R41+0x3080], [R6.64+0x80], !P4 ;  /* 0x0308008006297fae */ /* 0x000be2000e101d4a */
[----:B------:R-:W-:-:S03]  /*1bc0*/  ISETP.GE.AND P4, PT, R2, c[0x0][0x1fc], PT ;  /* 0x00007f0002007a0c */ /* 0x000fc60003f86270 */
[----:B------:R5:W-:Y:S01]  /*1bd0*/  LDGSTS.E.BYPASS.LTC128B.128 [R41+0x5080], [R6.64+0x100], !P3 ;  /* 0x0508010006297fae */ /* 0x000be2000d901d4a */
[----:B-1----:R-:W-:Y:S01]  /*1be0*/  IMAD.U32 R10, RZ, RZ, UR18 ;  /* 0x00000012ff0a7e24 */ /* 0x002fe2000f8e00ff */
[----:B------:R-:W-:Y:S02]  /*1bf0*/  LOP3.LUT P3, RZ, R25, 0x4, RZ, 0xc0, !PT ;  /* 0x0000000419ff7812 */ /* 0x000fe4000786c0ff */
[----:B------:R5:W-:Y:S01]  /*1c00*/  LDGSTS.E.BYPASS.LTC128B.128 [R41+0x7080], [R6.64+0x180], !P1 ;  /* 0x0708018006297fae */ /* 0x000be2000c901d4a */
[----:B------:R-:W-:Y:S02]  /*1c10*/  SHF.R.U32.HI R25, RZ, 0x3, R16 ;  /* 0x00000003ff197819 */ /* 0x000fe40000011610 */
[----:B------:R-:W-:Y:S01]  /*1c20*/  LEA R3, P0, R10, R14, 0x5 ;  /* 0x0000000e0a037211 */ /* 0x000fe200078028ff */
[----:B------:R-:W0:Y:S01]  /*1c30*/  LDGDEPBAR ;  /* 0x00000000000079af */ /* 0x000e220000000000 */
[----:B---3--:R-:W-:Y:S02]  /*1c40*/  IMAD.WIDE.U32 R14, R142, c[0x0][0x270], R20 ;  /* 0x00009c008e0e7a25 */ /* 0x008fe400078e0014 */
[----:B------:R-:W-:-:S02]  /*1c50*/  LEA.HI.X R10, R10, R13, R11, 0x5, P0 ;  /* 0x0000000d0a0a7211 */ /* 0x000fc400000f2c0b */
[C---:B------:R-:W-:Y:S01]  /*1c60*/  LEA R12, P0, R3.reuse, c[0x0][0x160], 0x1 ;  /* 0x00005800030c7a11 */ /* 0x040fe200078008ff */
[----:B------:R-:W-:Y:S02]  /*1c70*/  IMAD R11, R40, c[0x0][0x210], RZ ;  /* 0x00008400280b7a24 */ /* 0x000fe400078e02ff */
[----:B------:R-:W-:Y:S01]  /*1c80*/  IMAD.WIDE.U32 R20, R142, c[0x0][0x288], R20 ;  /* 0x0000a2008e147a25 */ /* 0x000fe200078e0014 */
[----:B----4-:R-:W-:Y:S02]  /*1c90*/  LEA.HI.X R13, R3, c[0x0][0x164], R10, 0x1, P0 ;  /* 0x00005900030d7a11 */ /* 0x010fe400000f0c0a */
[----:B------:R-:W-:Y:S01]  /*1ca0*/  LOP3.LUT R3, R16, 0x8, R36, 0xf8, !PT ;  /* 0x0000000810037812 */ /* 0x000fe200078ef824 */
[----:B------:R-:W-:Y:S01]  /*1cb0*/  IMAD R11, R142, c[0x0][0x214], R11 ;  /* 0x000085008e0b7a24 */ /* 0x000fe200078e020b */
[----:B------:R-:W-:Y:S01]  /*1cc0*/  ISETP.LT.AND P0, PT, R43, UR4, PT ;  /* 0x000000042b007c0c */ /* 0x000fe2000bf01270 */
[----:B------:R-:W-:Y:S01]  /*1cd0*/  IMAD.MOV.U32 R142, RZ, RZ, 0x20 ;  /* 0x00000020ff8e7424 */ /* 0x000fe200078e00ff */
[----:B------:R-:W-:Y:S01]  /*1ce0*/  LOP3.LUT R3, R3, R25, RZ, 0x3c, !PT ;  /* 0x0000001903037212 */ /* 0x000fe200078e3cff */
[----:B--2---:R-:W-:Y:S01]  /*1cf0*/  IMAD R4, R27, 0x800, R38 ;  /* 0x000008001b047824 */ /* 0x004fe200078e0226 */
[----:B------:R-:W-:Y:S01]  /*1d00*/  ISETP.GE.OR P1, PT, R2, c[0x0][0x16c], !P0 ;  /* 0x00005b0002007a0c */ /* 0x000fe20004726670 */
[----:B------:R-:W-:Y:S01]  /*1d10*/  ULDC.64 UR4, c[0x0][0x208] ;  /* 0x0000820000047ab9 */ /* 0x000fe20000000a00 */
[----:B------:R-:W-:Y:S01]  /*1d20*/  SEL R0, R142, 0xffffffe0, !P6 ;  /* 0xffffffe08e007807 */ /* 0x000fe20007000000 */
[----:B------:R-:W-:Y:S01]  /*1d30*/  IMAD.IADD R5, R9, 0x1, R11 ;  /* 0x0000000109057824 */ /* 0x000fe200078e020b */
[----:B------:R-:W-:Y:S01]  /*1d40*/  ISETP.GE.OR P6, PT, R2, c[0x0][0x1fc], !P0 ;  /* 0x00007f0002007a0c */ /* 0x000fe200047c6670 */
[----:B------:R-:W-:Y:S01]  /*1d50*/  IMAD.IADD R2, R4, 0x1, R3 ;  /* 0x0000000104027824 */ /* 0x000fe200078e0203 */
[----:B------:R-:W-:Y:S01]  /*1d60*/  USHF.L.U64.HI UR5, UR4, UR17, UR5 ;  /* 0x0000001104057299 */ /* 0x000fe20008010205 */
[----:B------:R-:W-:-:S04]  /*1d70*/  DEPBAR.LE SB0, 0x1 ;  /* 0x000080400000791a */ /* 0x000fc80000000000 */
[----:B-----5:R-:W-:Y:S01]  /*1d80*/  IMAD.MOV.U32 R7, RZ, RZ, 0x40 ;  /* 0x00000040ff077424 */ /* 0x020fe200078e00ff */
[----:B------:R-:W-:Y:S01]  /*1d90*/  USHF.L.U32 UR4, UR4, 0x5, URZ ;  /* 0x0000000504047899 */ /* 0x000fe2000800063f */
[----:B------:R-:W-:Y:S01]  /*1da0*/  IMAD.SHL.U32 R48, R2, 0x2, RZ ;  /* 0x0000000202307824 */ /* 0x000fe200078e00ff */
[----:B------:R-:W-:Y:S01]  /*1db0*/  BAR.SYNC.DEFER_BLOCKING 0x0 ;  /* 0x0000000000007b1d */ /* 0x000fe20000010000 */
[----:B------:R-:W-:Y:S01]  /*1dc0*/  IMAD.MOV.U32 R4, RZ, RZ, R8 ;  /* 0x000000ffff047224 */ /* 0x000fe200078e0008 */
[----:B------:R-:W-:Y:S01]  /*1dd0*/  SEL R2, R7, 0xffffffc0, !P3 ;  /* 0xffffffc007027807 */ /* 0x000fe20005800000 */
[----:B------:R-:W-:Y:S01]  /*1de0*/  IMAD.IADD R47, R48, 0x1, R0 ;  /* 0x00000001302f7824 */ /* 0x000fe200078e0200 */
[----:B------:R-:W-:Y:S01]  /*1df0*/  ISETP.GE.OR P3, PT, R34, c[0x0][0x16c], !P0 ;  /* 0x00005b0022007a0c */ /* 0x000fe20004766670 */
[----:B------:R-:W-:Y:S01]  /*1e00*/  IMAD R3, R18, c[0x0][0x218], RZ ;  /* 0x0000860012037a24 */ /* 0x000fe200078e02ff */
[----:B------:R-:W-:Y:S01]  /*1e10*/  UIMAD UR5, UR5, UR12, URZ ;  /* 0x0000000c050572a4 */ /* 0x000fe2000f8e023f */
[----:B------:R-:W-:Y:S01]  /*1e20*/  IMAD.IADD R46, R48, 0x1, R2 ;  /* 0x00000001302e7824 */ /* 0x000fe200078e0202 */
[----:B------:R-:W-:Y:S01]  /*1e30*/  SHF.R.S32.HI R0, RZ, 0x1f, R26 ;  /* 0x0000001fff007819 */ /* 0x000fe2000001141a */
[----:B------:R-:W-:Y:S01]  /*1e40*/  IMAD.IADD R40, R2, 0x1, R47 ;  /* 0x0000000102287824 */ /* 0x000fe200078e022f */
[----:B------:R-:W-:Y:S01]  /*1e50*/  UIMAD UR5, UR13, UR4, UR5 ;  /* 0x000000040d0572a4 */ /* 0x000fe2000f8e0205 */
[C---:B------:R-:W-:Y:S01]  /*1e60*/  IMAD R3, R19.reuse, c[0x0][0x21c], R3 ;  /* 0x0000870013037a24 */ /* 0x040fe200078e0203 */
[----:B------:R-:W-:Y:S01]  /*1e70*/  LEA.HI R0, R0, R26, RZ, 0x2 ;  /* 0x0000001a00007211 */ /* 0x000fe200078f10ff */
[----:B------:R-:W-:Y:S01]  /*1e80*/  IMAD.WIDE.U32 R44, R19, c[0x0][0x218], R4 ;  /* 0x00008600132c7a25 */ /* 0x000fe200078e0004 */
[----:B------:R-:W-:Y:S01]  /*1e90*/  STL [R1+0x28], R48 ;  /* 0x0000283001007387 */ /* 0x000fe20000100800 */
[----:B------:R-:W-:-:S02]  /*1ea0*/  SEL R38, RZ, 0x1, P5 ;  /* 0x00000001ff267807 */ /* 0x000fc40002800000 */
[----:B------:R-:W-:Y:S01]  /*1eb0*/  IMAD.U32 R6, RZ, RZ, UR4 ;  /* 0x00000004ff067e24 */ /* 0x000fe2000f8e00ff */
[----:B------:R-:W-:Y:S01]  /*1ec0*/  STL [R1+0x2c], R47 ;  /* 0x00002c2f01007387 */ /* 0x000fe20000100800 */
[----:B------:R-:W-:Y:S01]  /*1ed0*/  IMAD.IADD R43, R45, 0x1, R3 ;  /* 0x000000012d2b7824 */ /* 0x000fe200078e0203 */
[----:B------:R-:W-:Y:S01]  /*1ee0*/  LOP3.LUT R3, R0, 0x1ffffffc, RZ, 0xc0, !PT ;  /* 0x1ffffffc00037812 */ /* 0x000fe200078ec0ff */
[----:B------:R-:W-:Y:S01]  /*1ef0*/  IMAD.MOV.U32 R42, RZ, RZ, R44 ;  /* 0x000000ffff2a7224 */ /* 0x000fe200078e002c */
[----:B------:R1:W-:Y:S01]  /*1f00*/  STL.64 [R1+0x98], R44 ;  /* 0x0000982c01007387 */ /* 0x0003e20000100a00 */
[----:B------:R-:W-:Y:S01]  /*1f10*/  IMAD.IADD R9, R15, 0x1, R17 ;  /* 0x000000010f097824 */ /* 0x000fe200078e0211 */
[----:B------:R-:W-:Y:S01]  /*1f20*/  USHF.R.S32.HI UR4, URZ, 0x1f, UR16 ;  /* 0x0000001f3f047899 */ /* 0x000fe20008011410 */
[----:B------:R-:W-:Y:S01]  /*1f30*/  IMAD.WIDE.U32 R6, R6, UR12, R42 ;  /* 0x0000000c06067c25 */ /* 0x000fe2000f8e002a */
[----:B------:R-:W2:Y:S01]  /*1f40*/  LDSM.16.M88.4 R164, [R48+0x8080] ;  /* 0x0080800030a4783b */ /* 0x000ea20000000200 */
[----:B------:R-:W-:-:S02]  /*1f50*/  ISETP.GE.AND P5, PT, R33, c[0x0][0x16c], PT ;  /* 0x00005b0021007a0c */ /* 0x000fc40003fa6270 */
[----:B------:R-:W-:Y:S01]  /*1f60*/  IMAD.MOV.U32 R8, RZ, RZ, R14 ;  /* 0x000000ffff087224 */ /* 0x000fe200078e000e */
[----:B------:R-:W3:Y:S01]  /*1f70*/  LDSM.16.M88.4 R168, [R47+0x8080] ;  /* 0x008080002fa8783b */ /* 0x000ee20000000200 */
[----:B------:R-:W-:Y:S01]  /*1f80*/  IADD3 R0, R7, UR5, RZ ;  /* 0x0000000507007c10 */ /* 0x000fe2000fffe0ff */
[----:B------:R-:W-:Y:S01]  /*1f90*/  IMAD.IADD R15, R21, 0x1, R28 ;  /* 0x00000001150f7824 */ /* 0x000fe200078e021c */
[----:B------:R-:W-:Y:S01]  /*1fa0*/  SEL R28, RZ, 0x4, P5 ;  /* 0x00000004ff1c7807 */ /* 0x000fe20002800000 */
[----:B------:R-:W4:Y:S01]  /*1fb0*/  LDSM.16.M88.4 R172, [R46+0x8080] ;  /* 0x008080002eac783b */ /* 0x000f220000000200 */
[----:B------:R-:W-:Y:S01]  /*1fc0*/  IMAD.IADD R11, R23, 0x1, R29 ;  /* 0x00000001170b7824 */ /* 0x000fe200078e021d */
[----:B------:R-:W-:Y:S01]  /*1fd0*/  ISETP.GE.AND P5, PT, R34, c[0x0][0x1fc], PT ;  /* 0x00007f0022007a0c */ /* 0x000fe20003fa6270 */
[----:B------:R-:W-:Y:S01]  /*1fe0*/  IMAD.IADD R26, R26, 0x1, -R3 ;  /* 0x000000011a1a7824 */ /* 0x000fe200078e0a03 */
[----:B------:R-:W2:Y:S01]  /*1ff0*/  LDSM.16.M88.4 R176, [R40+0x8080] ;  /* 0x0080800028b0783b */ /* 0x000ea20000000200 */
[----:B------:R-:W-:Y:S01]  /*2000*/  IMAD.MOV.U32 R14, RZ, RZ, R20 ;  /* 0x000000ffff0e7224 */ /* 0x000fe200078e0014 */
[----:B------:R-:W-:Y:S01]  /*2010*/  SEL R20, RZ, 0xffffffff, P5 ;  /* 0xffffffffff147807 */ /* 0x000fe20002800000 */
[----:B------:R-:W-:Y:S01]  /*2020*/  IMAD.MOV.U32 R10, RZ, RZ, R22 ;  /* 0x000000ffff0a7224 */ /* 0x000fe200078e0016 */
[----:B------:R-:W2:Y:S01]  /*2030*/  LDSM.16.M88.4 R180, [R48+0xa080] ;  /* 0x00a0800030b4783b */ /* 0x000ea20000000200 */
[----:B------:R-:W-:Y:S01]  /*2040*/  ISETP.GE.OR P5, PT, R34, c[0x0][0x1fc], !P0 ;  /* 0x00007f0022007a0c */ /* 0x000fe200047a6670 */
[----:B------:R-:W-:Y:S01]  /*2050*/  UIADD3 UR5, UR15, 0x1, -UR9 ;  /* 0x000000010f057890 */ /* 0x000fe2000fffe809 */
[----:B------:R-:W-:Y:S01]  /*2060*/  IMAD.WIDE.U32 R144, R19, c[0x0][0x240], R10 ;  /* 0x0000900013907a25 */ /* 0x000fe200078e000a */
[----:B------:R-:W2:Y:S01]  /*2070*/  LDSM.16.M88.4 R184, [R47+0xa080] ;  /* 0x00a080002fb8783b */ /* 0x000ea20000000200 */
[----:B------:R-:W-:Y:S01]  /*2080*/  SEL R29, RZ, 0x1, P4 ;  /* 0x00000001ff1d7807 */ /* 0x000fe20002000000 */
[----:B------:R-:W-:Y:S01]  /*2090*/  UIADD3 UR15, UR15, -UR8, URZ ;  /* 0x800000080f0f7290 */ /* 0x000fe2000fffe03f */
[----:B------:R-:W-:Y:S01]  /*20a0*/  ISETP.GE.AND P4, PT, R33, c[0x0][0x1fc], PT ;  /* 0x00007f0021007a0c */ /* 0x000fe20003f86270 */
[----:B------:R-:W2:Y:S01]  /*20b0*/  LDSM.16.M88.4 R188, [R46+0xa080] ;  /* 0x00a080002ebc783b */ /* 0x000ea20000000200 */
[----:B-1----:R-:W-:-:S02]  /*20c0*/  CS2R R44, SRZ ;  /* 0x00000000002c7805 */ /* 0x002fc4000001ff00 */
[----:B------:R-:W-:Y:S01]  /*20d0*/  SEL R22, RZ, 0x4, P4 ;  /* 0x00000004ff167807 */ /* 0x000fe20002000000 */
[----:B------:R-:W1:Y:S01]  /*20e0*/  LDSM.16.M88.4 R192, [R40+0xa080] ;  /* 0x00a0800028c0783b */ /* 0x000e620000000200 */
[----:B------:R-:W-:-:S03]  /*20f0*/  ISETP.GE.OR P4, PT, R33, c[0x0][0x1fc], !P0 ;  /* 0x00007f0021007a0c */ /* 0x000fc60004786670 */
        /* <DEDUP_REMOVED lines=9> */
[----:B------:R2:W-:Y:S01]  /*2190*/  STL [R1+0x34], R46 ;  /* 0x0000342e01007387 */ /* 0x0005e20000100800 */
[----:B-----5:R-:W-:-:S03]  /*21a0*/  CS2R R48, SRZ ;  /* 0x0000000000307805 */ /* 0x020fc6000001ff00 */
[----:B------:R-:W-:Y:S04]  /*21b0*/  STL [R1+0x30], R40 ;  /* 0x0000302801007387 */ /* 0x000fe80000100800 */
[----:B------:R5:W-:Y:S04]  /*21c0*/  STL.64 [R1+0x80], R42 ;  /* 0x0000802a01007387 */ /* 0x000be80000100a00 */
[----:B------:R-:W-:Y:S01]  /*21d0*/  @!PT LDS RZ, [RZ] ;  /* 0x00000000fffff984 */ /* 0x000fe20000000800 */
[----:B------:R-:W-:Y:S01]  /*21e0*/  @!PT LDS RZ, [RZ] ;  /* 0x00000000fffff984 */ /* 0x000fe20000000800 */
[----:B------:R-:W-:Y:S01]  /*21f0*/  @!PT LDS RZ, [RZ] ;  /* 0x00000000fffff984 */ /* 0x000fe20000000800 */
[----:B------:R1:W-:Y:S01]  /*2200*/  LDGSTS.E.BYPASS.LTC128B.128 [R41+0x8080], [R12.64], !P1 ;  /* 0x080800000c297fae */ /* 0x0003e2000c901d4a */
[----:B------:R-:W-:-:S03]  /*2210*/  ISETP.GE.OR P1, PT, R33, c[0x0][0x16c], !P0 ;  /* 0x00005b0021007a0c */ /* 0x000fc60004726670 */
[----:B------:R1:W-:Y:S01]  /*2220*/  LDGSTS.E.BYPASS.LTC128B.128 [R41+0x9080], [R12.64+0x80], !P3 ;  /* 0x090800800c297fae */ /* 0x0003e2000d901d4a */
[C---:B------:R-:W-:Y:S02]  /*2230*/  ISETP.GE.OR P3, PT, R32.reuse, c[0x0][0x16c], !P0 ;  /* 0x00005b0020007a0c */ /* 0x040fe40004766670 */
[----:B------:R-:W-:Y:S01]  /*2240*/  ISETP.GE.OR P0, PT, R32, c[0x0][0x1fc], !P0 ;  /* 0x00007f0020007a0c */ /* 0x000fe20004706670 */
[----:B--2---:R-:W-:-:S06]  /*2250*/  CS2R R46, SRZ ;  /* 0x00000000002e7805 */ /* 0x004fcc000001ff00 */
[----:B------:R1:W-:Y:S01]  /*2260*/  LDGSTS.E.BYPASS.LTC128B.128 [R41+0xa080], [R12.64+0x100], !P1 ;  /* 0x0a0801000c297fae */ /* 0x0003e2000c901d4a */
[C---:B------:R-:W-:Y:S01]  /*2270*/  LEA R4, P1, R6.reuse, c[0x0][0x1f0], 0x1 ;  /* 0x00007c0006047a11 */ /* 0x040fe200078208ff */
[----:B-----5:R-:W-:Y:S02]  /*2280*/  IMAD.WIDE.U32 R42, R19, c[0x0][0x278], R8 ;  /* 0x00009e00132a7a25 */ /* 0x020fe400078e0008 */
[----:B------:R1:W-:Y:S01]  /*2290*/  LDGSTS.E.BYPASS.LTC128B.128 [R41+0xb080], [R12.64+0x180], !P3 ;  /* 0x0b0801800c297fae */ /* 0x0003e2000d901d4a */
[----:B------:R-:W-:Y:S02]  /*22a0*/  LEA.HI.X R5, R6, c[0x0][0x1f4], R0, 0x1, P1 ;  /* 0x00007d0006057a11 */ /* 0x000fe400008f0c00 */
[----:B------:R-:W-:Y:S01]  /*22b0*/  ISETP.GT.AND P1, PT, R143, 0x7, PT ;  /* 0x000000078f00780c */ /* 0x000fe20003f24270 */
[----:B------:R-:W-:Y:S01]  /*22c0*/  IMAD R0, R18, c[0x0][0x278], RZ ;  /* 0x00009e0012007a24 */ /* 0x000fe200078e02ff */
[----:B------:R-:W-:Y:S01]  /*22d0*/  ISETP.GE.AND P3, PT, R34, c[0x0][0x16c], PT ;  /* 0x00005b0022007a0c */ /* 0x000fe20003f66270 */
[----:B------:R-:W-:Y:S01]  /*22e0*/  IMAD R6, R18, c[0x0][0x290], RZ ;  /* 0x0000a40012067a24 */ /* 0x000fe200078e02ff */
[----:B------:R2:W-:Y:S01]  /*22f0*/  STL.64 [R1+0x90], R42 ;  /* 0x0000902a01007387 */ /* 0x0005e20000100a00 */
[C---:B------:R-:W-:Y:S01]  /*2300*/  IMAD R0, R19.reuse, c[0x0][0x27c], R0 ;  /* 0x00009f0013007a24 */ /* 0x040fe200078e0200 */
[----:B------:R-:W-:Y:S01]  /*2310*/  SEL R21, RZ, 0xffffffff, P3 ;  /* 0xffffffffff157807 */ /* 0x000fe20001800000 */
[----:B------:R-:W-:Y:S01]  /*2320*/  IMAD R17, R19, c[0x0][0x294], R6 ;  /* 0x0000a50013117a24 */ /* 0x000fe200078e0206 */
[----:B------:R-:W-:Y:S01]  /*2330*/  ISETP.GE.AND P3, PT, R32, c[0x0][0x16c], PT ;  /* 0x00005b0020007a0c */ /* 0x000fe20003f66270 */
[----:B------:R-:W-:-:S02]  /*2340*/  IMAD.IADD R40, R43, 0x1, R0 ;  /* 0x000000012b287824 */ /* 0x000fc400078e0200 */
[----:B------:R-:W-:Y:S01]  /*2350*/  IMAD.SHL.U32 R6, R24, 0x10, RZ ;  /* 0x0000001018067824 */ /* 0x000fe200078e00ff */
[----:B------:R-:W-:Y:S01]  /*2360*/  SEL R23, RZ, 0x8, P3 ;  /* 0x00000008ff177807 */ /* 0x000fe20001800000 */
[----:B------:R-:W-:Y:S01]  /*2370*/  IMAD R18, R18, c[0x0][0x240], RZ ;  /* 0x0000900012127a24 */ /* 0x000fe200078e02ff */
[----:B------:R-:W-:Y:S01]  /*2380*/  @!P1 IADD3 R0, P3, R42, UR16, RZ ;  /* 0x000000102a009c10 */ /* 0x000fe2000ff7e0ff */
[----:B------:R-:W-:Y:S01]  /*2390*/  STL [R1+0xb0], R40 ;  /* 0x0000b02801007387 */ /* 0x000fe20000100800 */
[----:B------:R-:W-:Y:S01]  /*23a0*/  LOP3.LUT R16, R16, 0x10, R6, 0xf8, !PT ;  /* 0x0000001010107812 */ /* 0x000fe200078ef806 */
[----:B------:R-:W-:Y:S01]  /*23b0*/  IMAD R141, R19, c[0x0][0x244], R18 ;  /* 0x00009100138d7a24 */ /* 0x000fe200078e0212 */
[----:B------:R-:W-:Y:S02]  /*23c0*/  @!P1 IADD3.X R3, R40, UR4, RZ, P3, !PT ;  /* 0x0000000428039c10 */ /* 0x000fe40009ffe4ff */
[----:B------:R-:W-:-:S04]  /*23d0*/  @!P1 LEA R8, P3, R0, c[0x0][0x258], 0x2 ;  /* 0x0000960000089a11 */ /* 0x000fc800078610ff */
[----:B------:R-:W-:Y:S01]  /*23e0*/  @!P1 LEA.HI.X R9, R0, c[0x0][0x25c], R3, 0x2, P3 ;  /* 0x0000970000099a11 */ /* 0x000fe200018f1403 */
[----:B-1----:R-:W-:Y:S01]  /*23f0*/  IMAD.SHL.U32 R13, R27, 0x20, RZ ;  /* 0x000000201b0d7824 */ /* 0x002fe200078e00ff */
[----:B------:R-:W-:Y:S02]  /*2400*/  LOP3.LUT R0, R37, 0xffffffe0, RZ, 0xc0, !PT ;  /* 0xffffffe025007812 */ /* 0x000fe400078ec0ff */
[----:B------:R-:W-:Y:S02]  /*2410*/  LOP3.LUT R3, R39, 0xfffffff0, RZ, 0xc0, !PT ;  /* 0xfffffff027037812 */ /* 0x000fe400078ec0ff */
[----:B------:R-:W-:Y:S01]  /*2420*/  ISETP.GE.AND P3, PT, R32, c[0x0][0x1fc], PT ;  /* 0x00007f0020007a0c */ /* 0x000fe20003f66270 */
[C---:B------:R-:W-:Y:S01]  /*2430*/  IMAD.IADD R0, R143.reuse, 0x1, -R0 ;  /* 0x000000018f007824 */ /* 0x040fe200078e0a00 */
[----:B------:R-:W-:Y:S01]  /*2440*/  CS2R R32, SRZ ;  /* 0x0000000000207805 */ /* 0x000fe2000001ff00 */
[----:B------:R-:W-:Y:S02]  /*2450*/  IMAD.IADD R3, R143, 0x1, -R3 ;  /* 0x000000018f037824 */ /* 0x000fe400078e0a03 */
[----:B--2---:R-:W-:Y:S01]  /*2460*/  IMAD.WIDE.U32 R42, R19, c[0x0][0x290], R14 ;  /* 0x0000a400132a7a25 */ /* 0x004fe200078e000e */
[----:B------:R-:W-:Y:S01]  /*2470*/  SHF.R.S32.HI R7, RZ, 0x1f, R0 ;  /* 0x0000001fff077819 */ /* 0x000fe20000011400 */
[----:B------:R-:W-:Y:S01]  /*2480*/  CS2R R18, SRZ ;  /* 0x0000000000127805 */ /* 0x000fe2000001ff00 */
[----:B------:R-:W-:Y:S01]  /*2490*/  SHF.R.S32.HI R12, RZ, 0x1f, R3 ;  /* 0x0000001fff0c7819 */ /* 0x000fe20000011403 */
[----:B------:R-:W-:Y:S01]  /*24a0*/  IMAD.IADD R15, R43, 0x1, R17 ;  /* 0x000000012b0f7824 */ /* 0x000fe200078e0211 */
[----:B------:R-:W-:Y:S01]  /*24b0*/  LEA.HI R7, R7, R0, RZ, 0x2 ;  /* 0x0000000007077211 */ /* 0x000fe200078f10ff */
[----:B------:R-:W-:Y:S01]  /*24c0*/  STL.64 [R1+0x88], R42 ;  /* 0x0000882a01007387 */ /* 0x000fe20000100a00 */
[----:B------:R-:W-:-:S02]  /*24d0*/  LEA.HI R12, R12, R3, RZ, 0x3 ;  /* 0x000000030c0c7211 */ /* 0x000fc400078f18ff */
[C---:B------:R-:W-:Y:S01]  /*24e0*/  LEA.HI.SX32 R6, R7.reuse, R6, 0x1e ;  /* 0x0000000607067211 */ /* 0x040fe200078ff2ff */
[----:B------:R-:W-:Y:S01]  /*24f0*/  STL.64 [R1+0xa8], R144 ;  /* 0x0000a89001007387 */ /* 0x000fe20000100a00 */
[----:B------:R-:W-:Y:S02]  /*2500*/  LOP3.LUT R10, R12, 0xfffffff8, RZ, 0xc0, !PT ;  /* 0xfffffff80c0a7812 */ /* 0x000fe400078ec0ff */
[----:B------:R-:W-:Y:S01]  /*2510*/  LOP3.LUT R11, R7, 0x7ffffffc, RZ, 0xc0, !PT ;  /* 0x7ffffffc070b7812 */ /* 0x000fe200078ec0ff */
[----:B------:R1:W-:Y:S01]  /*2520*/  STL [R1+0x58], R6 ;  /* 0x0000580601007387 */ /* 0x0003e20000100800 */
[----:B------:R-:W-:Y:S01]  /*2530*/  IMAD.SHL.U32 R7, R21, 0x2, RZ ;  /* 0x0000000215077824 */ /* 0x000fe200078e00ff */
[----:B------:R-:W-:Y:S01]  /*2540*/  LOP3.LUT R14, R31, 0x20, R13, 0xf8, !PT ;  /* 0x000000201f0e7812 */ /* 0x000fe200078ef80d */
[----:B------:R-:W-:Y:S01]  /*2550*/  IMAD.IADD R3, R3, 0x1, -R10 ;  /* 0x0000000103037824 */ /* 0x000fe200078e0a0a */
[----:B------:R2:W-:Y:S01]  /*2560*/  STL [R1+0x7c], R15 ;  /* 0x00007c0f01007387 */ /* 0x0005e20000100800 */
[----:B------:R-:W-:Y:S01]  /*2570*/  IMAD.IADD R10, R0, 0x1, -R11 ;  /* 0x00000001000a7824 */ /* 0x000fe200078e0a0b */
[----:B------:R-:W-:Y:S01]  /*2580*/  LOP3.LUT R0, R16, 0x8, R36, 0xf8, !PT ;  /* 0x0000000810007812 */ /* 0x000fe200078ef824 */
[----:B------:R-:W-:Y:S01]  /*2590*/  IMAD.SHL.U32 R11, R20, 0x2, RZ ;  /* 0x00000002140b7824 */ /* 0x000fe200078e00ff */
[----:B------:R-:W-:Y:S01]  /*25a0*/  LOP3.LUT R7, R7, 0x2, R38, 0xe2, !PT ;  /* 0x0000000207077812 */ /* 0x000fe200078ee226 */
[----:B------:R-:W-:Y:S01]  /*25b0*/  IMAD R140, R26, 0x4, R10 ;  /* 0x000000041a8c7824 */ /* 0x000fe200078e020a */
[----:B------:R-:W-:Y:S01]  /*25c0*/  LOP3.LUT R13, R0, R25, RZ, 0x3c, !PT ;  /* 0x00000019000d7212 */ /* 0x000fe200078e3cff */
[----:B------:R-:W-:Y:S01]  /*25d0*/  CS2R R38, SRZ ;  /* 0x0000000000267805 */ /* 0x000fe2000001ff00 */
[----:B------:R-:W-:Y:S01]  /*25e0*/  LOP3.LUT R11, R11, 0x2, R29, 0xe2, !PT ;  /* 0x000000020b0b7812 */ /* 0x000fe200078ee21d */
[----:B------:R-:W-:Y:S01]  /*25f0*/  IMAD.SHL.U32 R140, R140, 0x2, RZ ;  /* 0x000000028c8c7824 */ /* 0x000fe200078e00ff */
[----:B------:R-:W-:Y:S01]  /*2600*/  CS2R R36, SRZ ;  /* 0x0000000000247805 */ /* 0x000fe2000001ff00 */
[----:B------:R-:W-:Y:S01]  /*2610*/  CS2R R24, SRZ ;  /* 0x0000000000187805 */ /* 0x000fe2000001ff00 */
[----:B------:R-:W-:Y:S01]  /*2620*/  CS2R R20, SRZ ;  /* 0x0000000000147805 */ /* 0x000fe2000001ff00 */
[----:B------:R-:W-:Y:S01]  /*2630*/  CS2R R16, SRZ ;  /* 0x0000000000107805 */ /* 0x000fe2000001ff00 */
[----:B-1----:R-:W-:-:S05]  /*2640*/  @!P1 IMAD.SHL.U32 R6, R143, 0x10, RZ ;  /* 0x000000108f069824 */ /* 0x002fca00078e00ff */
[----:B------:R1:W-:Y:S04]  /*2650*/  @!P1 LDGSTS.E.BYPASS.LTC128B.128 [R6+0x14080], [R8.64] ;  /* 0x1408000008069fae */ /* 0x0003e8000b901d4a */
[----:B------:R-:W0:Y:S04]  /*2660*/  LDGDEPBAR ;  /* 0x00000000000079af */ /* 0x000e280000000000 */
[----:B------:R5:W-:Y:S01]  /*2670*/  LDGSTS.E.BYPASS.LTC128B.128 [R41+0x10080], [R4.64], !P6 ;  /* 0x1008000004297fae */ /* 0x000be2000f101d4a */
[----:B------:R-:W-:-:S03]  /*2680*/  LOP3.LUT P6, RZ, R3, 0x4, RZ, 0xc0, !PT ;  /* 0x0000000403ff7812 */ /* 0x000fc600078cc0ff */
[----:B------:R5:W-:Y:S01]  /*2690*/  LDGSTS.E.BYPASS.LTC128B.128 [R41+0x11080], [R4.64+0x80], !P5 ;  /* 0x1108008004297fae */ /* 0x000be2000e901d4a */
[C---:B------:R-:W-:Y:S01]  /*26a0*/  LOP3.LUT P5, RZ, R3.reuse, 0x2, RZ, 0xc0, !PT ;  /* 0x0000000203ff7812 */ /* 0x040fe200078ac0ff */
[----:B------:R-:W-:Y:S02]  /*26b0*/  IMAD.SHL.U32 R3, R3, 0x40, RZ ;  /* 0x0000004003037824 */ /* 0x000fe400078e00ff */
[----:B------:R5:W-:Y:S04]  /*26c0*/  LDGSTS.E.BYPASS.LTC128B.128 [R41+0x12080], [R4.64+0x100], !P4 ;  /* 0x1208010004297fae */ /* 0x000be8000e101d4a */
[----:B------:R5:W-:Y:S01]  /*26d0*/  LDGSTS.E.BYPASS.LTC128B.128 [R41+0x13080], [R4.64+0x180], !P0 ;  /* 0x1308018004297fae */ /* 0x000be2000c101d4a */
[----:B-1----:R-:W-:Y:S02]  /*26e0*/  SEL R8, RZ, 0x8, P3 ;  /* 0x00000008ff087807 */ /* 0x002fe40001800000 */
[----:B------:R-:W-:-:S02]  /*26f0*/  IADD3 R0, P3, R42, UR16, RZ ;  /* 0x000000102a007c10 */ /* 0x000fc4000ff7e0ff */
        /* <DEDUP_REMOVED lines=17> */
[----:B-----5:R-:W-:Y:S01]  /*2810*/  CS2R R40, SRZ ;  /* 0x0000000000287805 */ /* 0x020fe2000001ff00 */
        /* <DEDUP_REMOVED lines=21> */
[----:B------:R-:W-:-:S02]  /*2970*/  CS2R R12, SRZ ;  /* 0x00000000000c7805 */ /* 0x000fc4000001ff00 */
[----:B------:R1:W-:Y:S04]  /*2980*/  @!P3 LDGSTS.E.BYPASS.LTC128B.128 [R9+0x14100], [R10.64] ;  /* 0x141000000a09bfae */ /* 0x0003e8000b901d4a */
[----:B------:R-:W0:Y:S01]  /*2990*/  LDGDEPBAR ;  /* 0x00000000000079af */ /* 0x000e220000000000 */
[----:B-1----:R-:W-:Y:S02]  /*29a0*/  IMAD.U32 R9, RZ, RZ, UR5 ;  /* 0x00000005ff097e24 */ /* 0x002fe4000f8e00ff */
[----:B------:R-:W-:Y:S02]  /*29b0*/  IMAD.IADD R10, R145, 0x1, R141 ;  /* 0x00000001910a7824 */ /* 0x000fe400078e028d */
[C---:B------:R-:W-:Y:S01]  /*29c0*/  IMAD R11, R0.reuse, 0x2, R2 ;  /* 0x00000002000b7824 */ /* 0x040fe200078e0202 */
[----:B------:R-:W-:Y:S01]  /*29d0*/  IADD3 R9, R9, -UR8, -R140 ;  /* 0x8000000809097c10 */ /* 0x000fe2000fffe88c */
[----:B------:R-:W-:Y:S01]  /*29e0*/  IMAD.SHL.U32 R2, R0, 0x2, RZ ;  /* 0x0000000200027824 */ /* 0x000fe200078e00ff */
[----:B------:R1:W-:Y:S02]  /*29f0*/  STL [R1+0xb4], R10 ;  /* 0x0000b40a01007387 */ /* 0x0003e40000100800 */
[----:B------:R-:W-:-:S02]  /*2a00*/  IADD3 R0, R9, UR4, RZ ;  /* 0x0000000409007c10 */ /* 0x000fc4000fffe0ff */
        /* <DEDUP_REMOVED lines=11> */
[----:B-----5:R-:W-:Y:S02]  /*2ac0*/  IMAD.SHL.U32 R0, R7, 0x2, RZ ;  /* 0x0000000207007824 */ /* 0x020fe400078e00ff */
        /* <DEDUP_REMOVED lines=11> */
[----:B---34-:R1:W-:Y:S02]  /*2b80*/  STL [R1+0x74], R4 ;  /* 0x0000740401007387 */ /* 0x0183e40000100800 */
.L_x_336:
        /* <DEDUP_REMOVED lines=64> */
[----:B------:R1:W-:Y:S04]  /*2f90*/  LDSM.16.M88.4 R144, [R149+0x6080] ;  /* 0x006080009590783b */ /* 0x0003e80000000200 */
[----:B------:R-:W2:Y:S04]  /*2fa0*/  LDSM.16.M88.4 R140, [R3+0xb080] ;  /* 0x00b08000038c783b */ /* 0x000ea80000000200 */
[----:B-1----:R-:W4:Y:S07]  /*2fb0*/  LDL R149, [R1+0x78] ;  /* 0x0000780001957983 */ /* 0x002f2e0000100800 */
[C---:B--2---:R-:W-:Y:S08]  /*2fc0*/  HMMA.16816.F32 R4, R140.reuse, R144, R4 ;  /* 0x000000908c04723c */ /* 0x044ff00000001804 */
        /* <DEDUP_REMOVED lines=45> */
.L_x_328:
[----:B------:R-:W-:Y:S04]  /*32a0*/  MOV R6, c[0x0][0x2a8] ;  /* 0x0000aa0000067a02 */ /* 0x000fe80000000f00 */
[----:B------:R-:W-:Y:S11]  /*32b0*/  ISETP.NE.AND P0, PT, R6, 0x1, PT ;  /* 0x000000010600780c */ /* 0x000ff60003f05270 */
[----:B------:R-:W-:Y:S02]  /*32c0*/  @!UPT UIADD3 URZ, URZ, URZ, URZ ;  /* 0x0000003f3f3ff290 */ /* 0x000fe4000fffe03f */
[----:B------:R-:W-:Y:S05]  /*32d0*/  @P0 IMAD.HI.U32 R6, R4, c[0x0][0x2ac], RZ ;  /* 0x0000ab0004060a27 */ /* 0x000fea00078e00ff */
[----:B------:R-:W-:Y:S02]  /*32e0*/  @P0 SHF.R.U32.HI R4, RZ, c[0x0][0x2b0], R6 ;  /* 0x0000ac00ff040a19 */ /* 0x000fe40000011606 */
.L_x_329:
[----:B------:R-:W-:Y:S05]  /*32f0*/  BSYNC B0 ;  /* 0x0000000000007941 */ /* 0x000fea0003800000 */
.L_x_327:
[----:B------:R-:W2:Y:S01]  /*3300*/  LDL R7, [R1+0x70] ;  /* 0x0000700001077983 */ /* 0x000ea20000100800 */
[----:B------:R-:W-:Y:S04]  /*3310*/  IMAD.MOV.U32 R6, RZ, RZ, c[0x0][0x2a8] ;  /* 0x0000aa00ff067624 */ /* 0x000fe800078e00ff */
[----:B------:R-:W-:Y:S04]  /*3320*/  IMAD R4, R4, R6, -UR9 ;  /* 0x8000000904047e24 */ /* 0x000fe8000f8e0206 */
[----:B--2---:R-:W-:Y:S05]  /*3330*/  IMAD.IADD R4, R4, 0x1, -R7 ;  /* 0x0000000104047824 */ /* 0x004fea00078e0a07 */
[----:B------:R-:W-:Y:S02]  /*3340*/  IMNMX R148, R148, R4, !PT ;  /* 0x0000000494947217 */ /* 0x000fe40007800200 */
[----:B------:R-:W-:Y:S04]  /*3350*/  IADD3 R4, R4, c[0x0][0x2a8], RZ ;  /* 0x0000aa0004047a10 */ /* 0x000fe80007ffe0ff */
[----:B------:R-:W-:Y:S02]  /*3360*/  IMNMX R150, R150, R4, PT ;  /* 0x0000000496967217 */ /* 0x000fe40003800200 */
.L_x_326:
        /* <DEDUP_REMOVED lines=18> */
.L_x_332:
[----:B------:R-:W-:Y:S04]  /*3490*/  MOV R5, c[0x0][0x2a8] ;  /* 0x0000aa0000057a02 */ /* 0x000fe80000000f00 */
[----:B------:R-:W-:Y:S11]  /*34a0*/  ISETP.NE.AND P0, PT, R5, 0x1, PT ;  /* 0x000000010500780c */ /* 0x000ff60003f05270 */
[----:B------:R-:W-:Y:S02]  /*34b0*/  @!UPT UIADD3 URZ, URZ, URZ, URZ ;  /* 0x0000003f3f3ff290 */ /* 0x000fe4000fffe03f */
[----:B------:R-:W-:Y:S05]  /*34c0*/  @P0 IMAD.HI.U32 R5, R4, c[0x0][0x2ac], RZ ;  /* 0x0000ab0004050a27 */ /* 0x000fea00078e00ff */
[----:B------:R-:W-:Y:S02]  /*34d0*/  @P0 SHF.R.U32.HI R4, RZ, c[0x0][0x2b0], R5 ;  /* 0x0000ac00ff040a19 */ /* 0x000fe40000011605 */
.L_x_333:
[----:B------:R-:W-:Y:S05]  /*34e0*/  BSYNC B0 ;  /* 0x0000000000007941 */ /* 0x000fea0003800000 */
.L_x_331:
[----:B------:R-:W2:Y:S01]  /*34f0*/  LDL R6, [R1+0x70] ;  /* 0x0000700001067983 */ /* 0x000ea20000100800 */
[----:B------:R-:W-:Y:S04]  /*3500*/  IMAD.MOV.U32 R5, RZ, RZ, c[0x0][0x2a8] ;  /* 0x0000aa00ff057624 */ /* 0x000fe800078e00ff */
[----:B------:R-:W-:Y:S04]  /*3510*/  IMAD R4, R4, R5, -UR9 ;  /* 0x8000000904047e24 */ /* 0x000fe8000f8e0205 */
[----:B--2---:R-:W-:Y:S05]  /*3520*/  IMAD.IADD R4, R4, 0x1, -R6 ;  /* 0x0000000104047824 */ /* 0x004fea00078e0a06 */
[----:B------:R-:W-:Y:S02]  /*3530*/  IMNMX R149, R149, R4, !PT ;  /* 0x0000000495957217 */ /* 0x000fe40007800200 */
[----:B------:R-:W-:Y:S04]  /*3540*/  IADD3 R4, R4, c[0x0][0x2a8], RZ ;  /* 0x0000aa0004047a10 */ /* 0x000fe80007ffe0ff */
[----:B------:R-:W-:Y:S02]  /*3550*/  IMNMX R151, R151, R4, PT ;  /* 0x0000000497977217 */ /* 0x000fe40003800200 */
.L_x_330:
[----:B------:R-:W-:Y:S04]  /*3560*/  DEPBAR.LE SB0, 0x0 ;  /* 0x000080000000791a */ /* 0x000fe80000000000 */
[----:B------:R-:W-:Y:S01]  /*3570*/  BAR.SYNC.DEFER_BLOCKING 0x0 ;  /* 0x0000000000007b1d */ /* 0x000fe20000010000 */
[----:B------:R-:W-:Y:S01]  /*3580*/  PLOP3.LUT P0, PT, PT, PT, UP1, 0x80, 0x0 ;  /* 0x000000000000781c */ /* 0x000fe20003f0f018 */
[----:B------:R-:W-:Y:S03]  /*3590*/  UIADD3 UR13, UR12, 0x1, URZ ;  /* 0x000000010c0d7890 */ /* 0x000fe6000fffe03f */
[----:B------:R-:W-:Y:S01]  /*35a0*/  ISETP.GT.AND P3, PT, R148, RZ, P0 ;  /* 0x000000ff9400720c */ /* 0x000fe20000764270 */
[----:B------:R-:W-:Y:S03]  /*35b0*/  UISETP.GE.AND UP0, UPT, UR13, UR7, UPT ;  /* 0x000000070d00728c */ /* 0x000fe6000bf06270 */
[----:B------:R-:W-:Y:S01]  /*35c0*/  ISETP.LT.OR P3, PT, R150, 0x1, P3 ;  /* 0x000000019600780c */ /* 0x000fe20001f61670 */
        /* <DEDUP_REMOVED lines=263> */
.L_x_334:
        /* <DEDUP_REMOVED lines=98> */
.L_x_335:
        /* <DEDUP_REMOVED lines=167> */
.L_x_325:
[----:B------:R-:W-:Y:S05]  /*56d0*/  @P3 EXIT ;  /* 0x000000000000394d */ /* 0x000fea0003800000 */
[----:B------:R-:W2:Y:S01]  /*56e0*/  LDL.LU R9, [R1+0xbc] ;  /* 0x0000bc0001097983 */ /* 0x000ea20000300800 */
[----:B------:R-:W-:-:S04]  /*56f0*/  ISETP.NE.U32.AND P2, PT, RZ, c[0x0][0x360], PT ;  /* 0x0000d800ff007a0c */ /* 0x000fc80003f45070 */
[----:B------:R-:W-:-:S13]  /*5700*/  ISETP.NE.AND.EX P2, PT, RZ, c[0x0][0x364], PT, P2 ;  /* 0x0000d900ff007a0c */ /* 0x000fda0003f45320 */
[----:B------:R-:W-:-:S04]  /*5710*/  @P2 IMAD.MOV.U32 R2, RZ, RZ, 0x4 ;  /* 0x00000004ff022424 */ /* 0x000fc800078e00ff */
[----:B--2---:R-:W-:-:S05]  /*5720*/  @P2 IMAD.WIDE R2, R9, R2, c[0x0][0x360] ;  /* 0x0000d80009022625 */ /* 0x004fca00078e0202 */
[----:B-----5:R1:W2:Y:S01]  /*5730*/  @P2 LDG.E R0, [R2.64] ;  /* 0x0000000a02002981 */ /* 0x0202a2000c1e1900 */
[----:B------:R-:W-:Y:S01]  /*5740*/  IMAD.MOV.U32 R4, RZ, RZ, c[0x0][0x338] ;  /* 0x0000ce00ff047624 */ /* 0x000fe200078e00ff */
[----:B------:R-:W-:Y:S02]  /*5750*/  USHF.L.U32 UR5, UR6, 0xe, URZ ;  /* 0x0000000e06057899 */ /* 0x000fe4000800063f */
[----:B------:R-:W3:Y:S04]  /*5760*/  S2R R5, SR_TID.X ;  /* 0x0000000000057919 */ /* 0x000ee80000002100 */
[----:B------:R-:W-:Y:S01]  /*5770*/  BAR.SYNC.DEFER_BLOCKING 0x1, 0x100 ;  /* 0x0044000000007b1d */ /* 0x000fe20000010000 */
[----:B------:R-:W-:Y:S01]  /*5780*/  ISETP.NE.AND P0, PT, R4, 0x1, PT ;  /* 0x000000010400780c */ /* 0x000fe20003f05270 */
[----:B------:R-:W-:-:S04]  /*5790*/  USHF.R.S32.HI UR4, URZ, 0x1f, UR5 ;  /* 0x0000001f3f047899 */ /* 0x000fc80008011405 */
[----:B-1----:R-:W1:Y:S01]  /*57a0*/  S2R R3, SR_CTAID.Y ;  /* 0x0000000000037919 */ /* 0x002e620000002600 */
[----:B---3--:R-:W-:-:S07]  /*57b0*/  SHF.R.S32.HI R6, RZ, 0x1f, R5 ;  /* 0x0000001fff067819 */ /* 0x008fce0000011405 */
[----:B-1----:R-:W-:-:S04]  /*57c0*/  @P0 IMAD.HI.U32 R4, R3, c[0x0][0x33c], RZ ;  /* 0x0000cf0003040a27 */ /* 0x002fc800078e00ff */
[----:B--2---:R-:W-:-:S05]  /*57d0*/  @P2 IMAD R0, R9, 0x40, R0 ;  /* 0x0000004009002824 */ /* 0x004fca00078e0200 */
        /* <DEDUP_REMOVED lines=163> */
.L_x_337:
        /* <DEDUP_REMOVED lines=15> */
.L_x_1153:


//--------------------- .text._ZN7cutlass13device_kernelIN5flash19enable_sm80_to_sm89INS1_16FlashAttnBwdSm80INS1_25CollectiveMainloopBwdSm80ILi1ELi1EN4cute5tupleIJNS5_1CILi32EEENS7_ILi64EEENS7_ILi256EEEEEENS_6half_tEfNS_4arch4Sm80ELb1ELb0ELb1ELb0ELb0ELb0ELb0ELb0ELi2ELi2ELi2ELi1ELb1EEENS1_21CollectiveEpilogueBwdISB_SC_SE_Li256ELb0ELb0ELi4EEENS1_25SingleTileBwdLPTSchedulerILb0ELi64ELb0EEEEEEEEEvNT_6ParamsE --------------------------
	.section	.text._ZN7cutlass13device_kernelIN5flash19enable_sm80_to_sm89INS1_16FlashAttnBwdSm80INS1_25CollectiveMainloopBwdSm80ILi1ELi1EN4cute5tupleIJNS5_1CILi32EEENS7_ILi64EEENS7_ILi256EEEEEENS_6half_tEfNS_4arch4Sm80ELb1ELb0ELb1ELb0ELb0ELb0ELb0ELb0ELi2ELi2ELi2ELi1ELb1EEENS1_21CollectiveEpilogueBwdISB_SC_SE_Li256ELb0ELb0ELi4EEENS1_25SingleTileBwdLPTSchedulerILb0ELi64ELb0EEEEEEEEEvNT_6ParamsE,"ax",@progbits
	.sectioninfo	@"SHI_REGISTERS=255"
	.align	128
.text._ZN7cutlass13device_kernelIN5flash19enable_sm80_to_sm89INS1_16FlashAttnBwdSm80INS1_25CollectiveMainloopBwdSm80ILi1ELi1EN4cute5tupleIJNS5_1CILi32EEENS7_ILi64EEENS7_ILi256EEEEEENS_6half_tEfNS_4arch4Sm80ELb1ELb0ELb1ELb0ELb0ELb0ELb0ELb0ELi2ELi2ELi2ELi1ELb1EEENS1_21CollectiveEpilogueBwdISB_SC_SE_Li256ELb0ELb0ELi4EEENS1_25SingleTileBwdLPTSchedulerILb0ELi64ELb0EEEEEEEEEvNT_6ParamsE:
        .type           _ZN7cutlass13device_kernelIN5flash19enable_sm80_to_sm89INS1_16FlashAttnBwdSm80INS1_25CollectiveMainloopBwdSm80ILi1ELi1EN4cute5tupleIJNS5_1CILi32EEENS7_ILi64EEENS7_ILi256EEEEEENS_6half_tEfNS_4arch4Sm80ELb1ELb0ELb1ELb0ELb0ELb0ELb0ELb0ELi2ELi2ELi2ELi1ELb1EEENS1_21CollectiveEpilogueBwdISB_SC_SE_Li256ELb0ELb0ELi4EEENS1_25SingleTileBwdLPTSchedulerILb0ELi64ELb0EEEEEEEEEvNT_6ParamsE,@function
        .size           _ZN7cutlass13device_kernelIN5flash19enable_sm80_to_sm89INS1_16FlashAttnBwdSm80INS1_25CollectiveMainloopBwdSm80ILi1ELi1EN4cute5tupleIJNS5_1CILi32EEENS7_ILi64EEENS7_ILi256EEEEEENS_6half_tEfNS_4arch4Sm80ELb1ELb0ELb1ELb0ELb0ELb0ELb0ELb0ELi2ELi2ELi2ELi1ELb1EEENS1_21CollectiveEpilogueBwdISB_SC_SE_Li256ELb0ELb0ELi4EEENS1_25SingleTileBwdLPTSchedulerILb0ELi64ELb0EEEEEEEEEvNT_6ParamsE,(.L_x_1154 - _ZN7cutlass13device_kernelIN5flash19enable_sm80_to_sm89INS1_16FlashAttnBwdSm80INS1_25CollectiveMainloopBwdSm80ILi1ELi1EN4cute5tupleIJNS5_1CILi32EEENS7_ILi64EEENS7_ILi256EEEEEENS_6half_tEfNS_4arch4Sm80ELb1ELb0ELb1ELb0ELb0ELb0ELb0ELb0ELi2ELi2ELi2ELi1ELb1EEENS1_21CollectiveEpilogueBwdISB_SC_SE_Li256ELb0ELb0ELi4EEENS1_25SingleTileBwdLPTSchedulerILb0ELi64ELb0EEEEEEEEEvNT_6ParamsE)
        .other          _ZN7cutlass13device_kernelIN5flash19enable_sm80_to_sm89INS1_16FlashAttnBwdSm80INS1_25CollectiveMainloopBwdSm80ILi1ELi1EN4cute5tupleIJNS5_1CILi32EEENS7_ILi64EEENS7_ILi256EEEEEENS_6half_tEfNS_4arch4Sm80ELb1ELb0ELb1ELb0ELb0ELb0ELb0ELb0ELi2ELi2ELi2ELi1ELb1EEENS1_21CollectiveEpilogueBwdISB_SC_SE_Li256ELb0ELb0ELi4EEENS1_25SingleTileBwdLPTSchedulerILb0ELi64ELb0EEEEEEEEEvNT_6ParamsE,@"STO_CUDA_ENTRY STV_DEFAULT"
_ZN7cutlass13device_kernelIN5flash19enable_sm80_to_sm89INS1_16FlashAttnBwdSm80INS1_25CollectiveMainloopBwdSm80ILi1ELi1EN4cute5tupleIJNS5_1CILi32EEENS7_ILi64EEENS7_ILi256EEEEEENS_6half_tEfNS_4arch4Sm80ELb1ELb0ELb1ELb0ELb0ELb0ELb0ELb0ELi2ELi2ELi2ELi1ELb1EEENS1_21CollectiveEpilogueBwdISB_SC_SE_Li256ELb0ELb0ELi4EEENS1_25SingleTileBwdLPTSchedulerILb0ELi64ELb0EEEEEEEEEvNT_6ParamsE:
[----:B------:R-:W-:-:S03]  /*0000*/  MOV R1, c[0x0][0x28] ;  /* 0x00000a0000017a02 */ /* 0x000fc60000000f00 */
[----:B------:R-:W1:Y:S01]  /*0010*/  S2R R2, SR_TID.X ;  /* 0x0000000000027919 */ /* 0x000e620000002100 */
[----:B------:R-:W-:Y:S01]  /*0020*/  IADD3 R1, R1, -0xd8, RZ ;  /* 0xffffff2801017810 */ /* 0x000fe20007ffe0ff */
[----:B------:R-:W2:Y:S01]  /*0030*/  S2UR UR7, SR_CTAID.X ;  /* 0x00000000000779c3 */ /* 0x000ea20000002500 */
[----:B------:R-:W-:Y:S02]  /*0040*/  IMAD.MOV.U32 R85, RZ, RZ, R3 ;  /* 0x000000ffff557224 */ /* 0x000fe400078e0003 */
[--C-:B-1----:R-:W-:Y:S01]  /*0050*/  IMAD.MOV.U32 R84, RZ, RZ, R2.reuse ;  /* 0x000000ffff547224 */ /* 0x102fe200078e0002 */
[----:B------:R-:W-:Y:S01]  /*0060*/  STL [R1+0x70], R2 ;  /* 0x0000700201007387 */ /* 0x000fe20000100800 */
[----:B------:R-:W-:-:S05]  /*0070*/  IMAD.MOV.U32 R84, RZ, RZ, R2 ;  /* 0x000000ffff547224 */ /* 0x000fca00078e0002 */
[----:B------:R-:W-:-:S06]  /*0080*/  SHF.R.U32.HI R0, RZ, 0x5, R84 ;  /* 0x00000005ff007819 */ /* 0x000fcc0000011654 */
[----:B------:R-:W1:Y:S02]  /*0090*/  SHFL.IDX PT, R0, R0, RZ, 0x1f ;  /* 0x00001fff00007589 */ /* 0x000e6400000e0000 */
[----:B-1----:R-:W-:-:S13]  /*00a0*/  ISETP.NE.AND P0, PT, R0, RZ, PT ;  /* 0x000000ff0000720c */ /* 0x002fda0003f05270 */
[----:B--2---:R-:W-:Y:S05]  /*00b0*/  @!P0 BRA `(.L_x_338) ;  /* 0x0000026000008947 */ /* 0x004fea0003800000 */
[----:B------:R-:W-:Y:S02]  /*00c0*/  ULDC.64 UR4, c[0x0][0x3b8] ;  /* 0x0000ee0000047ab9 */ /* 0x000fe40000000a00 */
[----:B------:R-:W-:Y:S02]  /*00d0*/  UISETP.NE.AND UP0, UPT, UR4, 0x1, UPT ;  /* 0x000000010400788c */ /* 0x000fe4000bf05270 */
[----:B------:R-:W-:Y:S02]  /*00e0*/  UIMAD.WIDE.U32 UR8, UR7, UR5, URZ ;  /* 0x00000005070872a5 */ /* 0x000fe4000f8e003f */
[----:B------:R-:W-:Y:S02]  /*00f0*/  UMOV UR6, UR7 ;  /* 0x0000000700067c82 */ /* 0x000fe40008000000 */
[----:B------:R-:W-:-:S05]  /*0100*/  ULDC UR5, c[0x0][0x3c0] ;  /* 0x0000f00000057ab9 */ /* 0x000fca0000000800 */
[----:B------:R-:W-:-:S03]  /*0110*/  @UP0 USHF.R.U32.HI UR6, URZ, UR5, UR9 ;  /* 0x000000053f060299 */ /* 0x000fc60008011609 */
[----:B------:R-:W-:Y:S02]  /*0120*/  ULDC UR5, c[0x0][0x3d0] ;  /* 0x0000f40000057ab9 */ /* 0x000fe40000000800 */
[----:B------:R-:W-:Y:S02]  /*0130*/  UISETP.GE.AND UP0, UPT, UR6, UR5, UPT ;  /* 0x000000050600728c */ /* 0x000fe4000bf06270 */
[----:B------:R-:W-:-:S04]  /*0140*/  UIADD3 UR5, -UR6, URZ, URZ ;  /* 0x0000003f06057290 */ /* 0x000fc8000fffe13f */
[----:B------:R-:W-:Y:S01]  /*0150*/  PLOP3.LUT P0, PT, PT, PT, UP0, 0x80, 0x0 ;  /* 0x000000000000781c */ /* 0x000fe20003f0f008 */
[----:B------:R-:W-:-:S12]  /*0160*/  UIMAD UR7, UR5, UR4, UR7 ;  /* 0x00000004050772a4 */ /* 0x000fd8000f8e0207 */
[----:B------:R-:W-:Y:S05]  /*0170*/  @!P0 BRA `(.L_x_339) ;  /* 0x0000008000008947 */ /* 0x000fea0003800000 */
[----:B------:R-:W-:Y:S02]  /*0180*/  ULDC UR8, c[0x0][0x3c4] ;  /* 0x0000f10000087ab9 */ /* 0x000fe40000000800 */
[----:B------:R-:W-:Y:S02]  /*0190*/  UISETP.NE.AND UP0, UPT, UR8, 0x1, UPT ;  /* 0x000000010800788c */ /* 0x000fe4000bf05270 */
[----:B------:R-:W-:Y:S02]  /*01a0*/  ULDC.64 UR4, c[0x0][0x3c8] ;  /* 0x0000f20000047ab9 */ /* 0x000fe40000000a00 */
[----:B------:R-:W-:Y:S02]  /*01b0*/  UIMAD.WIDE.U32 UR10, UR7, UR4, URZ ;  /* 0x00000004070a72a5 */ /* 0x000fe4000f8e003f */
[----:B------:R-:W-:-:S05]  /*01c0*/  UMOV UR14, UR7 ;  /* 0x00000007000e7c82 */ /* 0x000fca0008000000 */
[----:B------:R-:W-:-:S04]  /*01d0*/  @UP0 USHF.R.U32.HI UR14, URZ, UR5, UR11 ;  /* 0x000000053f0e0299 */ /* 0x000fc8000801160b */
[----:B------:R-:W-:Y:S01]  /*01e0*/  UIMAD UR8, UR14, UR8, URZ ;  /* 0x000000080e0872a4 */ /* 0x000fe2000f8e023f */
[----:B------:R-:W-:Y:S05]  /*01f0*/  BRA `(.L_x_340) ;  /* 0x0000007000007947 */ /* 0x000fea0003800000 */
.L_x_339:
[----:B------:R-:W-:Y:S02]  /*0200*/  ULDC UR8, c[0x0][0x3ac] ;  /* 0x0000eb0000087ab9 */ /* 0x000fe40000000800 */
[----:B------:R-:W-:Y:S02]  /*0210*/  UISETP.NE.AND UP0, UPT, UR8, 0x1, UPT ;  /* 0x000000010800788c */ /* 0x000fe4000bf05270 */
[----:B------:R-:W-:Y:S02]  /*0220*/  ULDC.64 UR4, c[0x0][0x3b0] ;  /* 0x0000ec0000047ab9 */ /* 0x000fe40000000a00 */
[----:B------:R-:W-:Y:S02]  /*0230*/  UIMAD.WIDE.U32 UR10, UR7, UR4, URZ ;  /* 0x00000004070a72a5 */ /* 0x000fe4000f8e003f */
[----:B------:R-:W-:-:S05]  /*0240*/  UMOV UR14, UR7 ;  /* 0x00000007000e7c82 */ /* 0x000fca0008000000 */
[----:B------:R-:W-:-:S04]  /*0250*/  @UP0 USHF.R.U32.HI UR14, URZ, UR5, UR11 ;  /* 0x000000053f0e0299 */ /* 0x000fc8000801160b */
[----:B------:R-:W-:Y:S02]  /*0260*/  UIMAD UR8, UR14, UR8, URZ ;  /* 0x000000080e0872a4 */ /* 0x000fe4000f8e023f */
.L_x_340:
[----:B------:R-:W-:Y:S02]  /*0270*/  ULDC.64 UR12, c[0x0][0x3a0] ;  /* 0x0000e800000c7ab9 */ /* 0x000fe40000000a00 */
[----:B------:R-:W-:Y:S02]  /*0280*/  UIADD3 UR7, UR7, -UR8, URZ ;  /* 0x8000000807077290 */ /* 0x000fe4000fffe03f */
[----:B------:R-:W-:Y:S02]  /*0290*/  UISETP.NE.AND UP0, UPT, UR12, 0x1, UPT ;  /* 0x000000010c00788c */ /* 0x000fe4000bf05270 */
[----:B------:R-:W-:Y:S02]  /*02a0*/  ULDC.64 UR4, c[0x0][0x3a8] ;  /* 0x0000ea0000047ab9 */ /* 0x000fe40000000a00 */
[----:B------:R-:W-:-:S04]  /*02b0*/  UIMAD UR5, UR6, UR5, UR7 ;  /* 0x00000005060572a4 */ /* 0x000fc8000f8e0207 */
[----:B------:R-:W-:-:S03]  /*02c0*/  UIMAD.WIDE.U32 UR6, UR5, UR13, URZ ;  /* 0x0000000d050672a5 */ /* 0x000fc6000f8e003f */
[----:B------:R-:W-:Y:S02]  /*02d0*/  UMOV UR13, UR5 ;  /* 0x00000005000d7c82 */ /* 0x000fe40008000000 */
[----:B------:R-:W-:-:S04]  /*02e0*/  @UP0 USHF.R.U32.HI UR13, URZ, UR4, UR7 ;  /* 0x000000043f0d0299 */ /* 0x000fc80008011607 */
[----:B------:R-:W-:-:S04]  /*02f0*/  UIADD3 UR4, -UR13, URZ, URZ ;  /* 0x0000003f0d047290 */ /* 0x000fc8000fffe13f */
[----:B------:R-:W-:Y:S01]  /*0300*/  UIMAD UR12, UR4, UR12, UR5 ;  /* 0x0000000c040c72a4 */ /* 0x000fe2000f8e0205 */
[----:B------:R-:W-:Y:S05]  /*0310*/  BRA `(.L_x_341) ;  /* 0x0000025000007947 */ /* 0x000fea0003800000 */
.L_x_338:
        /* <DEDUP_REMOVED lines=20> */
.L_x_342:
[----:B------:R-:W-:Y:S02]  /*0460*/  ULDC UR8, c[0x0][0x3ac] ;  /* 0x0000eb0000087ab9 */ /* 0x000fe40000000800 */
[----:B------:R-:W-:Y:S02]  /*0470*/  UISETP.NE.AND UP0, UPT, UR8, 0x1, UPT ;  /* 0x000000010800788c */ /* 0x000fe4000bf05270 */
[----:B------:R-:W-:Y:S02]  /*0480*/  ULDC.64 UR4, c[0x0][0x3b0] ;  /* 0x0000ec0000047ab9 */ /* 0x000fe40000000a00 */
[----:B------:R-:W-:Y:S02]  /*0490*/  UIMAD.WIDE.U32 UR10, UR7, UR4, URZ ;  /* 0x00000004070a72a5 */ /* 0x000fe4000f8e003f */
[----:B------:R-:W-:-:S05]  /*04a0*/  UMOV UR14, UR7 ;  /* 0x00000007000e7c82 */ /* 0x000fca0008000000 */
[----:B------:R-:W-:-:S04]  /*04b0*/  @UP0 USHF.R.U32.HI UR14, URZ, UR5, UR11 ;  /* 0x000000053f0e0299 */ /* 0x000fc8000801160b */
[----:B------:R-:W-:Y:S02]  /*04c0*/  UIMAD UR8, UR14, UR8, URZ ;  /* 0x000000080e0872a4 */ /* 0x000fe4000f8e023f */
.L_x_343:
        /* <DEDUP_REMOVED lines=9> */
[----:B------:R-:W-:Y:S02]  /*0560*/  UIMAD UR12, UR4, UR12, UR5 ;  /* 0x0000000c040c72a4 */ /* 0x000fe4000f8e0205 */
.L_x_341:
[----:B------:R-:W-:-:S13]  /*0570*/  ISETP.LE.AND P0, PT, RZ, UR13, PT ;  /* 0x0000000dff007c0c */ /* 0x000fda000bf03270 */
[----:B------:R-:W-:Y:S05]  /*0580*/  @!P0 EXIT ;  /* 0x000000000000894d */ /* 0x000fea0003800000 */
        /* <DEDUP_REMOVED lines=11> */
[----:B------:R-:W-:Y:S01]  /*0640*/  IMAD.MOV.U32 R144, RZ, RZ, RZ ;  /* 0x000000ffff907224 */ /* 0x000fe200078e00ff */
[----:B------:R-:W-:Y:S01]  /*0650*/  UIADD3 UR5, UR5, -UR4, URZ ;  /* 0x8000000405057290 */ /* 0x000fe2000fffe03f */
[----:B------:R-:W-:Y:S01]  /*0660*/  IMAD.MOV.U32 R138, RZ, RZ, RZ ;  /* 0x000000ffff8a7224 */ /* 0x000fe200078e00ff */
[----:B------:R-:W-:Y:S01]  /*0670*/  UMOV UR7, 0x1f ;  /* 0x0000001f00077882 */ /* 0x000fe20000000000 */
[----:B------:R-:W-:Y:S01]  /*0680*/  CS2R R12, SRZ ;  /* 0x00000000000c7805 */ /* 0x000fe2000001ff00 */
[----:B------:R-:W-:Y:S01]  /*0690*/  USHF.R.S32.HI UR4, URZ, 0x1f, UR5 ;  /* 0x0000001f3f047899 */ /* 0x000fe20008011405 */
[----:B------:R-:W-:Y:S01]  /*06a0*/  MOV R136, RZ ;  /* 0x000000ff00887202 */ /* 0x000fe20000000f00 */
[----:B------:R-:W-:Y:S01]  /*06b0*/  UIADD3 UR7, UR7, UR6, URZ ;  /* 0x0000000607077290 */ /* 0x000fe2000fffe03f */
[----:B------:R-:W-:Y:S01]  /*06c0*/  IMAD.MOV.U32 R134, RZ, RZ, RZ ;  /* 0x000000ffff867224 */ /* 0x000fe200078e00ff */
[----:B------:R-:W-:Y:S01]  /*06d0*/  ULEA.HI UR18, UR4, UR5, URZ, 0x5 ;  /* 0x0000000504127291 */ /* 0x000fe2000f8f283f */
[----:B------:R-:W-:Y:S01]  /*06e0*/  CS2R R14, SRZ ;  /* 0x00000000000e7805 */ /* 0x000fe2000001ff00 */
[----:B------:R-:W-:Y:S01]  /*06f0*/  USHF.R.S32.HI UR4, URZ, 0x1f, UR7 ;  /* 0x0000001f3f047899 */ /* 0x000fe20008011407 */
[----:B------:R-:W-:Y:S01]  /*0700*/  MOV R132, RZ ;  /* 0x000000ff00847202 */ /* 0x000fe20000000f00 */
[----:B------:R-:W-:Y:S01]  /*0710*/  USHF.R.S32.HI UR18, URZ, 0x5, UR18 ;  /* 0x000000053f127899 */ /* 0x000fe20008011412 */
[----:B------:R-:W-:Y:S01]  /*0720*/  IMAD.MOV.U32 R126, RZ, RZ, RZ ;  /* 0x000000ffff7e7224 */ /* 0x000fe200078e00ff */
[----:B------:R-:W-:Y:S01]  /*0730*/  ULEA.HI UR4, UR4, UR7, URZ, 0x5 ;  /* 0x0000000704047291 */ /* 0x000fe2000f8f283f */
[----:B------:R-:W-:Y:S01]  /*0740*/  CS2R R16, SRZ ;  /* 0x0000000000107805 */ /* 0x000fe2000001ff00 */
[----:B------:R-:W-:Y:S01]  /*0750*/  UISETP.LT.AND UP0, UPT, URZ, UR18, UPT ;  /* 0x000000123f00728c */ /* 0x000fe2000bf01270 */
[----:B------:R-:W-:Y:S01]  /*0760*/  MOV R124, RZ ;  /* 0x000000ff007c7202 */ /* 0x000fe20000000f00 */
[----:B------:R-:W-:Y:S01]  /*0770*/  USHF.R.S32.HI UR11, URZ, 0x5, UR4 ;  /* 0x000000053f0b7899 */ /* 0x000fe20008011404 */
[----:B------:R-:W-:Y:S01]  /*0780*/  IMAD.MOV.U32 R130, RZ, RZ, RZ ;  /* 0x000000ffff827224 */ /* 0x000fe200078e00ff */
[----:B------:R-:W-:Y:S01]  /*0790*/  USEL UR18, URZ, UR18, !UP0 ;  /* 0x000000123f127287 */ /* 0x000fe2000c000000 */
[----:B------:R-:W-:Y:S01]  /*07a0*/  CS2R R18, SRZ ;  /* 0x0000000000127805 */ /* 0x000fe2000001ff00 */
[----:B------:R-:W-:Y:S01]  /*07b0*/  ULDC.64 UR16, c[0x0][0x118] ;  /* 0x0000460000107ab9 */ /* 0x000fe20000000a00 */
[----:B------:R-:W-:Y:S01]  /*07c0*/  MOV R128, RZ ;  /* 0x000000ff00807202 */ /* 0x000fe20000000f00 */
[----:B------:R-:W-:Y:S01]  /*07d0*/  UISETP.GT.AND UP0, UPT, UR11, UR18, UPT ;  /* 0x000000120b00728c */ /* 0x000fe2000bf04270 */
[----:B------:R-:W-:Y:S01]  /*07e0*/  IMAD.MOV.U32 R122, RZ, RZ, RZ ;  /* 0x000000ffff7a7224 */ /* 0x000fe200078e00ff */
        /* <DEDUP_REMOVED lines=55> */
[--C-:B------:R-:W-:Y:S01]  /*0b60*/  SHF.R.S32.HI R18, RZ, 0x1f, R84.reuse ;  /* 0x0000001fff127819 */ /* 0x100fe20000011454 */
[----:B------:R-:W-:Y:S01]  /*0b70*/  ULDC.64 UR4, c[0x0][0x238] ;  /* 0x00008e0000047ab9 */ /* 0x000fe20000000a00 */
[----:B------:R-:W-:Y:S01]  /*0b80*/  IMAD.SHL.U32 R2, R84, 0x4, RZ ;  /* 0x0000000454027824 */ /* 0x000fe200078e00ff */
[----:B------:R-:W-:Y:S01]  /*0b90*/  SHF.R.S32.HI R85, RZ, 0x1f, R84 ;  /* 0x0000001fff557819 */ /* 0x000fe20000011454 */
[----:B------:R-:W-:Y:S01]  /*0ba0*/  UIMAD UR4, UR9, UR4, URZ ;  /* 0x00000004090472a4 */ /* 0x000fe2000f8e023f */
[----:B------:R-:W-:Y:S01]  /*0bb0*/  IMAD.U32 R4, RZ, RZ, UR12 ;  /* 0x0000000cff047e24 */ /* 0x000fe2000f8e00ff */
[-C--:B------:R-:W-:Y:S01]  /*0bc0*/  LEA.HI R35, R18, R84.reuse, RZ, 0x3 ;  /* 0x0000005412237211 */ /* 0x080fe200078f18ff */
[----:B------:R-:W-:Y:S01]  /*0bd0*/  IMAD.U32 R0, RZ, RZ, UR12 ;  /* 0x0000000cff007e24 */ /* 0x000fe2000f8e00ff */
[----:B------:R-:W-:Y:S01]  /*0be0*/  UIMAD UR4, UR12, UR5, UR4 ;  /* 0x000000050c0472a4 */ /* 0x000fe2000f8e0204 */
[----:B------:R-:W-:Y:S01]  /*0bf0*/  SHF.R.S32.HI R3, RZ, 0x1f, R2 ;  /* 0x0000001fff037819 */ /* 0x000fe20000011402 */
[----:B------:R-:W-:Y:S01]  /*0c00*/  IMAD.WIDE.U32 R4, R4, c[0x0][0x238], R84 ;  /* 0x00008e0004047a25 */ /* 0x000fe200078e0054 */
[----:B------:R-:W-:Y:S01]  /*0c10*/  SHF.R.S32.HI R40, RZ, 0x3, R35 ;  /* 0x00000003ff287819 */ /* 0x000fe20000011423 */
[----:B------:R-:W-:Y:S01]  /*0c20*/  ULDC UR6, c[0x0][0x250] ;  /* 0x0000940000067ab9 */ /* 0x000fe20000000800 */
[CC--:B------:R-:W-:Y:S01]  /*0c30*/  LEA.HI R33, R18.reuse, R84.reuse, RZ, 0x4 ;  /* 0x0000005412217211 */ /* 0x0c0fe200078f20ff */
[----:B------:R-:W-:Y:S01]  /*0c40*/  IMAD.U32 R6, RZ, RZ, UR12 ;  /* 0x0000000cff067e24 */ /* 0x000fe2000f8e00ff */
[-C--:B------:R-:W-:Y:S01]  /*0c50*/  LEA.HI R15, R18, R84.reuse, RZ, 0x2 ;  /* 0x00000054120f7211 */ /* 0x080fe200078f10ff */
[----:B------:R-:W-:Y:S01]  /*0c60*/  IMAD.WIDE.U32 R30, R0, c[0x0][0x288], R2 ;  /* 0x0000a200001e7a25 */ /* 0x000fe200078e0002 */
[----:B------:R-:W-:Y:S01]  /*0c70*/  SHF.R.S32.HI R41, RZ, 0x1f, R40 ;  /* 0x0000001fff297819 */ /* 0x000fe20000011428 */
[----:B------:R-:W-:Y:S01]  /*0c80*/  UMOV UR7, UR12 ;  /* 0x0000000c00077c82 */ /* 0x000fe20008000000 */
[----:B------:R-:W-:Y:S01]  /*0c90*/  IADD3 R25, R5, UR4, RZ ;  /* 0x0000000405197c10 */ /* 0x000fe2000fffe0ff */
[----:B------:R-:W-:Y:S01]  /*0ca0*/  IMAD.WIDE.U32 R28, R6, c[0x0][0x270], R2 ;  /* 0x00009c00061c7a25 */ /* 0x000fe200078e0002 */
[----:B------:R-:W-:Y:S01]  /*0cb0*/  SHF.R.S32.HI R5, RZ, 0x4, R33 ;  /* 0x00000004ff057819 */ /* 0x000fe20000011421 */
[----:B------:R-:W-:Y:S01]  /*0cc0*/  ULDC.64 UR4, c[0x0][0x248] ;  /* 0x0000920000047ab9 */ /* 0x000fe20000000a00 */
[--C-:B------:R-:W-:Y:S01]  /*0cd0*/  SHF.R.S32.HI R3, RZ, 0x1f, R15.reuse ;  /* 0x0000001fff037819 */ /* 0x100fe2000001140f */
[----:B------:R-:W-:Y:S01]  /*0ce0*/  IMAD.MOV.U32 R24, RZ, RZ, R4 ;  /* 0x000000ffff187224 */ /* 0x000fe200078e0004 */
[----:B------:R-:W-:Y:S01]  /*0cf0*/  SHF.R.S32.HI R4, RZ, 0x2, R15 ;  /* 0x00000002ff047819 */ /* 0x000fe2000001140f */
[----:B------:R-:W-:Y:S01]  /*0d00*/  IMAD.U32 R0, RZ, RZ, UR14 ;  /* 0x0000000eff007e24 */ /* 0x000fe2000f8e00ff */
[----:B------:R-:W-:Y:S01]  /*0d10*/  LEA.HI R2, R33, R5, RZ, 0x1 ;  /* 0x0000000521027211 */ /* 0x000fe200078f08ff */
[----:B------:R-:W-:Y:S01]  /*0d20*/  UISETP.NE.AND UP0, UPT, UR4, 0x1, UPT ;  /* 0x000000010400788c */ /* 0x000fe2000bf05270 */
[----:B------:R-:W-:Y:S01]  /*0d30*/  LEA.HI R27, R18, R84, RZ, 0x5 ;  /* 0x00000054121b7211 */ /* 0x000fe200078f28ff */
[----:B------:R-:W-:Y:S01]  /*0d40*/  IMAD.WIDE R16, R0, 0x40, R40 ;  /* 0x0000004000107825 */ /* 0x000fe200078e0228 */
[----:B------:R-:W-:Y:S01]  /*0d50*/  LEA.HI R0, R3, R4, RZ, 0x3 ;  /* 0x0000000403007211 */ /* 0x000fe200078f18ff */
[----:B------:R-:W-:Y:S01]  /*0d60*/  UIMAD.WIDE.U32 UR20, UR12, UR5, URZ ;  /* 0x000000050c1472a5 */ /* 0x000fe2000f8e003f */
[----:B------:R-:W-:Y:S01]  /*0d70*/  LOP3.LUT R2, R2, 0xfffffffe, RZ, 0xc0, !PT ;  /* 0xfffffffe02027812 */ /* 0x000fe200078ec0ff */
[----:B------:R-:W-:Y:S01]  /*0d80*/  STL [R1+0x74], R85 ;  /* 0x0000745501007387 */ /* 0x000fe20000100800 */
[----:B------:R-:W-:Y:S01]  /*0d90*/  LOP3.LUT R0, R0, 0xfffffff8, RZ, 0xc0, !PT ;  /* 0xfffffff800007812 */ /* 0x000fe200078ec0ff */
[----:B------:R-:W-:Y:S01]  /*0da0*/  ULDC.64 UR4, c[0x0][0x1e0] ;  /* 0x0000780000047ab9 */ /* 0x000fe20000000a00 */
[----:B------:R-:W-:Y:S01]  /*0db0*/  SHF.R.S32.HI R32, RZ, 0x5, R27 ;  /* 0x00000005ff207819 */ /* 0x000fe2000001141b */
[----:B------:R-:W-:Y:S01]  /*0dc0*/  IMAD.IADD R22, R5, 0x1, -R2 ;  /* 0x0000000105167824 */ /* 0x000fe200078e0a02 */
[----:B------:R-:W-:Y:S01]  /*0dd0*/  LOP3.LUT R2, R35, 0xfffffff8, RZ, 0xc0, !PT ;  /* 0xfffffff823027812 */ /* 0x000fe200078ec0ff */
[----:B------:R-:W-:Y:S01]  /*0de0*/  IMAD.IADD R10, R4, 0x1, -R0 ;  /* 0x00000001040a7824 */ /* 0x000fe200078e0a00 */
[----:B------:R-:W-:Y:S01]  /*0df0*/  LEA.HI R0, R18, R84, RZ, 0x6 ;  /* 0x0000005412007211 */ /* 0x000fe200078f30ff */
[----:B------:R-:W-:Y:S01]  /*0e00*/  @UP0 UMOV UR15, UR21 ;  /* 0x00000015000f0c82 */ /* 0x000fe20008000000 */
[----:B------:R-:W-:Y:S01]  /*0e10*/  STL.64 [R1+0x58], R40 ;  /* 0x0000582801007387 */ /* 0x000fe20000100a00 */
[----:B------:R-:W-:Y:S01]  /*0e20*/  IMAD.IADD R20, R84, 0x1, -R2 ;  /* 0x0000000154147824 */ /* 0x000fe200078e0a02 */
[----:B------:R-:W-:Y:S01]  /*0e30*/  SHF.R.S32.HI R21, RZ, 0x6, R0 ;  /* 0x00000006ff157819 */ /* 0x000fe20000011400 */
[----:B------:R-:W-:Y:S01]  /*0e40*/  IMAD.SHL.U32 R0, R40, 0x40, RZ ;  /* 0x0000004028007824 */ /* 0x000fe200078e00ff */
[----:B------:R-:W-:Y:S01]  /*0e50*/  @UP0 USHF.R.U32.HI UR7, URZ, UR6, UR15 ;  /* 0x000000063f070299 */ /* 0x000fe2000801160f */
[----:B------:R-:W-:Y:S01]  /*0e60*/  IMAD.SHL.U32 R2, R20, 0x8, RZ ;  /* 0x0000000814027824 */ /* 0x000fe200078e00ff */
[----:B------:R-:W-:Y:S01]  /*0e70*/  LOP3.LUT P0, RZ, R10, 0x4, RZ, 0xc0, !PT ;  /* 0x000000040aff7812 */ /* 0x000fe2000780c0ff */
[----:B------:R-:W-:Y:S01]  /*0e80*/  IMAD.SHL.U32 R23, R21, 0x200, RZ ;  /* 0x0000020015177824 */ /* 0x000fe200078e00ff */
[----:B------:R-:W-:Y:S01]  /*0e90*/  LOP3.LUT R0, R0, 0x1c0, RZ, 0xc0, !PT ;  /* 0x000001c000007812 */ /* 0x000fe200078ec0ff */
[----:B------:R-:W-:Y:S01]  /*0ea0*/  USHF.R.S32.HI UR6, URZ, 0x1f, UR7 ;  /* 0x0000001f3f067899 */ /* 0x000fe20008011407 */
[--C-:B------:R-:W-:Y:S01]  /*0eb0*/  SHF.R.S32.HI R3, RZ, 0x1f, R2.reuse ;  /* 0x0000001fff037819 */ /* 0x100fe20000011402 */
[----:B------:R-:W-:Y:S01]  /*0ec0*/  IMAD.U32 R12, RZ, RZ, UR7 ;  /* 0x00000007ff0c7e24 */ /* 0x000fe2000f8e00ff */
[----:B------:R-:W-:Y:S01]  /*0ed0*/  LOP3.LUT R6, R0, 0x38, R2, 0xf8, !PT ;  /* 0x0000003800067812 */ /* 0x000fe200078ef802 */
[----:B------:R-:W-:Y:S01]  /*0ee0*/  UIMAD UR4, UR6, UR4, URZ ;  /* 0x00000004060472a4 */ /* 0x000fe2000f8e023f */
[----:B------:R-:W-:Y:S01]  /*0ef0*/  SHF.R.U32.HI R0, RZ, 0x3, R0 ;  /* 0x00000003ff007819 */ /* 0x000fe20000011600 */
[----:B------:R-:W-:Y:S01]  /*0f00*/  IMAD.WIDE.U32 R4, R12, c[0x0][0x1e0], R2 ;  /* 0x000078000c047a25 */ /* 0x000fe200078e0002 */
[----:B------:R-:W-:Y:S01]  /*0f10*/  ISETP.GE.AND P4, PT, R2, c[0x0][0x1cc], PT ;  /* 0x0000730002007a0c */ /* 0x000fe20003f86270 */
[----:B------:R-:W-:Y:S01]  /*0f20*/  UIMAD UR8, UR7, UR5, UR4 ;  /* 0x00000005070872a4 */ /* 0x000fe2000f8e0204 */
[----:B------:R-:W-:Y:S01]  /*0f30*/  LOP3.LUT R26, R23, R6, R0, 0xf6, !PT ;  /* 0x00000006171a7212 */ /* 0x000fe200078ef600 */
[----:B------:R-:W-:Y:S01]  /*0f40*/  IMAD R0, R41, c[0x0][0x178], RZ ;  /* 0x00005e0029007a24 */ /* 0x000fe200078e02ff */
[----:B------:R-:W-:Y:S01]  /*0f50*/  ULDC.64 UR4, c[0x0][0x1b0] ;  /* 0x00006c0000047ab9 */ /* 0x000fe20000000a00 */
[C---:B------:R-:W-:Y:S01]  /*0f60*/  IMAD.WIDE.U32 R6, R40.reuse, c[0x0][0x178], R2 ;  /* 0x00005e0028067a25 */ /* 0x040fe200078e0002 */
[----:B------:R-:W-:Y:S01]  /*0f70*/  UIMAD UR6, UR6, UR4, URZ ;  /* 0x00000004060672a4 */ /* 0x000fe2000f8e023f */
[----:B------:R-:W-:Y:S01]  /*0f80*/  IADD3 R9, R5, UR8, RZ ;  /* 0x0000000805097c10 */ /* 0x000fe2000fffe0ff */
[----:B------:R-:W-:Y:S01]  /*0f90*/  USHF.R.S32.HI UR8, URZ, 0x1f, UR13 ;  /* 0x0000001f3f087899 */ /* 0x000fe2000801140d */
[----:B------:R-:W-:Y:S01]  /*0fa0*/  IMAD R0, R40, c[0x0][0x17c], R0 ;  /* 0x00005f0028007a24 */ /* 0x000fe200078e0200 */
[----:B------:R-:W-:Y:S01]  /*0fb0*/  UIMAD UR6, UR7, UR5, UR6 ;  /* 0x00000005070672a4 */ /* 0x000fe2000f8e0206 */
[----:B------:R-:W-:Y:S01]  /*0fc0*/  IMAD R5, R41, c[0x0][0x208], RZ ;  /* 0x0000820029057a24 */ /* 0x000fe200078e02ff */
[----:B------:R-:W-:Y:S01]  /*0fd0*/  USHF.R.S32.HI UR20, URZ, 0x1f, UR18 ;  /* 0x0000001f3f147899 */ /* 0x000fe20008011412 */
[----:B------:R-:W-:Y:S01]  /*0fe0*/  IMAD.IADD R11, R7, 0x1, R0 ;  /* 0x00000001070b7824 */ /* 0x000fe200078e0200 */
[----:B------:R-:W-:Y:S01]  /*0ff0*/  ULDC.64 UR4, c[0x0][0x1e8] ;  /* 0x00007a0000047ab9 */ /* 0x000fe20000000a00 */
[----:B------:R-:W-:Y:S01]  /*1000*/  IMAD.SHL.U32 R0, R10, 0x40, RZ ;  /* 0x000000400a007824 */ /* 0x000fe200078e00ff */
[----:B------:R-:W-:Y:S01]  /*1010*/  UIMAD UR4, UR8, UR4, URZ ;  /* 0x00000004080472a4 */ /* 0x000fe2000f8e023f */
[----:B------:R-:W-:Y:S01]  /*1020*/  IMAD.MOV.U32 R8, RZ, RZ, R4 ;  /* 0x000000ffff087224 */ /* 0x000fe200078e0004 */
[----:B------:R-:W-:Y:S01]  /*1030*/  UMOV UR21, 0x5 ;  /* 0x0000000500157882 */ /* 0x000fe20000000000 */
[----:B------:R-:W-:Y:S01]  /*1040*/  IMAD R14, R40, c[0x0][0x20c], R5 ;  /* 0x00008300280e7a24 */ /* 0x000fe200078e0205 */
[----:B------:R-:W-:Y:S01]  /*1050*/  LOP3.LUT R0, R0, 0x1c0, RZ, 0xc0, !PT ;  /* 0x000001c000007812 */ /* 0x000fe200078ec0ff */
[--C-:B------:R-:W-:Y:S01]  /*1060*/  IMAD.WIDE.U32 R12, R12, c[0x0][0x1b0], R2.reuse ;  /* 0x00006c000c0c7a25 */ /* 0x100fe200078e0002 */
[----:B------:R-:W-:Y:S01]  /*1070*/  UIMAD UR15, UR13, UR5, UR4 ;  /* 0x000000050d0f72a4 */ /* 0x000fe2000f8e0204 */
[----:B------:R-:W-:Y:S01]  /*1080*/  CS2R R146, SRZ ;  /* 0x0000000000927805 */ /* 0x000fe2000001ff00 */
[----:B------:R-:W-:Y:S01]  /*1090*/  CS2R R144, SRZ ;  /* 0x0000000000907805 */ /* 0x000fe2000001ff00 */
[----:B------:R-:W-:Y:S01]  /*10a0*/  IMAD.WIDE.U32 R4, R40, c[0x0][0x208], R2 ;  /* 0x0000820028047a25 */ /* 0x000fe200078e0002 */
[----:B------:R-:W-:Y:S01]  /*10b0*/  ULDC.64 UR4, c[0x0][0x1b8] ;  /* 0x00006e0000047ab9 */ /* 0x000fe20000000a00 */
[----:B------:R-:W-:Y:S01]  /*10c0*/  CS2R R142, SRZ ;  /* 0x00000000008e7805 */ /* 0x000fe2000001ff00 */
[----:B------:R-:W-:Y:S01]  /*10d0*/  UIMAD UR4, UR8, UR4, URZ ;  /* 0x00000004080472a4 */ /* 0x000fe2000f8e023f */
[----:B------:R-:W-:Y:S01]  /*10e0*/  IMAD.SHL.U32 R3, R21, 0x8, RZ ;  /* 0x0000000815037824 */ /* 0x000fe200078e00ff */
[----:B------:R-:W-:Y:S01]  /*10f0*/  CS2R R140, SRZ ;  /* 0x00000000008c7805 */ /* 0x000fe2000001ff00 */
[----:B------:R-:W-:Y:S01]  /*1100*/  IMAD.IADD R7, R5, 0x1, R14 ;  /* 0x0000000105077824 */ /* 0x000fe200078e020e */
[----:B------:R-:W-:Y:S01]  /*1110*/  IADD3 R5, R13, UR6, RZ ;  /* 0x000000060d057c10 */ /* 0x000fe2000fffe0ff */
[----:B------:R-:W-:Y:S01]  /*1120*/  IMAD.MOV.U32 R10, RZ, RZ, R6 ;  /* 0x000000ffff0a7224 */ /* 0x000fe200078e0006 */
[----:B------:R-:W-:Y:S01]  /*1130*/  LOP3.LUT R36, R3, 0x18, RZ, 0xc0, !PT ;  /* 0x0000001803247812 */ /* 0x000fe200078ec0ff */
[----:B------:R-:W-:Y:S01]  /*1140*/  IMAD.MOV.U32 R6, RZ, RZ, R4 ;  /* 0x000000ffff067224 */ /* 0x000fe200078e0004 */
[----:B------:R-:W-:Y:S01]  /*1150*/  SHF.R.U32.HI R3, RZ, 0x3, R0 ;  /* 0x00000003ff037819 */ /* 0x000fe20000011600 */
[----:B------:R-:W-:Y:S01]  /*1160*/  ULDC.64 UR6, c[0x0][0x180] ;  /* 0x0000600000067ab9 */ /* 0x000fe20000000a00 */
[----:B------:R-:W-:Y:S01]  /*1170*/  LOP3.LUT R13, R15, 0x3ffffffc, RZ, 0xc0, !PT ;  /* 0x3ffffffc0f0d7812 */ /* 0x000fe200078ec0ff */
[----:B------:R-:W-:Y:S01]  /*1180*/  IMAD.MOV.U32 R4, RZ, RZ, R12 ;  /* 0x000000ffff047224 */ /* 0x000fe200078e000c */
[----:B------:R-:W-:Y:S01]  /*1190*/  LOP3.LUT R14, R3, R0, R36, 0x1e, !PT ;  /* 0x00000000030e7212 */ /* 0x000fe200078e1e24 */
[----:B------:R-:W-:Y:S01]  /*11a0*/  IMAD.U32 R0, RZ, RZ, UR13 ;  /* 0x0000000dff007e24 */ /* 0x000fe2000f8e00ff */
[----:B------:R-:W-:Y:S01]  /*11b0*/  LEA.HI R3, R27, R32, RZ, 0x1 ;  /* 0x000000201b037211 */ /* 0x000fe200078f08ff */
[----:B------:R-:W-:Y:S01]  /*11c0*/  IMAD.U32 R12, RZ, RZ, UR13 ;  /* 0x0000000dff0c7e24 */ /* 0x000fe2000f8e00ff */
[----:B------:R-:W-:Y:S01]  /*11d0*/  UIMAD UR19, UR9, UR6, URZ ;  /* 0x00000006091372a4 */ /* 0x000fe2000f8e023f */
[----:B------:R-:W-:Y:S01]  /*11e0*/  IMAD.WIDE.U32 R8, R0, c[0x0][0x1e8], R8 ;  /* 0x00007a0000087a25 */ /* 0x000fe200078e0008 */
[----:B------:R-:W-:Y:S01]  /*11f0*/  LOP3.LUT R3, R3, 0xfffffffe, RZ, 0xc0, !PT ;  /* 0xfffffffe03037812 */ /* 0x000fe200078ec0ff */
[----:B------:R-:W-:Y:S01]  /*1200*/  UIMAD UR6, UR13, UR5, UR4 ;  /* 0x000000050d0672a4 */ /* 0x000fe2000f8e0204 */
[----:B------:R-:W-:Y:S01]  /*1210*/  CS2R R138, SRZ ;  /* 0x00000000008a7805 */ /* 0x000fe2000001ff00 */
[----:B------:R-:W-:Y:S01]  /*1220*/  IMAD.U32 R0, RZ, RZ, UR12 ;  /* 0x0000000cff007e24 */ /* 0x000fe2000f8e00ff */
[----:B------:R-:W-:Y:S01]  /*1230*/  ULDC.64 UR4, c[0x0][0x210] ;  /* 0x0000840000047ab9 */ /* 0x000fe20000000a00 */
[----:B------:R-:W-:Y:S01]  /*1240*/  IMAD.IADD R34, R32, 0x1, -R3 ;  /* 0x0000000120227824 */ /* 0x000fe200078e0a03 */
[----:B------:R-:W-:Y:S01]  /*1250*/  UIMAD UR4, UR9, UR4, URZ ;  /* 0x00000004090472a4 */ /* 0x000fe2000f8e023f */
[----:B------:R-:W-:Y:S01]  /*1260*/  IMAD.IADD R3, R84, 0x1, -R13 ;  /* 0x0000000154037824 */ /* 0x000fe200078e0a0d */
[----:B------:R-:W-:Y:S01]  /*1270*/  UIMAD UR7, UR12, UR7, UR19 ;  /* 0x000000070c0772a4 */ /* 0x000fe2000f8e0213 */
[----:B------:R-:W-:Y:S01]  /*1280*/  IMAD.SHL.U32 R37, R34, 0x400, RZ ;  /* 0x0000040022257824 */ /* 0x000fe200078e00ff */
[----:B------:R-:W-:Y:S01]  /*1290*/  UIMAD UR4, UR12, UR5, UR4 ;  /* 0x000000050c0472a4 */ /* 0x000fe2000f8e0204 */
[----:B------:R-:W-:Y:S01]  /*12a0*/  IMAD.WIDE.U32 R4, R12, c[0x0][0x1b8], R4 ;  /* 0x00006e000c047a25 */ /* 0x000fe200078e0004 */
[----:B------:R-:W-:Y:S01]  /*12b0*/  CS2R R136, SRZ ;  /* 0x0000000000887805 */ /* 0x000fe2000001ff00 */
[----:B------:R-:W-:Y:S01]  /*12c0*/  CS2R R134, SRZ ;  /* 0x0000000000867805 */ /* 0x000fe2000001ff00 */
[----:B------:R-:W-:Y:S01]  /*12d0*/  CS2R R132, SRZ ;  /* 0x0000000000847805 */ /* 0x000fe2000001ff00 */
[----:B------:R-:W-:Y:S01]  /*12e0*/  IMAD R3, R3, 0x2, R37 ;  /* 0x0000000203037824 */ /* 0x000fe200078e0225 */
[----:B------:R-:W-:Y:S01]  /*12f0*/  IADD3 R5, R5, UR6, RZ ;  /* 0x0000000605057c10 */ /* 0x000fe2000fffe0ff */
[----:B------:R-:W-:Y:S01]  /*1300*/  IMAD.U32 R12, RZ, RZ, UR12 ;  /* 0x0000000cff0c7e24 */ /* 0x000fe2000f8e00ff */
[----:B------:R-:W-:Y:S01]  /*1310*/  CS2R R130, SRZ ;  /* 0x0000000000827805 */ /* 0x000fe2000001ff00 */
[----:B------:R-:W-:Y:S01]  /*1320*/  IMAD.WIDE.U32 R10, R0, c[0x0][0x180], R10 ;  /* 0x00006000000a7a25 */ /* 0x000fe200078e000a */
[----:B------:R-:W-:Y:S01]  /*1330*/  CS2R R128, SRZ ;  /* 0x0000000000807805 */ /* 0x000fe2000001ff00 */
[----:B------:R-:W-:Y:S01]  /*1340*/  CS2R R126, SRZ ;  /* 0x00000000007e7805 */ /* 0x000fe2000001ff00 */
[----:B------:R-:W-:Y:S01]  /*1350*/  CS2R R124, SRZ ;  /* 0x00000000007c7805 */ /* 0x000fe2000001ff00 */
[----:B------:R-:W-:Y:S01]  /*1360*/  IMAD.IADD R0, R3, 0x1, R14 ;  /* 0x0000000103007824 */ /* 0x000fe200078e020e */
[----:B------:R-:W-:Y:S01]  /*1370*/  IADD3 R11, R11, UR7, RZ ;  /* 0x000000070b0b7c10 */ /* 0x000fe2000fffe0ff */
[----:B------:R-:W-:Y:S01]  /*1380*/  IMAD.WIDE.U32 R12, R12, c[0x0][0x210], R6 ;  /* 0x000084000c0c7a25 */ /* 0x000fe200078e0006 */
[----:B------:R-:W-:Y:S01]  /*1390*/  IADD3 R7, R9, UR15, RZ ;  /* 0x0000000f09077c10 */ /* 0x000fe2000fffe0ff */
[----:B------:R-:W-:Y:S01]  /*13a0*/  ULDC UR15, c[0x0][0x198] ;  /* 0x00006600000f7ab9 */ /* 0x000fe20000000800 */
[----:B------:R-:W-:Y:S01]  /*13b0*/  CS2R R122, SRZ ;  /* 0x00000000007a7805 */ /* 0x000fe2000001ff00 */
[----:B------:R-:W-:Y:S01]  /*13c0*/  IMAD.MOV.U32 R6, RZ, RZ, R8 ;  /* 0x000000ffff067224 */ /* 0x000fe200078e0008 */
[----:B------:R-:W-:Y:S01]  /*13d0*/  IADD3 R15, R13, UR4, RZ ;  /* 0x000000040d0f7c10 */ /* 0x000fe2000fffe0ff */
[C---:B------:R-:W-:Y:S01]  /*13e0*/  IMAD R3, R17.reuse, c[0x0][0x1d8], RZ ;  /* 0x0000760011037a24 */ /* 0x040fe200078e02ff */
[----:B------:R-:W-:Y:S01]  /*13f0*/  UIADD3 UR15, -UR10, UR15, URZ ;  /* 0x0000000f0a0f7290 */ /* 0x000fe2000fffe13f */
[----:B------:R-:W-:Y:S01]  /*1400*/  IMAD.SHL.U32 R19, R0, 0x2, RZ ;  /* 0x0000000200137824 */ /* 0x000fe200078e00ff */
[----:B------:R-:W-:Y:S01]  /*1410*/  ULDC.64 UR4, c[0x0][0x188] ;  /* 0x0000620000047ab9 */ /* 0x000fe20000000a00 */
[----:B------:R-:W-:Y:S01]  /*1420*/  IMAD.MOV.U32 R14, RZ, RZ, R12 ;  /* 0x000000ffff0e7224 */ /* 0x000fe200078e000c */
[----:B------:R-:W-:Y:S01]  /*1430*/  UIMAD UR4, UR8, UR4, URZ ;  /* 0x00000004080472a4 */ /* 0x000fe2000f8e023f */
[----:B------:R-:W-:Y:S01]  /*1440*/  IMAD R0, R17, c[0x0][0x1a8], RZ ;  /* 0x00006a0011007a24 */ /* 0x000fe200078e02ff */
[----:B------:R1:W-:Y:S01]  /*1450*/  STL [R1+0x68], R19 ;  /* 0x0000681301007387 */ /* 0x0003e20000100800 */
[C---:B------:R-:W-:Y:S01]  /*1460*/  IMAD R3, R16.reuse, c[0x0][0x1dc], R3 ;  /* 0x0000770010037a24 */ /* 0x040fe200078e0203 */
[C---:B------:R-:W-:Y:S01]  /*1470*/  IADD3 R17, R19.reuse, 0x14180, RZ ;  /* 0x0001418013117810 */ /* 0x040fe20007ffe0ff */
[C---:B------:R-:W-:Y:S01]  /*1480*/  IMAD.WIDE.U32 R12, R16.reuse, c[0x0][0x1d8], R6 ;  /* 0x00007600100c7a25 */ /* 0x040fe200078e0006 */
[----:B------:R-:W-:Y:S01]  /*1490*/  IADD3 R38, R19, 0x141c0, RZ ;  /* 0x000141c013267810 */ /* 0x000fe20007ffe0ff */
[----:B------:R-:W-:Y:S01]  /*14a0*/  UIMAD UR19, UR13, UR5, UR4 ;  /* 0x000000050d1372a4 */ /* 0x000fe2000f8e0204 */
[----:B------:R-:W-:Y:S01]  /*14b0*/  @P0 IADD3 R38, R17, -0x40, RZ ;  /* 0xffffffc011260810 */ /* 0x000fe20007ffe0ff */
[----:B------:R-:W-:Y:S01]  /*14c0*/  IMAD.WIDE.U32 R8, R16, c[0x0][0x1a8], R4 ;  /* 0x00006a0010087a25 */ /* 0x000fe200078e0004 */
[----:B------:R-:W-:Y:S01]  /*14d0*/  LEA R6, P1, R12, c[0x0][0x1c0], 0x1 ;  /* 0x000070000c067a11 */ /* 0x000fe200078208ff */
[----:B------:R-:W-:Y:S01]  /*14e0*/  ULDC.64 UR4, c[0x0][0x178] ;  /* 0x00005e0000047ab9 */ /* 0x000fe20000000a00 */
[----:B------:R-:W-:Y:S01]  /*14f0*/  IADD3 R17, R2, 0x40, RZ ;  /* 0x0000004002117810 */ /* 0x000fe20007ffe0ff */
[----:B------:R-:W-:Y:S01]  /*1500*/  IMAD.U32 R18, RZ, RZ, UR13 ;  /* 0x0000000dff127e24 */ /* 0x000fe2000f8e00ff */
[----:B------:R-:W-:Y:S01]  /*1510*/  LEA R4, P0, R8, c[0x0][0x190], 0x1 ;  /* 0x0000640008047a11 */ /* 0x000fe200078008ff */
[----:B------:R-:W-:Y:S01]  /*1520*/  UIMAD UR22, UR20, UR4, URZ ;  /* 0x00000004141672a4 */ /* 0x000fe2000f8e023f */
[----:B------:R-:W-:Y:S01]  /*1530*/  ISETP.GE.AND P3, PT, R17, c[0x0][0x1cc], PT ;  /* 0x0000730011007a0c */ /* 0x000fe20003f66270 */
[----:B------:R-:W-:Y:S01]  /*1540*/  IMAD.WIDE.U32 R42, R18, c[0x0][0x188], R10 ;  /* 0x00006200122a7a25 */ /* 0x000fe200078e000a */
[----:B------:R-:W-:Y:S01]  /*1550*/  IADD3 R18, R2, 0x80, RZ ;  /* 0x0000008002127810 */ /* 0x000fe20007ffe0ff */
[----:B------:R-:W-:Y:S01]  /*1560*/  UIMAD.WIDE.U32 UR24, UR18, UR4, URZ ;  /* 0x00000004121872a5 */ /* 0x000fe2000f8e003f */
[----:B------:R2:W-:Y:S01]  /*1570*/  STL [R1+0x6c], R38 ;  /* 0x00006c2601007387 */ /* 0x0005e20000100800 */
[----:B------:R-:W-:Y:S01]  /*1580*/  IMAD.MOV.U32 R11, RZ, RZ, c[0x0][0x1dc] ;  /* 0x00007700ff0b7624 */ /* 0x000fe200078e00ff */
[----:B------:R-:W-:Y:S01]  /*1590*/  UIMAD UR22, UR18, UR5, UR22 ;  /* 0x00000005121672a4 */ /* 0x000fe2000f8e0216 */
[----:B------:R-:W-:Y:S01]  /*15a0*/  ISETP.GE.AND P2, PT, R18, c[0x0][0x1cc], PT ;  /* 0x0000730012007a0c */ /* 0x000fe20003f46270 */
[----:B------:R3:W-:Y:S01]  /*15b0*/  STL.64 [R1+0xa0], R42 ;  /* 0x0000a02a01007387 */ /* 0x0007e20000100a00 */
[----:B------:R-:W-:Y:S01]  /*15c0*/  IADD3 R39, R43, UR19, RZ ;  /* 0x000000132b277c10 */ /* 0x000fe2000fffe0ff */
[----:B------:R-:W-:Y:S01]  /*15d0*/  UIADD3 UR22, UR25, UR22, URZ ;  /* 0x0000001619167290 */ /* 0x000fe2000fffe03f */
[----:B-1----:R-:W-:Y:S01]  /*15e0*/  IMAD R19, R16, c[0x0][0x1ac], R0 ;  /* 0x00006b0010137a24 */ /* 0x002fe200078e0200 */
[----:B------:R-:W-:Y:S01]  /*15f0*/  ULDC.64 UR4, c[0x0][0x218] ;  /* 0x0000860000047ab9 */ /* 0x000fe20000000a00 */
[----:B------:R-:W-:Y:S01]  /*1600*/  IMAD.IADD R0, R13, 0x1, R3 ;  /* 0x000000010d007824 */ /* 0x000fe200078e0203 */
[----:B------:R-:W-:Y:S01]  /*1610*/  UIMAD UR4, UR8, UR4, URZ ;  /* 0x00000004080472a4 */ /* 0x000fe2000f8e023f */
[----:B------:R-:W-:Y:S01]  /*1620*/  IMAD.IADD R3, R9, 0x1, R19 ;  /* 0x0000000109037824 */ /* 0x000fe200078e0213 */
[----:B------:R-:W-:Y:S01]  /*1630*/  IADD3 R19, R2, 0xc0, RZ ;  /* 0x000000c002137810 */ /* 0x000fe20007ffe0ff */
[----:B------:R-:W-:Y:S01]  /*1640*/  IMAD.MOV.U32 R9, RZ, RZ, c[0x0][0x1ac] ;  /* 0x00006b00ff097624 */ /* 0x000fe200078e00ff */
[----:B------:R-:W-:Y:S01]  /*1650*/  LEA.HI.X R7, R12, c[0x0][0x1c4], R0, 0x1, P1 ;  /* 0x000071000c077a11 */ /* 0x000fe200008f0c00 */
[----:B------:R-:W-:Y:S01]  /*1660*/  IMAD.MOV.U32 R0, RZ, RZ, c[0x0][0x1a8] ;  /* 0x00006a00ff007624 */ /* 0x000fe200078e00ff */
[----:B------:R-:W-:Y:S01]  /*1670*/  LEA.HI.X R5, R8, c[0x0][0x194], R3, 0x1, P0 ;  /* 0x0000650008057a11 */ /* 0x000fe200000f0c03 */
[----:B------:R-:W-:Y:S01]  /*1680*/  IMAD.MOV.U32 R3, RZ, RZ, c[0x0][0x1d8] ;  /* 0x00007600ff037624 */ /* 0x000fe200078e00ff */
[----:B------:R-:W-:Y:S01]  /*1690*/  ISETP.GE.AND P5, PT, R19, c[0x0][0x1cc], PT ;  /* 0x0000730013007a0c */ /* 0x000fe20003fa6270 */
[----:B------:R-:W-:Y:S01]  /*16a0*/  IMAD.U32 R12, RZ, RZ, UR24 ;  /* 0x00000018ff0c7e24 */ /* 0x000fe2000f8e00ff */
[C---:B------:R-:W-:Y:S01]  /*16b0*/  LEA R8, P0, R0.reuse, R4, 0x6 ;  /* 0x0000000400087211 */ /* 0x040fe200078030ff */
[----:B------:R-:W-:Y:S01]  /*16c0*/  IMAD.U32 R13, RZ, RZ, UR25 ;  /* 0x00000019ff0d7e24 */ /* 0x000fe2000f8e00ff */
[C---:B------:R-:W-:Y:S01]  /*16d0*/  LEA R10, P1, R3.reuse, R6, 0x6 ;  /* 0x00000006030a7211 */ /* 0x040fe200078230ff */
[----:B------:R-:W-:Y:S01]  /*16e0*/  IMAD.U32 R16, RZ, RZ, UR22 ;  /* 0x00000016ff107e24 */ /* 0x000fe2000f8e00ff */
[----:B------:R-:W-:Y:S01]  /*16f0*/  LEA.HI.X R9, R0, R5, R9, 0x6, P0 ;  /* 0x0000000500097211 */ /* 0x000fe200000f3409 */
[----:B--2---:R-:W-:Y:S01]  /*1700*/  IMAD.SHL.U32 R38, R26, 0x2, RZ ;  /* 0x000000021a267824 */ /* 0x004fe200078e00ff */
[----:B------:R-:W-:Y:S01]  /*1710*/  IADD3 R0, -R40, UR15, RZ ;  /* 0x0000000f28007c10 */ /* 0x000fe2000fffe1ff */
[----:B------:R-:W-:Y:S01]  /*1720*/  ULDC.64 UR6, c[0x0][0x208] ;  /* 0x0000820000067ab9 */ /* 0x000fe20000000a00 */
[----:B------:R-:W-:Y:S01]  /*1730*/  LEA.HI.X R11, R3, R7, R11, 0x6, P1 ;  /* 0x00000007030b7211 */ /* 0x000fe200008f340b */
[----:B------:R-:W-:Y:S01]  /*1740*/  IMAD.U32 R3, RZ, RZ, UR13 ;  /* 0x0000000dff037e24 */ /* 0x000fe2000f8e00ff */
[C---:B------:R-:W-:Y:S01]  /*1750*/  ISETP.LT.OR P1, PT, R0.reuse, 0x1, P4 ;  /* 0x000000010000780c */ /* 0x040fe20002721670 */
[----:B------:R-:W-:Y:S01]  /*1760*/  USHF.L.U64.HI UR7, UR6, UR21, UR7 ;  /* 0x0000001506077299 */ /* 0x000fe20008010207 */
[C---:B------:R-:W-:Y:S01]  /*1770*/  ISETP.LT.OR P0, PT, R0.reuse, 0x1, P3 ;  /* 0x000000010000780c */ /* 0x040fe20001f01670 */
[----:B------:R-:W-:Y:S01]  /*1780*/  UIMAD UR4, UR13, UR5, UR4 ;  /* 0x000000050d0472a4 */ /* 0x000fe2000f8e0204 */
[C---:B------:R-:W-:Y:S01]  /*1790*/  ISETP.LT.OR P6, PT, R0.reuse, 0x1, P2 ;  /* 0x000000010000780c */ /* 0x040fe200017c1670 */
[----:B------:R-:W-:Y:S01]  /*17a0*/  USHF.L.U32 UR6, UR6, 0x5, URZ ;  /* 0x0000000506067899 */ /* 0x000fe2000800063f */
[C---:B------:R-:W-:Y:S01]  /*17b0*/  ISETP.LT.OR P4, PT, R0.reuse, 0x21, P4 ;  /* 0x000000210000780c */ /* 0x040fe20002781670 */
[----:B------:R-:W-:Y:S01]  /*17c0*/  UIMAD UR7, UR7, UR18, URZ ;  /* 0x00000012070772a4 */ /* 0x000fe2000f8e023f */
[----:B------:R-:W-:Y:S01]  /*17d0*/  STL [R1+0x50], R38 ;  /* 0x0000502601007387 */ /* 0x000fe20000100800 */
[----:B------:R-:W-:Y:S01]  /*17e0*/  USHF.L.U32 UR19, UR18, 0x5, URZ ;  /* 0x0000000512137899 */ /* 0x000fe2000800063f */
[----:B------:R-:W-:Y:S01]  /*17f0*/  IMAD.MOV.U32 R148, RZ, RZ, 0x20 ;  /* 0x00000020ff947424 */ /* 0x000fe200078e00ff */
[----:B------:R-:W-:Y:S01]  /*1800*/  UIMAD UR7, UR20, UR6, UR7 ;  /* 0x00000006140772a4 */ /* 0x000fe2000f8e0207 */
[----:B------:R-:W-:Y:S01]  /*1810*/  STL [R1+0xbc], R39 ;  /* 0x0000bc2701007387 */ /* 0x000fe20000100800 */
[----:B------:R-:W-:Y:S01]  /*1820*/  CS2R R120, SRZ ;  /* 0x0000000000787805 */ /* 0x000fe2000001ff00 */
[----:B------:R-:W-:Y:S01]  /*1830*/  ULDC UR20, c[0x0][0x168] ;  /* 0x00005a0000147ab9 */ /* 0x000fe20000000800 */
[----:B------:R-:W-:Y:S01]  /*1840*/  CS2R R118, SRZ ;  /* 0x0000000000767805 */ /* 0x000fe2000001ff00 */
[----:B------:R-:W-:Y:S01]  /*1850*/  @!PT LDS RZ, [RZ] ;  /* 0x00000000fffff984 */ /* 0x000fe20000000800 */
[----:B------:R-:W-:Y:S01]  /*1860*/  @!PT LDS RZ, [RZ] ;  /* 0x00000000fffff984 */ /* 0x000fe20000000800 */
[----:B------:R-:W-:Y:S01]  /*1870*/  @!PT LDS RZ, [RZ] ;  /* 0x00000000fffff984 */ /* 0x000fe20000000800 */
[----:B------:R1:W-:Y:S01]  /*1880*/  LDGSTS.E.BYPASS.LTC128B.128 [R38+0x8080], [R6.64], !P1 ;  /* 0x0808000006267fae */ /* 0x0003e2000c901d50 */
[----:B------:R-:W-:Y:S01]  /*1890*/  ISETP.LT.OR P1, PT, R0, 0x1, P5 ;  /* 0x000000010000780c */ /* 0x000fe20002f21670 */
[----:B------:R-:W-:Y:S01]  /*18a0*/  UIADD3 UR20, -UR19, UR20, URZ ;  /* 0x0000001413147290 */ /* 0x000fe2000fffe13f */
[----:B------:R-:W-:Y:S01]  /*18b0*/  CS2R R116, SRZ ;  /* 0x0000000000747805 */ /* 0x000fe2000001ff00 */
[----:B------:R1:W-:Y:S01]  /*18c0*/  LDGSTS.E.BYPASS.LTC128B.128 [R38+0xa080], [R6.64+0x80], !P0 ;  /* 0x0a08008006267fae */ /* 0x0003e2000c101d50 */
[C---:B------:R-:W-:Y:S01]  /*18d0*/  LEA R13, P0, R12.reuse, R42, 0x5 ;  /* 0x0000002a0c0d7211 */ /* 0x040fe200078028ff */
[----:B---3--:R-:W-:Y:S01]  /*18e0*/  IMAD.WIDE.U32 R42, R3, c[0x0][0x218], R14 ;  /* 0x00008600032a7a25 */ /* 0x008fe200078e000e */
[----:B------:R-:W-:Y:S01]  /*18f0*/  CS2R R114, SRZ ;  /* 0x0000000000727805 */ /* 0x000fe2000001ff00 */
[----:B------:R1:W-:Y:S01]  /*1900*/  LDGSTS.E.BYPASS.LTC128B.128 [R38+0xc080], [R6.64+0x100], !P6 ;  /* 0x0c08010006267fae */ /* 0x0003e2000f101d50 */
[----:B------:R-:W-:Y:S01]  /*1910*/  LEA.HI.X R16, R12, R39, R16, 0x5, P0 ;  /* 0x000000270c107211 */ /* 0x000fe200000f2c10 */
[----:B------:R-:W-:Y:S01]  /*1920*/  IMAD.MOV.U32 R14, RZ, RZ, R42 ;  /* 0x000000ffff0e7224 */ /* 0x000fe200078e002a */
[C---:B------:R-:W-:Y:S01]  /*1930*/  ISETP.LT.OR P0, PT, R0.reuse, 0x21, P3 ;  /* 0x000000210000780c */ /* 0x040fe20001f01670 */
[----:B------:R2:W-:Y:S01]  /*1940*/  STL.64 [R1+0x98], R42 ;  /* 0x0000982a01007387 */ /* 0x0005e20000100a00 */
[----:B------:R-:W-:Y:S01]  /*1950*/  P2R R12, PR, RZ, 0x10 ;  /* 0x00000010ff0c7803 */ /* 0x000fe20000000000 */
[----:B------:R-:W-:Y:S01]  /*1960*/  CS2R R112, SRZ ;  /* 0x0000000000707805 */ /* 0x000fe2000001ff00 */
[----:B------:R-:W-:Y:S01]  /*1970*/  P2R R3, PR, RZ, 0x1 ;  /* 0x00000001ff037803 */ /* 0x000fe20000000000 */
[----:B------:R1:W-:Y:S01]  /*1980*/  LDGSTS.E.BYPASS.LTC128B.128 [R38+0xe080], [R6.64+0x180], !P1 ;  /* 0x0e08018006267fae */ /* 0x0003e2000c901d50 */
[----:B------:R-:W-:Y:S01]  /*1990*/  ISETP.LT.OR P1, PT, R0, 0x21, P2 ;  /* 0x000000210000780c */ /* 0x000fe20001721670 */
[----:B------:R-:W-:Y:S01]  /*19a0*/  CS2R R110, SRZ ;  /* 0x00000000006e7805 */ /* 0x000fe2000001ff00 */
[----:B------:R-:W-:Y:S01]  /*19b0*/  ISETP.NE.AND P2, PT, R12, RZ, PT ;  /* 0x000000ff0c00720c */ /* 0x000fe20003f45270 */
[----:B------:R-:W-:Y:S01]  /*19c0*/  CS2R R108, SRZ ;  /* 0x00000000006c7805 */ /* 0x000fe2000001ff00 */
[----:B------:R-:W-:Y:S01]  /*19d0*/  ISETP.NE.AND P6, PT, R3, RZ, PT ;  /* 0x000000ff0300720c */ /* 0x000fe20003fc5270 */
[----:B------:R-:W-:Y:S01]  /*19e0*/  CS2R R106, SRZ ;  /* 0x00000000006a7805 */ /* 0x000fe2000001ff00 */
[----:B------:R-:W-:Y:S01]  /*19f0*/  ISETP.GE.AND P4, PT, R2, c[0x0][0x19c], PT ;  /* 0x0000670002007a0c */ /* 0x000fe20003f86270 */
[----:B------:R-:W-:Y:S01]  /*1a00*/  CS2R R104, SRZ ;  /* 0x0000000000687805 */ /* 0x000fe2000001ff00 */
[----:B------:R-:W-:Y:S01]  /*1a10*/  ISETP.GE.AND P3, PT, R17, c[0x0][0x19c], PT ;  /* 0x0000670011007a0c */ /* 0x000fe20003f66270 */
[----:B------:R-:W-:Y:S01]  /*1a20*/  CS2R R102, SRZ ;  /* 0x0000000000667805 */ /* 0x000fe2000001ff00 */
[C---:B------:R-:W-:Y:S01]  /*1a30*/  ISETP.LT.OR P0, PT, R0.reuse, 0x21, P5 ;  /* 0x000000210000780c */ /* 0x040fe20002f01670 */
[----:B------:R-:W-:Y:S01]  /*1a40*/  CS2R R100, SRZ ;  /* 0x0000000000647805 */ /* 0x000fe2000001ff00 */
[----:B------:R-:W-:Y:S01]  /*1a50*/  ISETP.LT.OR P5, PT, R0, 0x1, P4 ;  /* 0x000000010000780c */ /* 0x000fe200027a1670 */
[----:B------:R-:W-:Y:S01]  /*1a60*/  CS2R R98, SRZ ;  /* 0x0000000000627805 */ /* 0x000fe2000001ff00 */
[----:B------:R-:W-:Y:S01]  /*1a70*/  IADD3 R15, R43, UR4, RZ ;  /* 0x000000042b0f7c10 */ /* 0x000fe2000fffe0ff */
[----:B------:R3:W-:Y:S01]  /*1a80*/  LDGSTS.E.BYPASS.LTC128B.128 [R38+0x9080], [R10.64], !P2 ;  /* 0x090800000a267fae */ /* 0x0007e2000d101d50 */
[----:B------:R-:W-:Y:S01]  /*1a90*/  ISETP.GE.AND P2, PT, R18, c[0x0][0x19c], PT ;  /* 0x0000670012007a0c */ /* 0x000fe20003f46270 */
[----:B------:R-:W-:Y:S01]  /*1aa0*/  ULDC.64 UR4, c[0x0][0x288] ;  /* 0x0000a20000047ab9 */ /* 0x000fe20000000a00 */
[----:B------:R-:W-:Y:S01]  /*1ab0*/  CS2R R96, SRZ ;  /* 0x0000000000607805 */ /* 0x000fe2000001ff00 */
[----:B------:R3:W-:Y:S01]  /*1ac0*/  LDGSTS.E.BYPASS.LTC128B.128 [R38+0xb080], [R10.64+0x80], !P6 ;  /* 0x0b0800800a267fae */ /* 0x0007e2000f101d50 */
[----:B------:R-:W-:Y:S01]  /*1ad0*/  ISETP.LT.OR P6, PT, R0, 0x1, P3 ;  /* 0x000000010000780c */ /* 0x000fe20001fc1670 */
[----:B------:R-:W-:Y:S01]  /*1ae0*/  UIMAD UR4, UR9, UR4, URZ ;  /* 0x00000004090472a4 */ /* 0x000fe2000f8e023f */
[----:B------:R-:W-:Y:S01]  /*1af0*/  CS2R R94, SRZ ;  /* 0x00000000005e7805 */ /* 0x000fe2000001ff00 */
[----:B------:R3:W-:Y:S01]  /*1b00*/  LDGSTS.E.BYPASS.LTC128B.128 [R38+0xd080], [R10.64+0x100], !P1 ;  /* 0x0d0801000a267fae */ /* 0x0007e2000c901d50 */
[----:B------:R-:W-:Y:S01]  /*1b10*/  ISETP.GE.AND P1, PT, R19, c[0x0][0x19c], PT ;  /* 0x0000670013007a0c */ /* 0x000fe20003f26270 */
[----:B------:R-:W-:Y:S01]  /*1b20*/  UIMAD UR4, UR12, UR5, UR4 ;  /* 0x000000050c0472a4 */ /* 0x000fe2000f8e0204 */
[----:B-1----:R-:W-:Y:S01]  /*1b30*/  IMAD.U32 R6, RZ, RZ, UR6 ;  /* 0x00000006ff067e24 */ /* 0x002fe2000f8e00ff */
[----:B------:R3:W-:Y:S01]  /*1b40*/  LDGSTS.E.BYPASS.LTC128B.128 [R38+0xf080], [R10.64+0x180], !P0 ;  /* 0x0f0801800a267fae */ /* 0x0007e2000c101d50 */
[----:B------:R-:W-:Y:S01]  /*1b50*/  CS2R R92, SRZ ;  /* 0x00000000005c7805 */ /* 0x000fe2000001ff00 */
[----:B------:R-:W-:Y:S01]  /*1b60*/  CS2R R90, SRZ ;  /* 0x00000000005a7805 */ /* 0x000fe2000001ff00 */
[----:B------:R-:W-:Y:S01]  /*1b70*/  IMAD.WIDE.U32 R6, R6, UR18, R14 ;  /* 0x0000001206067c25 */ /* 0x000fe2000f8e000e */
[----:B------:R-:W0:Y:S01]  /*1b80*/  LDGDEPBAR ;  /* 0x00000000000079af */ /* 0x000e220000000000 */
[----:B------:R-:W-:Y:S01]  /*1b90*/  CS2R R88, SRZ ;  /* 0x0000000000587805 */ /* 0x000fe2000001ff00 */
[----:B------:R-:W-:Y:S01]  /*1ba0*/  CS2R R86, SRZ ;  /* 0x0000000000567805 */ /* 0x000fe2000001ff00 */
[----:B------:R-:W-:Y:S01]  /*1bb0*/  CS2R R82, SRZ ;  /* 0x0000000000527805 */ /* 0x000fe2000001ff00 */
[----:B------:R1:W-:Y:S01]  /*1bc0*/  LDGSTS.E.BYPASS.LTC128B.128 [R38+0x80], [R4.64], !P5 ;  /* 0x0008000004267fae */ /* 0x0003e2000e901d50 */
[----:B------:R-:W-:Y:S01]  /*1bd0*/  IADD3 R3, R7, UR7, RZ ;  /* 0x0000000707037c10 */ /* 0x000fe2000fffe0ff */
[----:B------:R-:W-:Y:S01]  /*1be0*/  ULDC.64 UR6, c[0x0][0x270] ;  /* 0x00009c0000067ab9 */ /* 0x000fe20000000a00 */
[C---:B------:R-:W-:Y:S01]  /*1bf0*/  ISETP.LT.OR P5, PT, R0.reuse, 0x1, P1 ;  /* 0x000000010000780c */ /* 0x040fe20000fa1670 */
[----:B------:R1:W-:Y:S01]  /*1c00*/  LDGSTS.E.BYPASS.LTC128B.128 [R38+0x2080], [R4.64+0x80], !P6 ;  /* 0x0208008004267fae */ /* 0x0003e2000f101d50 */
[C---:B------:R-:W-:Y:S01]  /*1c10*/  ISETP.LT.OR P6, PT, R0.reuse, 0x1, P2 ;  /* 0x000000010000780c */ /* 0x040fe200017c1670 */
[----:B------:R-:W-:Y:S01]  /*1c20*/  UIMAD UR6, UR9, UR6, URZ ;  /* 0x00000006090672a4 */ /* 0x000fe2000f8e023f */
[----:B------:R-:W-:Y:S01]  /*1c30*/  CS2R R80, SRZ ;  /* 0x0000000000507805 */ /* 0x000fe2000001ff00 */
[----:B------:R4:W-:Y:S01]  /*1c40*/  STL.64 [R1+0x80], R14 ;  /* 0x0000800e01007387 */ /* 0x0009e20000100a00 */
[----:B------:R-:W-:Y:S01]  /*1c50*/  P2R R7, PR, RZ, 0x40 ;  /* 0x00000040ff077803 */ /* 0x000fe20000000000 */
[----:B------:R-:W-:Y:S01]  /*1c60*/  UIMAD UR6, UR12, UR7, UR6 ;  /* 0x000000070c0672a4 */ /* 0x000fe2000f8e0206 */
[C---:B------:R-:W-:Y:S01]  /*1c70*/  ISETP.LT.OR P6, PT, R0.reuse, 0x21, P4 ;  /* 0x000000210000780c */ /* 0x040fe200027c1670 */
[----:B------:R-:W-:Y:S01]  /*1c80*/  CS2R R78, SRZ ;  /* 0x00000000004e7805 */ /* 0x000fe2000001ff00 */
[----:B------:R-:W-:Y:S01]  /*1c90*/  ISETP.LT.OR P4, PT, R0, 0x21, P2 ;  /* 0x000000210000780c */ /* 0x000fe20001781670 */
[----:B------:R-:W-:Y:S01]  /*1ca0*/  CS2R R76, SRZ ;  /* 0x00000000004c7805 */ /* 0x000fe2000001ff00 */
[----:B------:R-:W-:Y:S01]  /*1cb0*/  CS2R R74, SRZ ;  /* 0x00000000004a7805 */ /* 0x000fe2000001ff00 */
[----:B------:R-:W-:Y:S01]  /*1cc0*/  CS2R R72, SRZ ;  /* 0x0000000000487805 */ /* 0x000fe2000001ff00 */
[----:B------:R-:W-:Y:S01]  /*1cd0*/  CS2R R70, SRZ ;  /* 0x0000000000467805 */ /* 0x000fe2000001ff00 */
[----:B------:R-:W-:Y:S01]  /*1ce0*/  CS2R R68, SRZ ;  /* 0x0000000000447805 */ /* 0x000fe2000001ff00 */
[C---:B---3--:R-:W-:Y:S01]  /*1cf0*/  LEA R10, P0, R6.reuse, c[0x0][0x1f0], 0x1 ;  /* 0x00007c00060a7a11 */ /* 0x048fe200078008ff */
[----:B------:R-:W-:Y:S01]  /*1d00*/  CS2R R66, SRZ ;  /* 0x0000000000427805 */ /* 0x000fe2000001ff00 */
[----:B------:R-:W-:Y:S01]  /*1d10*/  CS2R R64, SRZ ;  /* 0x0000000000407805 */ /* 0x000fe2000001ff00 */
[----:B------:R-:W-:Y:S01]  /*1d20*/  CS2R R62, SRZ ;  /* 0x00000000003e7805 */ /* 0x000fe2000001ff00 */
[----:B------:R-:W-:Y:S01]  /*1d30*/  LEA.HI.X R11, R6, c[0x0][0x1f4], R3, 0x1, P0 ;  /* 0x00007d00060b7a11 */ /* 0x000fe200000f0c03 */
[----:B------:R-:W-:Y:S01]  /*1d40*/  CS2R R60, SRZ ;  /* 0x00000000003c7805 */ /* 0x000fe2000001ff00 */
[----:B------:R-:W-:Y:S01]  /*1d50*/  P2R R3, PR, RZ, 0x20 ;  /* 0x00000020ff037803 */ /* 0x000fe20000000000 */
[----:B------:R-:W-:Y:S01]  /*1d60*/  CS2R R58, SRZ ;  /* 0x00000000003a7805 */ /* 0x000fe2000001ff00 */
[C---:B------:R-:W-:Y:S01]  /*1d70*/  ISETP.LT.OR P5, PT, R0.reuse, 0x21, P3 ;  /* 0x000000210000780c */ /* 0x040fe20001fa1670 */
[----:B------:R-:W-:Y:S01]  /*1d80*/  CS2R R56, SRZ ;  /* 0x0000000000387805 */ /* 0x000fe2000001ff00 */
[----:B------:R-:W-:Y:S01]  /*1d90*/  ISETP.LT.OR P3, PT, R0, 0x21, P1 ;  /* 0x000000210000780c */ /* 0x000fe20000f61670 */
[----:B------:R-:W-:Y:S01]  /*1da0*/  IMAD.SHL.U32 R0, R20, 0x40, RZ ;  /* 0x0000004014007824 */ /* 0x000fe200078e00ff */
[----:B------:R-:W-:Y:S01]  /*1db0*/  ISETP.NE.AND P1, PT, R7, RZ, PT ;  /* 0x000000ff0700720c */ /* 0x000fe20003f25270 */
[----:B------:R-:W-:Y:S01]  /*1dc0*/  CS2R R54, SRZ ;  /* 0x0000000000367805 */ /* 0x000fe2000001ff00 */
[----:B------:R-:W-:Y:S01]  /*1dd0*/  ISETP.NE.AND P2, PT, R3, RZ, PT ;  /* 0x000000ff0300720c */ /* 0x000fe20003f45270 */
[----:B------:R-:W-:Y:S01]  /*1de0*/  IMAD R3, R22, 0x800, R23 ;  /* 0x0000080016037824 */ /* 0x000fe200078e0217 */
[C---:B------:R-:W-:Y:S01]  /*1df0*/  LEA R6, P0, R13.reuse, c[0x0][0x160], 0x1 ;  /* 0x000058000d067a11 */ /* 0x040fe200078008ff */
[----:B------:R-:W-:Y:S01]  /*1e00*/  CS2R R52, SRZ ;  /* 0x0000000000347805 */ /* 0x000fe2000001ff00 */
[----:B------:R-:W-:Y:S01]  /*1e10*/  LOP3.LUT R12, R0, 0x1c0, RZ, 0xc0, !PT ;  /* 0x000001c0000c7812 */ /* 0x000fe200078ec0ff */
[----:B------:R-:W-:Y:S01]  /*1e20*/  CS2R R50, SRZ ;  /* 0x0000000000327805 */ /* 0x000fe2000001ff00 */
[----:B------:R-:W-:Y:S01]  /*1e30*/  LEA.HI.X R7, R13, c[0x0][0x164], R16, 0x1, P0 ;  /* 0x000059000d077a11 */ /* 0x000fe200000f0c10 */
[----:B------:R-:W-:Y:S01]  /*1e40*/  CS2R R48, SRZ ;  /* 0x0000000000307805 */ /* 0x000fe2000001ff00 */
[----:B------:R-:W-:Y:S01]  /*1e50*/  LOP3.LUT R0, R12, 0x8, R35, 0xf8, !PT ;  /* 0x000000080c007812 */ /* 0x000fe200078ef823 */
[----:B------:R-:W-:Y:S01]  /*1e60*/  CS2R R46, SRZ ;  /* 0x00000000002e7805 */ /* 0x000fe2000001ff00 */
[----:B------:R-:W-:Y:S01]  /*1e70*/  SHF.R.U32.HI R13, RZ, 0x3, R12 ;  /* 0x00000003ff0d7819 */ /* 0x000fe2000001160c */
[----:B------:R1:W-:Y:S01]  /*1e80*/  LDGSTS.E.BYPASS.LTC128B.128 [R38+0x4080], [R4.64+0x100], !P1 ;  /* 0x0408010004267fae */ /* 0x0003e2000c901d50 */
[----:B------:R-:W-:Y:S01]  /*1e90*/  ISETP.LT.AND P0, PT, R40, UR20, PT ;  /* 0x0000001428007c0c */ /* 0x000fe2000bf01270 */
[----:B------:R-:W-:Y:S01]  /*1ea0*/  CS2R R44, SRZ ;  /* 0x00000000002c7805 */ /* 0x000fe2000001ff00 */
[----:B------:R-:W-:Y:S01]  /*1eb0*/  LOP3.LUT R0, R0, R13, RZ, 0x3c, !PT ;  /* 0x0000000d00007212 */ /* 0x000fe200078e3cff */
[----:B------:R1:W-:Y:S01]  /*1ec0*/  LDGSTS.E.BYPASS.LTC128B.128 [R38+0x6080], [R4.64+0x180], !P2 ;  /* 0x0608018004267fae */ /* 0x0003e2000d101d50 */
[C---:B------:R-:W-:Y:S01]  /*1ed0*/  LOP3.LUT P1, RZ, R20.reuse, 0x2, RZ, 0xc0, !PT ;  /* 0x0000000214ff7812 */ /* 0x040fe2000782c0ff */
[----:B--2---:R-:W-:Y:S01]  /*1ee0*/  CS2R R42, SRZ ;  /* 0x00000000002a7805 */ /* 0x004fe2000001ff00 */
[----:B------:R-:W-:Y:S01]  /*1ef0*/  LOP3.LUT P2, RZ, R20, 0x4, RZ, 0xc0, !PT ;  /* 0x0000000414ff7812 */ /* 0x000fe2000784c0ff */
[----:B------:R2:W-:Y:S01]  /*1f00*/  LDGSTS.E.BYPASS.LTC128B.128 [R38+0x1080], [R8.64], !P6 ;  /* 0x0108000008267fae */ /* 0x0005e2000f101d50 */
[----:B------:R-:W-:Y:S01]  /*1f10*/  ISETP.GE.AND P6, PT, R2, c[0x0][0x16c], PT ;  /* 0x00005b0002007a0c */ /* 0x000fe20003fc6270 */
[----:B------:R-:W-:-:S02]  /*1f20*/  ULDC UR7, c[0x0][0x198] ;  /* 0x0000660000077ab9 */ /* 0x000fc40000000800 */
[----:B------:R2:W-:Y:S01]  /*1f30*/  LDGSTS.E.BYPASS.LTC128B.128 [R38+0x3080], [R8.64+0x80], !P5 ;  /* 0x0308008008267fae */ /* 0x0005e2000e901d50 */
[----:B------:R-:W-:Y:S01]  /*1f40*/  ISETP.GT.AND P5, PT, R84, 0x7, PT ;  /* 0x000000075400780c */ /* 0x000fe20003fa4270 */
[----:B------:R-:W-:Y:S02]  /*1f50*/  ULDC UR9, c[0x0][0x168] ;  /* 0x00005a0000097ab9 */ /* 0x000fe40000000800 */
[----:B------:R2:W-:Y:S01]  /*1f60*/  LDGSTS.E.BYPASS.LTC128B.128 [R38+0x5080], [R8.64+0x100], !P4 ;  /* 0x0508010008267fae */ /* 0x0005e2000e101d50 */
[----:B------:R-:W-:-:S03]  /*1f70*/  ISETP.GE.OR P4, PT, R2, c[0x0][0x16c], !P0 ;  /* 0x00005b0002007a0c */ /* 0x000fc60004786670 */
[----:B------:R2:W-:Y:S01]  /*1f80*/  LDGSTS.E.BYPASS.LTC128B.128 [R38+0x7080], [R8.64+0x180], !P3 ;  /* 0x0708018008267fae */ /* 0x0005e2000d901d50 */
[----:B------:R-:W-:-:S03]  /*1f90*/  ISETP.GE.AND P3, PT, R2, c[0x0][0x1fc], PT ;  /* 0x00007f0002007a0c */ /* 0x000fc60003f66270 */
[----:B------:R-:W0:Y:S01]  /*1fa0*/  LDGDEPBAR ;  /* 0x00000000000079af */ /* 0x000e220000000000 */
[----:B-1----:R-:W-:Y:S02]  /*1fb0*/  P2R R4, PR, RZ, 0x8 ;  /* 0x00000008ff047803 */ /* 0x002fe40000000000 */
[----:B------:R-:W-:Y:S01]  /*1fc0*/  ISETP.GE.OR P3, PT, R2, c[0x0][0x1fc], !P0 ;  /* 0x00007f0002007a0c */ /* 0x000fe20004766670 */
[----:B------:R-:W-:Y:S01]  /*1fd0*/  IMAD.IADD R2, R3, 0x1, R0 ;  /* 0x0000000103027824 */ /* 0x000fe200078e0200 */
[----:B------:R-:W-:Y:S01]  /*1fe0*/  SHF.R.S32.HI R0, RZ, 0x1f, R21 ;  /* 0x0000001fff007819 */ /* 0x000fe20000011415 */
[----:B------:R-:W-:Y:S01]  /*1ff0*/  IMAD.MOV.U32 R3, RZ, RZ, 0x40 ;  /* 0x00000040ff037424 */ /* 0x000fe200078e00ff */
[----:B------:R-:W-:Y:S01]  /*2000*/  P2R R20, PR, RZ, 0x8 ;  /* 0x00000008ff147803 */ /* 0x000fe20000000000 */
[----:B------:R-:W-:Y:S01]  /*2010*/  IMAD.SHL.U32 R39, R2, 0x2, RZ ;  /* 0x0000000202277824 */ /* 0x000fe200078e00ff */
[----:B----4-:R-:W-:Y:S02]  /*2020*/  LEA.HI R14, R0, R21, RZ, 0x2 ;  /* 0x00000015000e7211 */ /* 0x010fe400078f10ff */
[----:B------:R-:W-:-:S02]  /*2030*/  SEL R0, R148, 0xffffffe0, !P1 ;  /* 0xffffffe094007807 */ /* 0x000fc40004800000 */
[----:B------:R-:W-:Y:S01]  /*2040*/  SEL R2, R3, 0xffffffc0, !P2 ;  /* 0xffffffc003027807 */ /* 0x000fe20005000000 */
[----:B------:R-:W-:Y:S01]  /*2050*/  IMAD.U32 R3, RZ, RZ, UR13 ;  /* 0x0000000dff037e24 */ /* 0x000fe2000f8e00ff */
[----:B------:R-:W-:Y:S01]  /*2060*/  ISETP.GE.OR P3, PT, R17, c[0x0][0x16c], !P0 ;  /* 0x00005b0011007a0c */ /* 0x000fe20004766670 */
[----:B------:R-:W-:Y:S01]  /*2070*/  IMAD.IADD R26, R39, 0x1, R0 ;  /* 0x00000001271a7824 */ /* 0x000fe200078e0200 */
[----:B------:R-:W-:Y:S01]  /*2080*/  ISETP.GE.OR P2, PT, R18, c[0x0][0x16c], !P0 ;  /* 0x00005b0012007a0c */ /* 0x000fe20004746670 */
[----:B------:R-:W-:-:S04]  /*2090*/  DEPBAR.LE SB0, 0x1 ;  /* 0x000080400000791a */ /* 0x000fc80000000000 */
[----:B------:R-:W-:Y:S01]  /*20a0*/  BAR.SYNC.DEFER_BLOCKING 0x0 ;  /* 0x0000000000007b1d */ /* 0x000fe20000010000 */
[----:B------:R-:W-:Y:S01]  /*20b0*/  IMAD.IADD R16, R39, 0x1, R2 ;  /* 0x0000000127107824 */ /* 0x000fe200078e0202 */
[----:B------:R-:W-:Y:S01]  /*20c0*/  ISETP.GE.OR P1, PT, R19, c[0x0][0x16c], !P0 ;  /* 0x00005b0013007a0c */ /* 0x000fe20004726670 */
[----:B------:R-:W-:Y:S01]  /*20d0*/  IMAD.IADD R15, R2, 0x1, R26 ;  /* 0x00000001020f7824 */ /* 0x000fe200078e021a */
[----:B------:R-:W-:Y:S01]  /*20e0*/  IADD3 R5, R31, UR4, RZ ;  /* 0x000000041f057c10 */ /* 0x000fe2000fffe0ff */
[----:B--2---:R-:W-:Y:S01]  /*20f0*/  IMAD.MOV.U32 R8, RZ, RZ, R28 ;  /* 0x000000ffff087224 */ /* 0x004fe200078e001c */
[----:B------:R-:W-:Y:S01]  /*2100*/  ULDC.64 UR4, c[0x0][0x278] ;  /* 0x00009e0000047ab9 */ /* 0x000fe20000000a00 */
[----:B------:R-:W-:Y:S01]  /*2110*/  IADD3 R9, R29, UR6, RZ ;  /* 0x000000061d097c10 */ /* 0x000fe2000fffe0ff */
[----:B------:R-:W-:Y:S01]  /*2120*/  UIMAD UR4, UR8, UR4, URZ ;  /* 0x00000004080472a4 */ /* 0x000fe2000f8e023f */
[----:B------:R-:W-:Y:S01]  /*2130*/  IMAD.U32 R0, RZ, RZ, UR13 ;  /* 0x0000000dff007e24 */ /* 0x000fe2000f8e00ff */
[----:B------:R-:W-:Y:S01]  /*2140*/  STL [R1+0x28], R39 ;  /* 0x0000282701007387 */ /* 0x000fe20000100800 */
[----:B------:R-:W-:Y:S01]  /*2150*/  USHF.R.S32.HI UR6, URZ, 0x1f, UR19 ;  /* 0x0000001f3f067899 */ /* 0x000fe20008011413 */
[----:B------:R-:W-:Y:S01]  /*2160*/  IMAD.WIDE.U32 R40, R3, c[0x0][0x278], R8 ;  /* 0x00009e0003287a25 */ /* 0x000fe200078e0008 */
[----:B------:R-:W-:Y:S01]  /*2170*/  UIMAD UR5, UR13, UR5, UR4 ;  /* 0x000000050d0572a4 */ /* 0x000fe2000f8e0204 */
[----:B------:R-:W-:Y:S01]  /*2180*/  STL [R1+0x2c], R26 ;  /* 0x00002c1a01007387 */ /* 0x000fe20000100800 */
[----:B------:R-:W-:Y:S01]  /*2190*/  LOP3.LUT R14, R14, 0x1ffffffc, RZ, 0xc0, !PT ;  /* 0x1ffffffc0e0e7812 */ /* 0x000fe200078ec0ff */
[----:B------:R-:W-:Y:S01]  /*21a0*/  IMAD.WIDE.U32 R150, R0, c[0x0][0x240], R24 ;  /* 0x0000900000967a25 */ /* 0x000fe200078e0018 */
[----:B------:R-:W-:Y:S01]  /*21b0*/  LOP3.LUT R0, R33, 0xfffffff0, RZ, 0xc0, !PT ;  /* 0xfffffff021007812 */ /* 0x000fe200078ec0ff */
[----:B------:R-:W-:Y:S02]  /*21c0*/  STL [R1+0x34], R16 ;  /* 0x0000341001007387 */ /* 0x000fe40000100800 */
[----:B------:R-:W-:Y:S01]  /*21d0*/  IMAD.IADD R21, R21, 0x1, -R14 ;  /* 0x0000000115157824 */ /* 0x000fe200078e0a0e */
[----:B------:R-:W-:Y:S01]  /*21e0*/  LOP3.LUT R14, R27, 0xffffffe0, RZ, 0xc0, !PT ;  /* 0xffffffe01b0e7812 */ /* 0x000fe200078ec0ff */
[----:B------:R-:W-:Y:S01]  /*21f0*/  STL [R1+0x30], R15 ;  /* 0x0000300f01007387 */ /* 0x000fe20000100800 */
[----:B------:R-:W-:-:S02]  /*2200*/  IMAD.IADD R0, R84, 0x1, -R0 ;  /* 0x0000000154007824 */ /* 0x000fc400078e0a00 */
[----:B------:R-:W-:Y:S01]  /*2210*/  IMAD.U32 R9, RZ, RZ, UR13 ;  /* 0x0000000dff097e24 */ /* 0x000fe2000f8e00ff */
[----:B------:R-:W1:Y:S02]  /*2220*/  LDSM.16.M88.4 R164, [R39+0x8080] ;  /* 0x0080800027a4783b */ /* 0x000e640000000200 */
[----:B------:R-:W-:Y:S02]  /*2230*/  SHF.R.S32.HI R8, RZ, 0x1f, R0 ;  /* 0x0000001fff087819 */ /* 0x000fe40000011400 */
[----:B------:R-:W2:Y:S02]  /*2240*/  LDSM.16.M88.4 R168, [R26+0x8080] ;  /* 0x008080001aa8783b */ /* 0x000ea40000000200 */
[----:B------:R-:W-:Y:S02]  /*2250*/  LEA.HI R8, R8, R0, RZ, 0x3 ;  /* 0x0000000008087211 */ /* 0x000fe400078f18ff */
[----:B------:R-:W3:Y:S04]  /*2260*/  LDSM.16.M88.4 R172, [R16+0x8080] ;  /* 0x0080800010ac783b */ /* 0x000ee80000000200 */
[----:B------:R-:W4:Y:S04]  /*2270*/  LDSM.16.M88.4 R176, [R15+0x8080] ;  /* 0x008080000fb0783b */ /* 0x000f280000000200 */
        /* <DEDUP_REMOVED lines=11> */
[----:B------:R2:W1:Y:S04]  /*2330*/  LDSM.16.M88.4 R224, [R15+0xe080] ;  /* 0x00e080000fe0783b */ /* 0x0004680000000200 */
[----:B------:R-:W-:Y:S06]  /*2340*/  BAR.SYNC.DEFER_BLOCKING 0x0 ;  /* 0x0000000000007b1d */ /* 0x000fec0000010000 */
[----:B------:R-:W-:Y:S04]  /*2350*/  STL.64 [R1+0xb0], R150 ;  /* 0x0000b09601007387 */ /* 0x000fe80000100a00 */
[----:B------:R1:W-:Y:S01]  /*2360*/  STL.64 [R1+0x90], R40 ;  /* 0x0000902801007387 */ /* 0x0003e20000100a00 */
[----:B-----5:R-:W-:-:S02]  /*2370*/  SEL R26, RZ, 0x1, P6 ;  /* 0x00000001ff1a7807 */ /* 0x020fc40003000000 */
[----:B------:R-:W-:Y:S02]  /*2380*/  ISETP.GE.OR P6, PT, R17, c[0x0][0x1fc], !P0 ;  /* 0x00007f0011007a0c */ /* 0x000fe400047c6670 */
[----:B--2---:R-:W-:Y:S01]  /*2390*/  IADD3 R15, R41, UR5, RZ ;  /* 0x00000005290f7c10 */ /* 0x004fe2000fffe0ff */
[----:B------:R-:W-:Y:S02]  /*23a0*/  ULDC.64 UR4, c[0x0][0x290] ;  /* 0x0000a40000047ab9 */ /* 0x000fe40000000a00 */
[----:B------:R-:W-:Y:S01]  /*23b0*/  UIMAD UR4, UR8, UR4, URZ ;  /* 0x00000004080472a4 */ /* 0x000fe2000f8e023f */
[----:B------:R-:W-:Y:S01]  /*23c0*/  @!PT LDS RZ, [RZ] ;  /* 0x00000000fffff984 */ /* 0x000fe20000000800 */
[----:B------:R-:W-:Y:S01]  /*23d0*/  @!PT LDS RZ, [RZ] ;  /* 0x00000000fffff984 */ /* 0x000fe20000000800 */
[----:B------:R-:W-:Y:S01]  /*23e0*/  @!PT LDS RZ, [RZ] ;  /* 0x00000000fffff984 */ /* 0x000fe20000000800 */
[----:B------:R2:W-:Y:S01]  /*23f0*/  LDGSTS.E.BYPASS.LTC128B.128 [R38+0x8080], [R6.64], !P4 ;  /* 0x0808000006267fae */ /* 0x0005e2000e101d50 */
[----:B------:R-:W-:Y:S01]  /*2400*/  ISETP.NE.AND P4, PT, R4, RZ, PT ;  /* 0x000000ff0400720c */ /* 0x000fe20003f85270 */
[----:B------:R-:W-:Y:S01]  /*2410*/  IMAD.MOV.U32 R4, RZ, RZ, R30 ;  /* 0x000000ffff047224 */ /* 0x000fe200078e001e */
[----:B------:R-:W-:Y:S01]  /*2420*/  UIMAD UR4, UR13, UR5, UR4 ;  /* 0x000000050d0472a4 */ /* 0x000fe2000f8e0204 */
[----:B------:R2:W-:Y:S01]  /*2430*/  LDGSTS.E.BYPASS.LTC128B.128 [R38+0x9080], [R6.64+0x80], !P3 ;  /* 0x0908008006267fae */ /* 0x0005e2000d901d50 */
[----:B------:R-:W-:Y:S01]  /*2440*/  ISETP.GE.AND P3, PT, R17, c[0x0][0x16c], PT ;  /* 0x00005b0011007a0c */ /* 0x000fe20003f66270 */
[----:B------:R-:W-:Y:S01]  /*2450*/  IMAD.WIDE.U32 R28, R9, c[0x0][0x290], R4 ;  /* 0x0000a400091c7a25 */ /* 0x000fe200078e0004 */
[----:B------:R-:W-:Y:S01]  /*2460*/  LOP3.LUT R9, R8, 0xfffffff8, RZ, 0xc0, !PT ;  /* 0xfffffff808097812 */ /* 0x000fe200078ec0ff */
[----:B------:R2:W-:Y:S01]  /*2470*/  LDGSTS.E.BYPASS.LTC128B.128 [R38+0xa080], [R6.64+0x100], !P2 ;  /* 0x0a08010006267fae */ /* 0x0005e2000d101d50 */
[----:B------:R-:W-:Y:S01]  /*2480*/  SEL R23, RZ, 0xffffffff, P3 ;  /* 0xffffffffff177807 */ /* 0x000fe20001800000 */
[----:B------:R-:W-:Y:S01]  /*2490*/  IMAD.SHL.U32 R5, R34, 0x10, RZ ;  /* 0x0000001022057824 */ /* 0x000fe200078e00ff */
[----:B------:R-:W-:Y:S01]  /*24a0*/  ISETP.GE.AND P3, PT, R17, c[0x0][0x1fc], PT ;  /* 0x00007f0011007a0c */ /* 0x000fe20003f66270 */
[----:B------:R2:W-:Y:S01]  /*24b0*/  LDGSTS.E.BYPASS.LTC128B.128 [R38+0xb080], [R6.64+0x180], !P1 ;  /* 0x0b08018006267fae */ /* 0x0005e2000c901d50 */
[----:B------:R-:W-:Y:S01]  /*24c0*/  ISETP.GE.AND P1, PT, R19, c[0x0][0x16c], PT ;  /* 0x00005b0013007a0c */ /* 0x000fe20003f26270 */
[----:B------:R-:W-:Y:S01]  /*24d0*/  IMAD.IADD R0, R0, 0x1, -R9 ;  /* 0x0000000100007824 */ /* 0x000fe200078e0a09 */
[----:B------:R-:W-:Y:S01]  /*24e0*/  LOP3.LUT R12, R12, 0x10, R5, 0xf8, !PT ;  /* 0x000000100c0c7812 */ /* 0x000fe200078ef805 */
[----:B------:R5:W-:Y:S01]  /*24f0*/  STL [R1+0xac], R15 ;  /* 0x0000ac0f01007387 */ /* 0x000be20000100800 */
[----:B------:R-:W-:Y:S01]  /*2500*/  SEL R24, RZ, 0x8, P1 ;  /* 0x00000008ff187807 */ /* 0x000fe20000800000 */
[----:B------:R-:W-:Y:S01]  /*2510*/  CS2R R30, SRZ ;  /* 0x00000000001e7805 */ /* 0x000fe2000001ff00 */
[----:B------:R-:W-:Y:S01]  /*2520*/  @!P5 IADD3 R3, P1, R40, UR19, RZ ;  /* 0x000000132803dc10 */ /* 0x000fe2000ff3e0ff */
[----:B------:R-:W-:Y:S01]  /*2530*/  STL.64 [R1+0x88], R28 ;  /* 0x0000881c01007387 */ /* 0x000fe20000100a00 */
[----:B------:R-:W-:Y:S01]  /*2540*/  ISETP.GE.AND P2, PT, R18, c[0x0][0x16c], PT ;  /* 0x00005b0012007a0c */ /* 0x000fe20003f46270 */
[----:B-1----:R-:W-:Y:S01]  /*2550*/  CS2R R40, SRZ ;  /* 0x0000000000287805 */ /* 0x002fe2000001ff00 */
[----:B------:R-:W-:-:S02]  /*2560*/  SEL R17, RZ, 0xffffffff, P3 ;  /* 0xffffffffff117807 */ /* 0x000fc40001800000 */
[----:B------:R-:W-:Y:S02]  /*2570*/  SEL R16, RZ, 0x1, P4 ;  /* 0x00000001ff107807 */ /* 0x000fe40002000000 */
[C---:B------:R-:W-:Y:S02]  /*2580*/  ISETP.GE.OR P4, PT, R18.reuse, c[0x0][0x1fc], !P0 ;  /* 0x00007f0012007a0c */ /* 0x040fe40004786670 */
[----:B------:R-:W-:Y:S02]  /*2590*/  ISETP.GE.OR P3, PT, R19, c[0x0][0x1fc], !P0 ;  /* 0x00007f0013007a0c */ /* 0x000fe40004766670 */
[----:B------:R-:W-:Y:S02]  /*25a0*/  SEL R25, RZ, 0x4, P2 ;  /* 0x00000004ff197807 */ /* 0x000fe40001000000 */
[----:B------:R-:W-:Y:S02]  /*25b0*/  ISETP.GE.AND P2, PT, R18, c[0x0][0x1fc], PT ;  /* 0x00007f0012007a0c */ /* 0x000fe40003f46270 */
[----:B--2---:R-:W-:-:S02]  /*25c0*/  @!P5 IADD3.X R7, R15, UR6, RZ, P1, !PT ;  /* 0x000000060f07dc10 */ /* 0x004fc40008ffe4ff */
[----:B------:R-:W-:Y:S01]  /*25d0*/  @!P5 LEA R6, P1, R3, c[0x0][0x258], 0x2 ;  /* 0x000096000306da11 */ /* 0x000fe200078210ff */
[----:B-----5:R-:W-:-:S03]  /*25e0*/  IMAD.SHL.U32 R15, R22, 0x20, RZ ;  /* 0x00000020160f7824 */ /* 0x020fc600078e00ff */
[----:B------:R-:W-:Y:S01]  /*25f0*/  @!P5 LEA.HI.X R7, R3, c[0x0][0x25c], R7, 0x2, P1 ;  /* 0x000097000307da11 */ /* 0x000fe200008f1407 */
[----:B------:R-:W-:Y:S01]  /*2600*/  IMAD.IADD R3, R84, 0x1, -R14 ;  /* 0x0000000154037824 */ /* 0x000fe200078e0a0e */
[----:B------:R-:W-:Y:S02]  /*2610*/  ISETP.GE.AND P1, PT, R19, c[0x0][0x1fc], PT ;  /* 0x00007f0013007a0c */ /* 0x000fe40003f26270 */
[----:B------:R-:W-:Y:S01]  /*2620*/  IADD3 R19, R29, UR4, RZ ;  /* 0x000000041d137c10 */ /* 0x000fe2000fffe0ff */
[----:B------:R-:W-:Y:S01]  /*2630*/  ULDC.64 UR4, c[0x0][0x240] ;  /* 0x0000900000047ab9 */ /* 0x000fe20000000a00 */
[----:B------:R-:W-:Y:S01]  /*2640*/  SHF.R.S32.HI R14, RZ, 0x1f, R3 ;  /* 0x0000001fff0e7819 */ /* 0x000fe20000011403 */
[----:B------:R-:W-:Y:S01]  /*2650*/  UIMAD UR4, UR8, UR4, URZ ;  /* 0x00000004080472a4 */ /* 0x000fe2000f8e023f */
[----:B------:R-:W-:Y:S02]  /*2660*/  LOP3.LUT R15, R36, 0x20, R15, 0xf8, !PT ;  /* 0x00000020240f7812 */ /* 0x000fe400078ef80f */
[----:B------:R-:W-:Y:S01]  /*2670*/  LEA.HI R4, R14, R3, RZ, 0x2 ;  /* 0x000000030e047211 */ /* 0x000fe200078f10ff */
[----:B------:R-:W-:Y:S01]  /*2680*/  UIMAD UR5, UR13, UR5, UR4 ;  /* 0x000000050d0572a4 */ /* 0x000fe2000f8e0204 */
[----:B------:R-:W-:Y:S01]  /*2690*/  SEL R14, RZ, 0x4, P2 ;  /* 0x00000004ff0e7807 */ /* 0x000fe20001000000 */
[----:B------:R-:W-:Y:S01]  /*26a0*/  UMOV UR8, 0xffffffe0 ;  /* 0xffffffe000087882 */ /* 0x000fe20000000000 */
[----:B------:R-:W-:-:S02]  /*26b0*/  LOP3.LUT R9, R4, 0x7ffffffc, RZ, 0xc0, !PT ;  /* 0x7ffffffc04097812 */ /* 0x000fc400078ec0ff */
[----:B------:R-:W-:Y:S02]  /*26c0*/  LEA.HI.SX32 R5, R4, R5, 0x1e ;  /* 0x0000000504057211 */ /* 0x000fe400078ff2ff */
[----:B------:R-:W-:Y:S01]  /*26d0*/  LOP3.LUT P2, RZ, R0, 0x4, RZ, 0xc0, !PT ;  /* 0x0000000400ff7812 */ /* 0x000fe2000784c0ff */
[----:B------:R-:W-:Y:S02]  /*26e0*/  IMAD.IADD R4, R3, 0x1, -R9 ;  /* 0x0000000103047824 */ /* 0x000fe400078e0a09 */
[----:B------:R-:W-:Y:S01]  /*26f0*/  @!P5 IMAD.SHL.U32 R3, R84, 0x10, RZ ;  /* 0x000000105403d824 */ /* 0x000fe200078e00ff */
[----:B------:R1:W-:Y:S01]  /*2700*/  STL [R1+0x54], R5 ;  /* 0x0000540501007387 */ /* 0x0003e20000100800 */
[----:B------:R-:W-:-:S03]  /*2710*/  IMAD R18, R21, 0x4, R4 ;  /* 0x0000000415127824 */ /* 0x000fc600078e0204 */
[----:B------:R2:W-:Y:S04]  /*2720*/  @!P5 LDGSTS.E.BYPASS.LTC128B.128 [R3+0x14080], [R6.64] ;  /* 0x140800000603dfae */ /* 0x0005e8000b901d50 */
[----:B------:R-:W0:Y:S04]  /*2730*/  LDGDEPBAR ;  /* 0x00000000000079af */ /* 0x000e280000000000 */
[----:B------:R-:W-:Y:S01]  /*2740*/  STL [R1+0xa8], R19 ;  /* 0x0000a81301007387 */ /* 0x000fe20000100800 */
[----:B-1----:R-:W-:Y:S02]  /*2750*/  LOP3.LUT R5, R12, 0x8, R35, 0xf8, !PT ;  /* 0x000000080c057812 */ /* 0x002fe400078ef823 */
[----:B------:R-:W-:-:S02]  /*2760*/  CS2R R34, SRZ ;  /* 0x0000000000227805 */ /* 0x000fc4000001ff00 */
[----:B------:R-:W-:Y:S01]  /*2770*/  LOP3.LUT R9, R5, R13, RZ, 0x3c, !PT ;  /* 0x0000000d05097212 */ /* 0x000fe200078e3cff */
[----:B------:R-:W-:Y:S01]  /*2780*/  IMAD.SHL.U32 R5, R23, 0x2, RZ ;  /* 0x0000000217057824 */ /* 0x000fe200078e00ff */
[----:B--2---:R-:W-:Y:S01]  /*2790*/  SEL R7, RZ, 0x8, P1 ;  /* 0x00000008ff077807 */ /* 0x004fe20000800000 */
[----:B------:R-:W-:Y:S01]  /*27a0*/  IMAD.SHL.U32 R6, R17, 0x2, RZ ;  /* 0x0000000211067824 */ /* 0x000fe200078e00ff */
[----:B------:R-:W-:Y:S02]  /*27b0*/  ISETP.NE.AND P1, PT, R20, RZ, PT ;  /* 0x000000ff1400720c */ /* 0x000fe40003f25270 */
[----:B------:R-:W-:Y:S01]  /*27c0*/  IADD3 R3, P0, R28, UR19, RZ ;  /* 0x000000131c037c10 */ /* 0x000fe2000ff1e0ff */
[----:B------:R-:W-:Y:S01]  /*27d0*/  CS2R R20, SRZ ;  /* 0x0000000000147805 */ /* 0x000fe2000001ff00 */
[----:B------:R-:W-:Y:S01]  /*27e0*/  LOP3.LUT R5, R5, 0x2, R26, 0xe2, !PT ;  /* 0x0000000205057812 */ /* 0x000fe200078ee21a */
[----:B------:R-:W-:Y:S01]  /*27f0*/  CS2R R28, SRZ ;  /* 0x00000000001c7805 */ /* 0x000fe2000001ff00 */
[----:B------:R-:W-:Y:S01]  /*2800*/  IADD3.X R4, R19, UR6, RZ, P0, !PT ;  /* 0x0000000613047c10 */ /* 0x000fe200087fe4ff */
[----:B------:R-:W-:Y:S01]  /*2810*/  CS2R R26, SRZ ;  /* 0x00000000001a7805 */ /* 0x000fe2000001ff00 */
[----:B------:R-:W-:Y:S01]  /*2820*/  LEA R12, P0, R3, c[0x0][0x280], 0x2 ;  /* 0x0000a000030c7a11 */ /* 0x000fe200078010ff */
[----:B------:R-:W-:Y:S01]  /*2830*/  ULDC UR6, c[0x0][0x168] ;  /* 0x00005a0000067ab9 */ /* 0x000fe20000000800 */
[----:B------:R-:W-:-:S02]  /*2840*/  LOP3.LUT R16, R6, 0x2, R16, 0xe2, !PT ;  /* 0x0000000206107812 */ /* 0x000fc400078ee210 */
[----:B------:R-:W-:Y:S01]  /*2850*/  LEA.HI.X R13, R3, c[0x0][0x284], R4, 0x2, P0 ;  /* 0x0000a100030d7a11 */ /* 0x000fe200000f1404 */
[----:B------:R1:W-:Y:S01]  /*2860*/  LDGSTS.E.BYPASS.LTC128B.128 [R38+0x10080], [R10.64], !P1 ;  /* 0x100800000a267fae */ /* 0x0003e2000c901d50 */
[C---:B------:R-:W-:Y:S01]  /*2870*/  LOP3.LUT P1, RZ, R0.reuse, 0x2, RZ, 0xc0, !PT ;  /* 0x0000000200ff7812 */ /* 0x040fe2000782c0ff */
[----:B------:R-:W-:Y:S01]  /*2880*/  IMAD.SHL.U32 R0, R0, 0x40, RZ ;  /* 0x0000004000007824 */ /* 0x000fe200078e00ff */
[----:B------:R-:W-:Y:S01]  /*2890*/  LOP3.LUT R3, R24, R5, R25, 0xfe, !PT ;  /* 0x0000000518037212 */ /* 0x000fe200078efe19 */
[----:B------:R-:W-:Y:S01]  /*28a0*/  IMAD.SHL.U32 R5, R32, 0x8, RZ ;  /* 0x0000000820057824 */ /* 0x000fe200078e00ff */
[----:B------:R-:W-:Y:S01]  /*28b0*/  LOP3.LUT R6, R7, R16, R14, 0xfe, !PT ;  /* 0x0000001007067212 */ /* 0x000fe200078efe0e */
[----:B------:R-:W-:Y:S01]  /*28c0*/  IMAD.SHL.U32 R4, R22, 0x8, RZ ;  /* 0x0000000816047824 */ /* 0x000fe200078e00ff */
[----:B------:R-:W-:Y:S01]  /*28d0*/  LOP3.LUT R0, R0, 0x1c0, RZ, 0xc0, !PT ;  /* 0x000001c000007812 */ /* 0x000fe200078ec0ff */
[----:B------:R2:W-:Y:S01]  /*28e0*/  STL [R1+0x64], R3 ;  /* 0x0000640301007387 */ /* 0x0005e20000100800 */
[----:B------:R-:W-:Y:S01]  /*28f0*/  ISETP.GE.AND P0, PT, R84, 0x8, PT ;  /* 0x000000085400780c */ /* 0x000fe20003f06270 */
[----:B------:R-:W-:Y:S01]  /*2900*/  CS2R R32, SRZ ;  /* 0x0000000000207805 */ /* 0x000fe2000001ff00 */
[C---:B------:R-:W-:Y:S01]  /*2910*/  LOP3.LUT R5, R0.reuse, 0x38, R5, 0xf8, !PT ;  /* 0x0000003800057812 */ /* 0x040fe200078ef805 */
[----:B------:R5:W-:Y:S01]  /*2920*/  STL [R1+0x60], R6 ;  /* 0x0000600601007387 */ /* 0x000be20000100800 */
[----:B------:R-:W-:Y:S01]  /*2930*/  LOP3.LUT R4, R0, 0x8, R4, 0xf8, !PT ;  /* 0x0000000800047812 */ /* 0x000fe200078ef804 */
[----:B------:R-:W-:-:S02]  /*2940*/  CS2R R24, SRZ ;  /* 0x0000000000187805 */ /* 0x000fc4000001ff00 */
[----:B------:R1:W-:Y:S04]  /*2950*/  LDGSTS.E.BYPASS.LTC128B.128 [R38+0x11080], [R10.64+0x80], !P6 ;  /* 0x110800800a267fae */ /* 0x0003e8000f101d50 */
[----:B------:R1:W-:Y:S04]  /*2960*/  LDGSTS.E.BYPASS.LTC128B.128 [R38+0x12080], [R10.64+0x100], !P4 ;  /* 0x120801000a267fae */ /* 0x0003e8000e101d50 */
[----:B------:R1:W-:Y:S01]  /*2970*/  LDGSTS.E.BYPASS.LTC128B.128 [R38+0x13080], [R10.64+0x180], !P3 ;  /* 0x130801800a267fae */ /* 0x0003e2000d901d50 */
[----:B--2---:R-:W-:Y:S01]  /*2980*/  SHF.R.U32.HI R3, RZ, 0x3, R0 ;  /* 0x00000003ff037819 */ /* 0x004fe20000011600 */
[----:B-----5:R-:W-:-:S03]  /*2990*/  IMAD.SHL.U32 R6, R8, 0x40, RZ ;  /* 0x0000004008067824 */ /* 0x020fc600078e00ff */
[----:B------:R-:W-:Y:S01]  /*29a0*/  LOP3.LUT R7, R3, R15, R0, 0x1e, !PT ;  /* 0x0000000f03077212 */ /* 0x000fe200078e1e00 */
[----:B------:R-:W-:Y:S01]  /*29b0*/  IMAD R0, R22, 0x200, R9 ;  /* 0x0000020016007824 */ /* 0x000fe200078e0209 */
[-C--:B------:R-:W-:Y:S01]  /*29c0*/  LOP3.LUT R5, R5, R3.reuse, RZ, 0x3c, !PT ;  /* 0x0000000305057212 */ /* 0x080fe200078e3cff */
[----:B------:R-:W-:Y:S01]  /*29d0*/  IMAD.SHL.U32 R9, R18, 0x2, RZ ;  /* 0x0000000212097824 */ /* 0x000fe200078e00ff */
[----:B------:R-:W-:Y:S02]  /*29e0*/  LOP3.LUT R6, R6, 0xfffffe00, RZ, 0xc0, !PT ;  /* 0xfffffe0006067812 */ /* 0x000fe400078ec0ff */
[----:B------:R-:W-:Y:S02]  /*29f0*/  LOP3.LUT R4, R4, R3, RZ, 0x3c, !PT ;  /* 0x0000000304047212 */ /* 0x000fe400078e3cff */
[-C--:B------:R-:W-:Y:S01]  /*2a00*/  LOP3.LUT R7, R7, R6.reuse, RZ, 0xfc, !PT ;  /* 0x0000000607077212 */ /* 0x080fe200078efcff */
[----:B------:R-:W-:Y:S01]  /*2a10*/  IMAD R8, R22, 0x1000, R6 ;  /* 0x0000100016087824 */ /* 0x000fe200078e0206 */
[CC--:B------:R-:W-:Y:S01]  /*2a20*/  IADD3 R3, R4.reuse, R6.reuse, R37 ;  /* 0x0000000604037210 */ /* 0x0c0fe20007ffe025 */
[----:B------:R-:W-:Y:S01]  /*2a30*/  CS2R R22, SRZ ;  /* 0x0000000000167805 */ /* 0x000fe2000001ff00 */
[----:B------:R-:W-:Y:S01]  /*2a40*/  LOP3.LUT R6, R4, R6, RZ, 0xfc, !PT ;  /* 0x0000000604067212 */ /* 0x000fe200078efcff */
[----:B------:R-:W-:Y:S01]  /*2a50*/  IMAD.IADD R8, R8, 0x1, R5 ;  /* 0x0000000108087824 */ /* 0x000fe200078e0205 */
[----:B-1----:R-:W-:Y:S01]  /*2a60*/  IADD3 R10, R151, UR5, RZ ;  /* 0x00000005970a7c10 */ /* 0x002fe2000fffe0ff */
[----:B------:R-:W-:Y:S01]  /*2a70*/  IMAD.MOV.U32 R5, RZ, RZ, 0x10 ;  /* 0x00000010ff057424 */ /* 0x000fe200078e00ff */
[----:B------:R-:W-:Y:S01]  /*2a80*/  CS2R R38, SRZ ;  /* 0x0000000000267805 */ /* 0x000fe2000001ff00 */
[----:B------:R-:W-:Y:S01]  /*2a90*/  @!P0 IMAD.SHL.U32 R4, R84, 0x10, RZ ;  /* 0x0000001054048824 */ /* 0x000fe200078e00ff */
[----:B------:R-:W-:Y:S01]  /*2aa0*/  CS2R R36, SRZ ;  /* 0x0000000000247805 */ /* 0x000fe2000001ff00 */
[----:B------:R1:W-:Y:S01]  /*2ab0*/  STL [R1+0xb8], R10 ;  /* 0x0000b80a01007387 */ /* 0x0003e20000100800 */
[----:B------:R-:W-:Y:S01]  /*2ac0*/  SEL R5, R5, 0xfffffff0, !P1 ;  /* 0xfffffff005057807 */ /* 0x000fe20004800000 */
[----:B------:R-:W-:-:S02]  /*2ad0*/  CS2R R84, SRZ ;  /* 0x0000000000547805 */ /* 0x000fc4000001ff00 */
[----:B------:R2:W-:Y:S04]  /*2ae0*/  STL [R1+0x7c], R9 ;  /* 0x00007c0901007387 */ /* 0x0005e80000100800 */
[----:B------:R5:W-:Y:S04]  /*2af0*/  @!P0 LDGSTS.E.BYPASS.LTC128B.128 [R4+0x14100], [R12.64] ;  /* 0x141000000c048fae */ /* 0x000be8000b901d50 */
[----:B------:R-:W0:Y:S01]  /*2b00*/  LDGDEPBAR ;  /* 0x00000000000079af */ /* 0x000e220000000000 */
[----:B-1----:R-:W-:Y:S01]  /*2b10*/  IADD3 R10, -R9, UR15, RZ ;  /* 0x0000000f090a7c10 */ /* 0x002fe2000fffe1ff */
[----:B--2---:R-:W-:-:S04]  /*2b20*/  IMAD R9, R0, 0x2, R2 ;  /* 0x0000000200097824 */ /* 0x004fc800078e0202 */
[----:B------:R-:W-:Y:S01]  /*2b30*/  STL [R1+0x78], R10 ;  /* 0x0000780a01007387 */ /* 0x000fe20000100800 */
[----:B------:R-:W-:Y:S02]  /*2b40*/  IMAD.SHL.U32 R0, R0, 0x2, RZ ;  /* 0x0000000200007824 */ /* 0x000fe400078e00ff */
[----:B------:R-:W-:Y:S01]  /*2b50*/  IMAD.SHL.U32 R2, R3, 0x2, RZ ;  /* 0x0000000203027824 */ /* 0x000fe200078e00ff */
[----:B------:R1:W-:Y:S01]  /*2b60*/  STL [R1+0x38], R9 ;  /* 0x0000380901007387 */ /* 0x0003e20000100800 */
[----:B-----5:R-:W-:Y:S02]  /*2b70*/  SEL R4, R148, 0xffffffe0, !P2 ;  /* 0xffffffe094047807 */ /* 0x020fe40005000000 */
[----:B------:R-:W-:Y:S01]  /*2b80*/  IMAD R3, R5, 0x2, R2 ;  /* 0x0000000205037824 */ /* 0x000fe200078e0202 */
[----:B------:R2:W-:Y:S03]  /*2b90*/  STL [R1+0x3c], R0 ;  /* 0x00003c0001007387 */ /* 0x0005e60000100800 */
[----:B------:R-:W-:Y:S01]  /*2ba0*/  IMAD R252, R4, 0x2, R3 ;  /* 0x0000000204fc7824 */ /* 0x000fe200078e0203 */
[----:B-1----:R-:W-:-:S02]  /*2bb0*/  LEA R9, R6, 0x15180, 0x1 ;  /* 0x0001518006097811 */ /* 0x002fc400078e08ff */
[----:B------:R-:W-:Y:S01]  /*2bc0*/  LEA R6, R8, 0x80, 0x1 ;  /* 0x0000008008067811 */ /* 0x000fe200078e08ff */
[----:B--2---:R-:W-:Y:S02]  /*2bd0*/  IMAD.SHL.U32 R0, R7, 0x2, RZ ;  /* 0x0000000207007824 */ /* 0x004fe400078e00ff */
[----:B------:R-:W-:Y:S01]  /*2be0*/  STL [R1+0x40], R9 ;  /* 0x0000400901007387 */ /* 0x000fe20000100800 */
[----:B------:R-:W-:-:S03]  /*2bf0*/  IMAD R7, R4, 0x2, R2 ;  /* 0x0000000204077824 */ /* 0x000fc600078e0202 */
[----:B------:R1:W-:Y:S04]  /*2c00*/  STL [R1+0x24], R6 ;  /* 0x0000240601007387 */ /* 0x0003e80000100800 */
[----:B------:R2:W-:Y:S01]  /*2c10*/  STL [R1+0x20], R7 ;  /* 0x0000200701007387 */ /* 0x0005e20000100800 */
[--C-:B-1----:R-:W-:Y:S02]  /*2c20*/  IMAD R6, R5, 0x2, R9.reuse ;  /* 0x0000000205067824 */ /* 0x102fe400078e0209 */
[C---:B------:R-:W-:Y:S02]  /*2c30*/  IMAD R5, R4.reuse, 0x2, R9 ;  /* 0x0000000204057824 */ /* 0x040fe400078e0209 */
[----:B------:R-:W-:Y:S01]  /*2c40*/  IMAD R4, R4, 0x2, R6 ;  /* 0x0000000204047824 */ /* 0x000fe200078e0206 */
[----:B------:R2:W-:Y:S04]  /*2c50*/  STL [R1+0x44], R6 ;  /* 0x0000440601007387 */ /* 0x0005e80000100800 */
[----:B------:R2:W-:Y:S04]  /*2c60*/  STL [R1+0x4c], R5 ;  /* 0x00004c0501007387 */ /* 0x0005e80000100800 */
[----:B---34-:R2:W-:Y:S02]  /*2c70*/  STL [R1+0x48], R4 ;  /* 0x0000480401007387 */ /* 0x0185e40000100800 */
.L_x_347:
[----:B-1----:R-:W3:Y:S01]  /*2c80*/  LDL R159, [R1+0x28] ;  /* 0x00002800019f7983 */ /* 0x002ee20000100800 */
[----:B------:R-:W-:Y:S04]  /*2c90*/  DEPBAR.LE SB0, 0x0 ;  /* 0x000080000000791a */ /* 0x000fe80000000000 */
[----:B------:R-:W4:Y:S01]  /*2ca0*/  LDL R158, [R1+0x2c] ;  /* 0x00002c00019e7983 */ /* 0x000f220000100800 */
[----:B------:R-:W-:Y:S02]  /*2cb0*/  USHF.L.U32 UR19, UR18, 0x5, URZ ;  /* 0x0000000512137899 */ /* 0x000fe4000800063f */
[----:B------:R-:W-:Y:S01]  /*2cc0*/  UIADD3 UR15, UR18, 0x1, URZ ;  /* 0x00000001120f7890 */ /* 0x000fe2000fffe03f */
[----:B-----5:R-:W5:Y:S01]  /*2cd0*/  LDL R157, [R1+0x34] ;  /* 0x00003400019d7983 */ /* 0x020f620000100800 */
[----:B------:R-:W-:Y:S02]  /*2ce0*/  UIADD3 UR4, -UR10, 0x1, UR19 ;  /* 0x000000010a047890 */ /* 0x000fe4000fffe113 */
[----:B------:R-:W-:Y:S01]  /*2cf0*/  UISETP.GE.AND UP0, UPT, UR15, UR11, UPT ;  /* 0x0000000b0f00728c */ /* 0x000fe2000bf06270 */
[----:B--2---:R-:W2:Y:S01]  /*2d00*/  LDL R232, [R1+0x20] ;  /* 0x0000200001e87983 */ /* 0x004ea20000100800 */
[----:B------:R-:W-:Y:S03]  /*2d10*/  UIADD3 UR4, UR4, UR7, URZ ;  /* 0x0000000704047290 */ /* 0x000fe6000fffe03f */
[----:B------:R-:W2:Y:S04]  /*2d20*/  LDL R156, [R1+0x30] ;  /* 0x00003000019c7983 */ /* 0x000ea80000100800 */
[----:B------:R-:W-:Y:S01]  /*2d30*/  BAR.SYNC.DEFER_BLOCKING 0x0 ;  /* 0x0000000000007b1d */ /* 0x000fe20000010000 */
[----:B------:R-:W-:Y:S05]  /*2d40*/  PLOP3.LUT P6, PT, PT, PT, UP0, 0x80, 0x0 ;  /* 0x000000000000781c */ /* 0x000fea0003fcf008 */
[----:B------:R-:W-:Y:S04]  /*2d50*/  LDSM.16.M88.4 R8, [R2+0x8080] ;  /* 0x008080000208783b */ /* 0x000fe80000000200 */
[----:B------:R-:W-:Y:S04]  /*2d60*/  LDSM.16.M88.4 R16, [R3+0x8080] ;  /* 0x008080000310783b */ /* 0x000fe80000000200 */
[----:B------:R-:W2:Y:S04]  /*2d70*/  LDL R229, [R1+0x54] ;  /* 0x0000540001e57983 */ /* 0x000ea80000100800 */
        /* <DEDUP_REMOVED lines=75> */
[----:B------:R-:W-:Y:S01]  /*3230*/  FMUL.FTZ R6, R6, c[0x0][0x2b4] ;  /* 0x0000ad0006067a20 */ /* 0x000fe20000410000 */
[----:B------:R-:W4:Y:S01]  /*3240*/  MUFU.TANH R162, R4 ;  /* 0x0000000400a27308 */ /* 0x000f220000002400 */
[----:B------:R-:W-:Y:S01]  /*3250*/  FMUL.FTZ R7, R7, c[0x0][0x2b4] ;  /* 0x0000ad0007077a20 */ /* 0x000fe20000410000 */
[C---:B-1----:R-:W-:Y:S03]  /*3260*/  HMMA.16816.F32 R12, R156.reuse, R164, RZ ;  /* 0x000000a49c0c723c */ /* 0x042fe600000018ff */
[----:B------:R-:W-:Y:S02]  /*3270*/  FMUL.FTZ R9, R9, c[0x0][0x2b4] ;  /* 0x0000ad0009097a20 */ /* 0x000fe40000410000 */
[----:B------:R-:W-:Y:S02]  /*3280*/  FMUL.FTZ R10, R10, c[0x0][0x2b4] ;  /* 0x0000ad000a0a7a20 */ /* 0x000fe40000410000 */
[----:B------:R-:W-:Y:S01]  /*3290*/  FMUL.FTZ R11, R11, c[0x0][0x2b4] ;  /* 0x0000ad000b0b7a20 */ /* 0x000fe20000410000 */
[----:B------:R-:W-:Y:S01]  /*32a0*/  HMMA.16816.F32 R16, R156, R166, RZ ;  /* 0x000000a69c10723c */ /* 0x000fe200000018ff */
[----:B------:R-:W1:Y:S03]  /*32b0*/  MUFU.TANH R158, R5 ;  /* 0x00000005009e7308 */ /* 0x000e660000002400 */
[----:B------:R-:W-:Y:S07]  /*32c0*/  FMUL.FTZ R8, R8, c[0x0][0x2b4] ;  /* 0x0000ad0008087a20 */ /* 0x000fee0000410000 */
[----:B------:R5:W-:Y:S05]  /*32d0*/  MUFU.TANH R157, R8 ;  /* 0x00000008009d7308 */ /* 0x000bea0000002400 */
[C---:B---3--:R-:W-:Y:S05]  /*32e0*/  HMMA.16816.F32 R12, R152.reuse, R168, R12 ;  /* 0x000000a8980c723c */ /* 0x048fea000000180c */
[----:B------:R-:W3:Y:S03]  /*32f0*/  MUFU.TANH R228, R6 ;  /* 0x0000000600e47308 */ /* 0x000ee60000002400 */
[----:B------:R-:W-:Y:S01]  /*3300*/  HMMA.16816.F32 R16, R152, R170, R16 ;  /* 0x000000aa9810723c */ /* 0x000fe20000001810 */
[----:B------:R-:W1:Y:S06]  /*3310*/  LDSM.16.M88.4 R152, [R252+0x10080] ;  /* 0x01008000fc98783b */ /* 0x000e6c0000000200 */
[----:B------:R3:W1:Y:S01]  /*3320*/  MUFU.TANH R163, R7 ;  /* 0x0000000700a37308 */ /* 0x0006620000002400 */
[----:B-----5:R-:W-:Y:S08]  /*3330*/  MOV R8, UR4 ;  /* 0x0000000400087c02 */ /* 0x020ff00008000f00 */
[C---:B--2---:R-:W-:Y:S01]  /*3340*/  HMMA.16816.F32 R12, R148.reuse, R172, R12 ;  /* 0x000000ac940c723c */ /* 0x044fe2000000180c */
[----:B------:R-:W2:Y:S04]  /*3350*/  MUFU.TANH R156, R9 ;  /* 0x00000009009c7308 */ /* 0x000ea80000002400 */
[----:B------:R-:W-:Y:S03]  /*3360*/  IADD3 R8, R229, -c[0x0][0x168], R8 ;  /* 0x80005a00e5087a10 */ /* 0x000fe60007ffe008 */
[----:B------:R-:W-:Y:S01]  /*3370*/  HMMA.16816.F32 R16, R148, R174, R16 ;  /* 0x000000ae9410723c */ /* 0x000fe20000001810 */
[----:B------:R-:W5:Y:S02]  /*3380*/  LDSM.16.M88.4 R148, [R2+0x11080] ;  /* 0x011080000294783b */ /* 0x000f640000000200 */
[----:B------:R-:W2:Y:S02]  /*3390*/  MUFU.TANH R159, R10 ;  /* 0x0000000a009f7308 */ /* 0x000ea40000002400 */
[----:B---3--:R-:W-:Y:S11]  /*33a0*/  LDSM.16.M88.4 R4, [R232+0x13080] ;  /* 0x01308000e804783b */ /* 0x008ff60000000200 */
[C---:B-1----:R-:W-:Y:S08]  /*33b0*/  HMMA.16816.F32 R12, R152.reuse, R176, R12 ;  /* 0x000000b0980c723c */ /* 0x042ff0000000180c */
[----:B------:R-:W-:Y:S01]  /*33c0*/  HMMA.16816.F32 R16, R152, R178, R16 ;  /* 0x000000b29810723c */ /* 0x000fe20000001810 */
[----:B------:R-:W1:-:S15]  /*33d0*/  LDSM.16.M88.4 R152, [R3+0x11080] ;  /* 0x011080000398783b */ /* 0x000e5e0000000200 */
[C---:B-----5:R-:W-:Y:S08]  /*33e0*/  HMMA.16816.F32 R12, R148.reuse, R180, R12 ;  /* 0x000000b4940c723c */ /* 0x060ff0000000180c */
        /* <DEDUP_REMOVED lines=24> */
[----:B------:R-:W-:Y:S07]  /*3570*/  HMMA.16816.F32 R16, R148, R214, R16 ;  /* 0x000000d69410723c */ /* 0x000fee0000001810 */
[----:B------:R-:W-:Y:S05]  /*3580*/  IADD3 R148, -R231, R8, RZ ;  /* 0x00000008e7947210 */ /* 0x000fea0007ffe1ff */
[----:B------:R-:W-:Y:S02]  /*3590*/  IMNMX R149, R230, R148, PT ;  /* 0x00000094e6957217 */ /* 0x000fe40003800200 */
[----:B------:R-:W-:Y:S02]  /*35a0*/  IADD3 R148, R148, 0x8, RZ ;  /* 0x0000000894947810 */ /* 0x000fe40007ffe0ff */
[C---:B------:R-:W-:Y:S01]  /*35b0*/  ISETP.GT.AND P0, PT, R149.reuse, RZ, PT ;  /* 0x000000ff9500720c */ /* 0x040fe20003f04270 */
[C---:B-1----:R-:W-:Y:S05]  /*35c0*/  HMMA.16816.F32 R12, R152.reuse, R216, R12 ;  /* 0x000000d8980c723c */ /* 0x042fea000000180c */
[----:B------:R-:W-:Y:S03]  /*35d0*/  IMNMX R148, R230, R148, PT ;  /* 0x00000094e6947217 */ /* 0x000fe60003800200 */
[----:B------:R-:W-:Y:S01]  /*35e0*/  HMMA.16816.F32 R16, R152, R218, R16 ;  /* 0x000000da9810723c */ /* 0x000fe20000001810 */
[----:B------:R-:W3:Y:S01]  /*35f0*/  LDL R155, [R1+0x68] ;  /* 0x00006800019b7983 */ /* 0x000ee20000100800 */
[----:B------:R1:W5:Y:S01]  /*3600*/  MUFU.TANH R154, R11 ;  /* 0x0000000b009a7308 */ /* 0x0003620000002400 */
[----:B------:R-:W-:Y:S04]  /*3610*/  ISETP.GT.AND P1, PT, R148, 0x20, PT ;  /* 0x000000209400780c */ /* 0x000fe80003f24270 */
[----:B----4-:R-:W-:Y:S02]  /*3620*/  FSEL R153, R162, -INF , P0 ;  /* 0xff800000a2997808 */ /* 0x010fe40000000000 */
[----:B------:R-:W-:Y:S03]  /*3630*/  ISETP.GT.AND P0, PT, R149, 0x1, PT ;  /* 0x000000019500780c */ /* 0x000fe60003f04270 */
[--C-:B------:R-:W-:Y:S01]  /*3640*/  FFMA.FTZ R153, R153, c[0x0][0x29c], -R160.reuse ;  /* 0x0000a70099997a23 */ /* 0x100fe200000108a0 */
[----:B------:R-:W-:Y:S02]  /*3650*/  FSEL R150, R158, -INF , P0 ;  /* 0xff8000009e967808 */ /* 0x000fe40000000000 */
[----:B------:R-:W-:Y:S01]  /*3660*/  ISETP.GT.AND P0, PT, R148, RZ, PT ;  /* 0x000000ff9400720c */ /* 0x000fe20003f04270 */
[C---:B------:R-:W-:Y:S02]  /*3670*/  HMMA.16816.F32 R12, R4.reuse, R220, R12 ;  /* 0x000000dc040c723c */ /* 0x040fe4000000180c */
[----:B------:R-:W4:Y:S03]  /*3680*/  MUFU.EX2 R153, R153 ;  /* 0x0000009900997308 */ /* 0x000f260000000800 */
[--C-:B------:R-:W-:Y:S03]  /*3690*/  FFMA.FTZ R150, R150, c[0x0][0x29c], -R160.reuse ;  /* 0x0000a70096967a23 */ /* 0x100fe600000108a0 */
[----:B------:R-:W-:Y:S01]  /*36a0*/  HMMA.16816.F32 R16, R4, R222, R16 ;  /* 0x000000de0410723c */ /* 0x000fe20000001810 */
[----:B------:R-:W-:Y:S03]  /*36b0*/  LDS R5, [R229.X4+0x14100] ;  /* 0x01410000e5057984 */ /* 0x000fe60000004800 */
[----:B------:R2:W-:Y:S01]  /*36c0*/  MUFU.EX2 R152, R150 ;  /* 0x0000009600987308 */ /* 0x0005e20000000800 */
[----:B-1----:R-:W1:Y:S04]  /*36d0*/  LDSM.16.M88.4 R8, [R252+0x13080] ;  /* 0x01308000fc08783b */ /* 0x002e680000000200 */
[----:B------:R-:W4:Y:S03]  /*36e0*/  LDS R4, [R229.X4+0x14120] ;  /* 0x01412000e5047984 */ /* 0x000f260000004800 */
[----:B--2---:R-:W-:Y:S02]  /*36f0*/  FSEL R150, R228, -INF , P0 ;  /* 0xff800000e4967808 */ /* 0x004fe40000000000 */
[----:B------:R-:W-:Y:S03]  /*3700*/  ISETP.GT.AND P0, PT, R148, 0x1, PT ;  /* 0x000000019400780c */ /* 0x000fe60003f04270 */
[--C-:B------:R-:W-:Y:S01]  /*3710*/  FFMA.FTZ R150, R150, c[0x0][0x29c], -R161.reuse ;  /* 0x0000a70096967a23 */ /* 0x100fe200000108a1 */
[----:B------:R-:W-:Y:S02]  /*3720*/  FSEL R151, R163, -INF , P0 ;  /* 0xff800000a3977808 */ /* 0x000fe40000000000 */
[----:B------:R-:W-:Y:S03]  /*3730*/  ISETP.GT.AND P0, PT, R149, 0x20, PT ;  /* 0x000000209500780c */ /* 0x000fe60003f04270 */
[----:B------:R-:W-:Y:S01]  /*3740*/  MUFU.EX2 R150, R150 ;  /* 0x0000009600967308 */ /* 0x000fe20000000800 */
[----:B------:R-:W-:Y:S01]  /*3750*/  FSEL R6, R157, -INF , P0 ;  /* 0xff8000009d067808 */ /* 0x000fe20000000000 */
[--C-:B------:R-:W-:Y:S01]  /*3760*/  FFMA.FTZ R151, R151, c[0x0][0x29c], -R161.reuse ;  /* 0x0000a70097977a23 */ /* 0x100fe200000108a1 */
[----:B------:R-:W-:Y:S02]  /*3770*/  ISETP.GT.AND P0, PT, R149, 0x21, PT ;  /* 0x000000219500780c */ /* 0x000fe40003f04270 */
[----:B------:R-:W2:Y:S01]  /*3780*/  LDL R149, [R1+0x6c] ;  /* 0x00006c0001957983 */ /* 0x000ea20000100800 */
[C---:B-1----:R-:W-:Y:S04]  /*3790*/  HMMA.16816.F32 R12, R8.reuse, R224, R12 ;  /* 0x000000e0080c723c */ /* 0x042fe8000000180c */
[----:B------:R-:W-:Y:S01]  /*37a0*/  MUFU.EX2 R151, R151 ;  /* 0x0000009700977308 */ /* 0x000fe20000000800 */
[----:B------:R-:W-:Y:S01]  /*37b0*/  FSEL R7, R156, -INF , P0 ;  /* 0xff8000009c077808 */ /* 0x000fe20000000000 */
[--C-:B------:R-:W-:Y:S01]  /*37c0*/  FFMA.FTZ R6, R6, c[0x0][0x29c], -R160.reuse ;  /* 0x0000a70006067a23 */ /* 0x100fe200000108a0 */
[----:B------:R-:W-:Y:S01]  /*37d0*/  ISETP.GT.AND P0, PT, R148, 0x21, PT ;  /* 0x000000219400780c */ /* 0x000fe20003f04270 */
[----:B------:R-:W-:Y:S04]  /*37e0*/  HMMA.16816.F32 R16, R8, R226, R16 ;  /* 0x000000e20810723c */ /* 0x000fe80000001810 */
[----:B------:R-:W-:Y:S02]  /*37f0*/  FFMA.FTZ R160, R7, c[0x0][0x29c], -R160 ;  /* 0x0000a70007a07a23 */ /* 0x000fe400000108a0 */
[----:B------:R-:W1:Y:S01]  /*3800*/  MUFU.EX2 R6, R6 ;  /* 0x0000000600067308 */ /* 0x000e620000000800 */
[----:B------:R-:W-:Y:S01]  /*3810*/  FFMA.FTZ R148, -R157, R157, 1 ;  /* 0x3f8000009d947423 */ /* 0x000fe2000001019d */
[----:B------:R-:W-:Y:S04]  /*3820*/  FSEL R11, R159, -INF , P1 ;  /* 0xff8000009f0b7808 */ /* 0x000fe80000800000 */
[----:B-----5:R-:W-:Y:S01]  /*3830*/  FSEL R8, R154, -INF , P0 ;  /* 0xff8000009a087808 */ /* 0x020fe20000000000 */
[----:B------:R-:W-:Y:S03]  /*3840*/  FFMA.FTZ R11, R11, c[0x0][0x29c], -R161 ;  /* 0x0000a7000b0b7a23 */ /* 0x000fe600000108a1 */
[----:B------:R-:W5:Y:S01]  /*3850*/  MUFU.EX2 R7, R160 ;  /* 0x000000a000077308 */ /* 0x000f620000000800 */
[--C-:B------:R-:W-:Y:S02]  /*3860*/  FADD.FTZ R12, R12, -R5.reuse ;  /* 0x800000050c0c7221 */ /* 0x100fe40000010000 */
[--C-:B------:R-:W-:Y:S02]  /*3870*/  FADD.FTZ R10, R13, -R5.reuse ;  /* 0x800000050d0a7221 */ /* 0x100fe40000010000 */
[----:B------:R-:W-:Y:S02]  /*3880*/  FFMA.FTZ R13, -R162, R162, 1 ;  /* 0x3f800000a20d7423 */ /* 0x000fe400000101a2 */
[----:B----4-:R-:W-:Y:S02]  /*3890*/  FMUL.FTZ R12, R153, R12 ;  /* 0x0000000c990c7220 */ /* 0x010fe40000410000 */
[--C-:B------:R-:W-:Y:S01]  /*38a0*/  FADD.FTZ R9, R16, -R5.reuse ;  /* 0x8000000510097221 */ /* 0x100fe20000010000 */
[----:B------:R-:W4:Y:S01]  /*38b0*/  MUFU.EX2 R11, R11 ;  /* 0x0000000b000b7308 */ /* 0x000f220000000800 */
[----:B------:R-:W-:Y:S02]  /*38c0*/  FADD.FTZ R5, R17, -R5 ;  /* 0x8000000511057221 */ /* 0x000fe40000010000 */
[----:B------:R-:W-:Y:S02]  /*38d0*/  FFMA.FTZ R17, -R156, R156, 1 ;  /* 0x3f8000009c117423 */ /* 0x000fe4000001019c */
[----:B-1----:R-:W-:Y:S02]  /*38e0*/  FMUL.FTZ R9, R6, R9 ;  /* 0x0000000906097220 */ /* 0x002fe40000410000 */
[----:B------:R-:W-:Y:S02]  /*38f0*/  FMUL.FTZ R13, R13, R12 ;  /* 0x0000000c0d0d7220 */ /* 0x000fe40000410000 */
[----:B------:R-:W-:Y:S02]  /*3900*/  FMUL.FTZ R12, R148, R9 ;  /* 0x00000009940c7220 */ /* 0x000fe40000410000 */
[----:B------:R-:W-:Y:S02]  /*3910*/  FFMA.FTZ R161, R8, c[0x0][0x29c], -R161 ;  /* 0x0000a70008a17a23 */ /* 0x000fe400000108a1 */
[--C-:B------:R-:W-:Y:S02]  /*3920*/  FADD.FTZ R19, R19, -R4.reuse ;  /* 0x8000000413137221 */ /* 0x100fe40000010000 */
[C---:B-----5:R-:W-:Y:S01]  /*3930*/  FMUL.FTZ R5, R7.reuse, R5 ;  /* 0x0000000507057220 */ /* 0x060fe20000410000 */
[----:B------:R-:W1:Y:S01]  /*3940*/  MUFU.EX2 R8, R161 ;  /* 0x000000a100087308 */ /* 0x000e620000000800 */
[--C-:B------:R-:W-:Y:S01]  /*3950*/  FADD.FTZ R14, R14, -R4.reuse ;  /* 0x800000040e0e7221 */ /* 0x100fe20000010000 */
[----:B------:R-:W-:Y:S01]  /*3960*/  F2FP.PACK_AB R7, R7, R6 ;  /* 0x000000060707723e */ /* 0x000fe200000000ff */
[----:B------:R-:W-:Y:S01]  /*3970*/  FMUL.FTZ R9, R17, R5 ;  /* 0x0000000511097220 */ /* 0x000fe20000410000 */
[----:B------:R-:W-:Y:S01]  /*3980*/  F2FP.PACK_AB R5, R152, R153 ;  /* 0x000000999805723e */ /* 0x000fe200000000ff */
[----:B------:R-:W-:Y:S02]  /*3990*/  FFMA.FTZ R16, -R158, R158, 1 ;  /* 0x3f8000009e107423 */ /* 0x000fe4000001019e */
[----:B------:R-:W-:Y:S01]  /*39a0*/  FMUL.FTZ R10, R152, R10 ;  /* 0x0000000a980a7220 */ /* 0x000fe20000410000 */
[----:B------:R-:W-:Y:S01]  /*39b0*/  F2FP.PACK_AB R9, R9, R12 ;  /* 0x0000000c0909723e */ /* 0x000fe200000000ff */
[--C-:B------:R-:W-:Y:S02]  /*39c0*/  FADD.FTZ R12, R18, -R4.reuse ;  /* 0x80000004120c7221 */ /* 0x100fe40000010000 */
[----:B------:R-:W-:Y:S02]  /*39d0*/  FMUL.FTZ R10, R16, R10 ;  /* 0x0000000a100a7220 */ /* 0x000fe40000410000 */
[----:B------:R-:W-:Y:S02]  /*39e0*/  FMUL.FTZ R14, R150, R14 ;  /* 0x0000000e960e7220 */ /* 0x000fe40000410000 */
[----:B----4-:R-:W-:Y:S01]  /*39f0*/  FMUL.FTZ R12, R11, R12 ;  /* 0x0000000c0b0c7220 */ /* 0x010fe20000410000 */
[----:B------:R-:W-:Y:S01]  /*3a00*/  F2FP.PACK_AB R10, R10, R13 ;  /* 0x0000000d0a0a723e */ /* 0x000fe200000000ff */
[----:B------:R-:W-:Y:S02]  /*3a10*/  FFMA.FTZ R13, -R163, R163, 1 ;  /* 0x3f800000a30d7423 */ /* 0x000fe400000101a3 */
[----:B------:R-:W-:Y:S01]  /*3a20*/  FFMA.FTZ R16, -R154, R154, 1 ;  /* 0x3f8000009a107423 */ /* 0x000fe2000001019a */
[----:B-1----:R-:W-:Y:S01]  /*3a30*/  F2FP.PACK_AB R6, R8, R11 ;  /* 0x0000000b0806723e */ /* 0x002fe200000000ff */
[----:B------:R-:W-:Y:S02]  /*3a40*/  FFMA.FTZ R11, -R228, R228, 1 ;  /* 0x3f800000e40b7423 */ /* 0x000fe400000101e4 */
[----:B------:R-:W-:Y:S02]  /*3a50*/  FMUL.FTZ R8, R8, R19 ;  /* 0x0000001308087220 */ /* 0x000fe40000410000 */
[----:B------:R-:W-:Y:S02]  /*3a60*/  FMUL.FTZ R11, R11, R14 ;  /* 0x0000000e0b0b7220 */ /* 0x000fe40000410000 */
[----:B------:R-:W-:Y:S01]  /*3a70*/  FMUL.FTZ R8, R16, R8 ;  /* 0x0000000810087220 */ /* 0x000fe20000410000 */
[----:B---3--:R1:W-:Y:S02]  /*3a80*/  STS [R155+0x14180], R5 ;  /* 0x014180059b007388 */ /* 0x0083e40000000800 */
[----:B-1----:R-:W-:Y:S01]  /*3a90*/  FADD.FTZ R5, R15, -R4 ;  /* 0x800000040f057221 */ /* 0x002fe20000010000 */
[----:B------:R-:W-:Y:S01]  /*3aa0*/  F2FP.PACK_AB R4, R151, R150 ;  /* 0x000000969704723e */ /* 0x000fe200000000ff */
[----:B------:R-:W-:Y:S02]  /*3ab0*/  FFMA.FTZ R15, -R159, R159, 1 ;  /* 0x3f8000009f0f7423 */ /* 0x000fe4000001019f */
[----:B------:R-:W-:Y:S02]  /*3ac0*/  FMUL.FTZ R5, R151, R5 ;  /* 0x0000000597057220 */ /* 0x000fe40000410000 */
[----:B------:R1:W-:Y:S01]  /*3ad0*/  STS [R155+0x14580], R4 ;  /* 0x014580049b007388 */ /* 0x0003e20000000800 */
[----:B------:R-:W-:Y:S02]  /*3ae0*/  FMUL.FTZ R12, R15, R12 ;  /* 0x0000000c0f0c7220 */ /* 0x000fe40000410000 */
[----:B------:R-:W-:Y:S05]  /*3af0*/  FMUL.FTZ R5, R13, R5 ;  /* 0x000000050d057220 */ /* 0x000fea0000410000 */
[----:B------:R-:W-:Y:S02]  /*3b00*/  F2FP.PACK_AB R5, R5, R11 ;  /* 0x0000000b0505723e */ /* 0x000fe400000000ff */
[----:B-1----:R-:W-:Y:S01]  /*3b10*/  F2FP.PACK_AB R4, R8, R12 ;  /* 0x0000000c0804723e */ /* 0x002fe200000000ff */
[----:B--2---:R-:W-:Y:S04]  /*3b20*/  STS [R149], R7 ;  /* 0x0000000795007388 */ /* 0x004fe80000000800 */
[----:B------:R-:W-:Y:S04]  /*3b30*/  STS [R149+0x400], R6 ;  /* 0x0004000695007388 */ /* 0x000fe80000000800 */
[----:B------:R-:W-:Y:S06]  /*3b40*/  BAR.SYNC.DEFER_BLOCKING 0x0 ;  /* 0x0000000000007b1d */ /* 0x000fec0000010000 */
        /* <DEDUP_REMOVED lines=67> */
[----:B------:R4:W-:Y:S01]  /*3f80*/  STL [R1+0xc8], R0 ;  /* 0x0000c80001007387 */ /* 0x0009e20000100800 */
[----:B------:R-:W-:Y:S01]  /*3f90*/  IMAD.U32 R244, RZ, RZ, UR22 ;  /* 0x00000016fff47e24 */ /* 0x000fe2000f8e00ff */
[----:B------:R-:W-:Y:S01]  /*3fa0*/  UIMAD UR20, UR20, UR4, URZ ;  /* 0x00000004141472a4 */ /* 0x000fe2000f8e023f */
[----:B------:R-:W-:Y:S01]  /*3fb0*/  IMAD.U32 R245, RZ, RZ, UR22 ;  /* 0x00000016fff57e24 */ /* 0x000fe2000f8e00ff */
[----:B------:R-:W-:Y:S02]  /*3fc0*/  UIMAD UR4, UR15, UR8, UR6 ;  /* 0x000000080f0472a4 */ /* 0x000fe4000f8e0206 */
[----:B------:R-:W-:Y:S04]  /*3fd0*/  UIMAD UR20, UR15, UR5, UR20 ;  /* 0x000000050f1472a4 */ /* 0x000fe8000f8e0214 */
[----:B------:R-:W-:Y:S01]  /*3fe0*/  UIADD3 UR20, UR23, UR20, URZ ;  /* 0x0000001417147290 */ /* 0x000fe2000fffe03f */
[----:B-1--4-:R-:W4:Y:S04]  /*3ff0*/  LDL R0, [R1+0x60] ;  /* 0x0000600001007983 */ /* 0x012f280000100800 */
[----:B------:R1:W-:Y:S04]  /*4000*/  STL.64 [R1+0xc0], R2 ;  /* 0x0000c00201007387 */ /* 0x0003e80000100a00 */
[----:B------:R-:W4:Y:S04]  /*4010*/  LDL.64 R250, [R1+0x88] ;  /* 0x0000880001fa7983 */ /* 0x000f280000100a00 */
[----:B-1----:R-:W4:Y:S04]  /*4020*/  LDL.64 R2, [R1+0x58] ;  /* 0x0000580001027983 */ /* 0x002f280000100a00 */
[----:B--2---:R-:W2:Y:S01]  /*4030*/  LDL R247, [R1+0xa8] ;  /* 0x0000a80001f77983 */ /* 0x004ea20000100800 */
[----:B------:R-:W-:Y:S01]  /*4040*/  LEA R245, P0, R245, R246, 0x5 ;  /* 0x000000f6f5f57211 */ /* 0x000fe200078028ff */
[----:B------:R-:W-:Y:S05]  /*4050*/  IMAD.U32 R246, RZ, RZ, UR20 ;  /* 0x00000014fff67e24 */ /* 0x000fea000f8e00ff */
[----:B---3--:R-:W-:Y:S02]  /*4060*/  LEA.HI.X R246, R244, R249, R246, 0x5, P0 ;  /* 0x000000f9f4f67211 */ /* 0x008fe400000f2cf6 */
[----:B------:R-:W3:Y:S01]  /*4070*/  LDL.64 R248, [R1+0x70] ;  /* 0x0000700001f87983 */ /* 0x000ee20000100a00 */
[C---:B------:R-:W-:Y:S04]  /*4080*/  LEA R244, P0, R245.reuse, c[0x0][0x1f0], 0x1 ;  /* 0x00007c00f5f47a11 */ /* 0x040fe800078008ff */
[----:B------:R-:W-:Y:S02]  /*4090*/  LEA.HI.X R245, R245, c[0x0][0x1f4], R246, 0x1, P0 ;  /* 0x00007d00f5f57a11 */ /* 0x000fe400000f0cf6 */
[----:B------:R-:W2:Y:S01]  /*40a0*/  LDL R246, [R1+0x50] ;  /* 0x0000500001f67983 */ /* 0x000ea20000100800 */
[C---:B----4-:R-:W-:Y:S02]  /*40b0*/  LOP3.LUT P2, RZ, R0.reuse, 0x1, RZ, 0xc0, !PT ;  /* 0x0000000100ff7812 */ /* 0x050fe4000784c0ff */
[C---:B------:R-:W-:Y:S02]  /*40c0*/  LOP3.LUT P1, RZ, R0.reuse, 0x2, RZ, 0xc0, !PT ;  /* 0x0000000200ff7812 */ /* 0x040fe4000782c0ff */
[C---:B------:R-:W-:Y:S02]  /*40d0*/  LOP3.LUT P0, RZ, R0.reuse, 0x4, RZ, 0xc0, !PT ;  /* 0x0000000400ff7812 */ /* 0x040fe4000780c0ff */
[----:B------:R-:W-:Y:S02]  /*40e0*/  LOP3.LUT P3, RZ, R0, 0x8, RZ, 0xc0, !PT ;  /* 0x0000000800ff7812 */ /* 0x000fe4000786c0ff */
[----:B------:R1:W5:Y:S01]  /*40f0*/  LDL.LU R0, [R1+0xc8] ;  /* 0x0000c80001007983 */ /* 0x0003620000300800 */
        /* <DEDUP_REMOVED lines=8> */
[----:B--2---:R2:W-:Y:S04]  /*4180*/  LDGSTS.E.BYPASS.LTC128B.128 [R246+0x10080], [R244.64], !P4 ;  /* 0x10080000f4f67fae */ /* 0x0045e8000e101d50 */
[----:B------:R2:W-:Y:S04]  /*4190*/  LDGSTS.E.BYPASS.LTC128B.128 [R246+0x11080], [R244.64+0x80], !P2 ;  /* 0x11080080f4f67fae */ /* 0x0005e8000d101d50 */
[----:B------:R2:W-:Y:S04]  /*41a0*/  LDGSTS.E.BYPASS.LTC128B.128 [R246+0x12080], [R244.64+0x100], !P1 ;  /* 0x12080100f4f67fae */ /* 0x0005e8000c901d50 */
[----:B------:R2:W-:Y:S02]  /*41b0*/  LDGSTS.E.BYPASS.LTC128B.128 [R246+0x13080], [R244.64+0x180], !P0 ;  /* 0x13080180f4f67fae */ /* 0x0005e4000c101d50 */
[----:B--2---:R-:W-:Y:S05]  /*41c0*/  IMAD.U32 R244, RZ, RZ, UR19 ;  /* 0x00000013fff47e24 */ /* 0x004fea000f8e00ff */
[----:B------:R-:W-:Y:S04]  /*41d0*/  @!P5 IADD3 R244, R244, 0x20, RZ ;  /* 0x00000020f4f4d810 */ /* 0x000fe80007ffe0ff */
[C---:B------:R-:W-:Y:S04]  /*41e0*/  @!P5 IADD3 R245, P0, R244.reuse, R250, RZ ;  /* 0x000000faf4f5d210 */ /* 0x040fe80007f1e0ff */
[----:B------:R-:W-:Y:S02]  /*41f0*/  @!P5 LEA.HI.X.SX32 R246, R244, R247, 0x1, P0 ;  /* 0x000000f7f4f6d211 */ /* 0x000fe400000f0eff */
[C---:B------:R-:W-:Y:S04]  /*4200*/  @!P5 LEA R244, P0, R245.reuse, c[0x0][0x280], 0x2 ;  /* 0x0000a000f5f4da11 */ /* 0x040fe800078010ff */
[----:B------:R-:W-:Y:S01]  /*4210*/  @!P5 LEA.HI.X R245, R245, c[0x0][0x284], R246, 0x2, P0 ;  /* 0x0000a100f5f5da11 */ /* 0x000fe200000f14f6 */
[----:B---3--:R-:W-:Y:S05]  /*4220*/  @!P5 IMAD.SHL.U32 R246, R248, 0x10, RZ ;  /* 0x00000010f8f6d824 */ /* 0x008fea00078e00ff */
[----:B------:R1:W-:Y:S03]  /*4230*/  @!P5 LDGSTS.E.BYPASS.LTC128B.128 [R246+0x14100], [R244.64] ;  /* 0x14100000f4f6dfae */ /* 0x0003e6000b901d50 */
.L_x_345:
        /* <DEDUP_REMOVED lines=59> */
[----:B------:R-:W3:Y:S02]  /*45f0*/  LDL.64 R150, [R1+0x58] ;  /* 0x0000580001967983 */ /* 0x000ee40000100a00 */
[----:B------:R-:W-:Y:S02]  /*4600*/  UIMAD UR19, UR15, UR5, UR19 ;  /* 0x000000050f1372a4 */ /* 0x000fe4000f8e0213 */
[----:B------:R-:W3:Y:S01]  /*4610*/  LDL R149, [R1+0x50] ;  /* 0x0000500001957983 */ /* 0x000ee20000100800 */
[----:B------:R-:W-:Y:S02]  /*4620*/  USHF.L.U32 UR5, UR15, 0x5, URZ ;  /* 0x000000050f057899 */ /* 0x000fe4000800063f */
[----:B------:R-:W-:Y:S01]  /*4630*/  UIADD3 UR19, UR21, UR19, URZ ;  /* 0x0000001315137290 */ /* 0x000fe2000fffe03f */
[----:B------:R-:W3:Y:S01]  /*4640*/  LDL.64 R10, [R1+0x90] ;  /* 0x00009000010a7983 */ /* 0x000ee20000100a00 */
[----:B------:R-:W-:Y:S03]  /*4650*/  UIADD3 UR4, -UR5, UR9, URZ ;  /* 0x0000000905047290 */ /* 0x000fe6000fffe13f */
[----:B------:R-:W3:Y:S01]  /*4660*/  LDL R7, [R1+0xac] ;  /* 0x0000ac0001077983 */ /* 0x000ee20000100800 */
[----:B------:R-:W-:Y:S03]  /*4670*/  IMAD.U32 R6, RZ, RZ, UR19 ;  /* 0x00000013ff067e24 */ /* 0x000fe6000f8e00ff */
[----:B------:R-:W3:Y:S01]  /*4680*/  LDL.64 R8, [R1+0x70] ;  /* 0x0000700001087983 */ /* 0x000ee20000100a00 */
[----:B--2---:R-:W-:Y:S02]  /*4690*/  LEA R5, P0, R5, R14, 0x5 ;  /* 0x0000000e05057211 */ /* 0x004fe400078028ff */
[C---:B----4-:R-:W-:Y:S02]  /*46a0*/  LOP3.LUT P2, RZ, R12.reuse, 0x1, RZ, 0xc0, !PT ;  /* 0x000000010cff7812 */ /* 0x050fe4000784c0ff */
[----:B------:R-:W-:Y:S02]  /*46b0*/  LOP3.LUT P1, RZ, R12, 0x2, RZ, 0xc0, !PT ;  /* 0x000000020cff7812 */ /* 0x000fe4000782c0ff */
[----:B---3--:R-:W-:Y:S02]  /*46c0*/  LEA.HI.X R6, R4, R13, R6, 0x5, P0 ;  /* 0x0000000d04067211 */ /* 0x008fe400000f2c06 */
[C---:B------:R-:W-:Y:S02]  /*46d0*/  LEA R4, P0, R5.reuse, c[0x0][0x160], 0x1 ;  /* 0x0000580005047a11 */ /* 0x040fe400078008ff */
        /* <DEDUP_REMOVED lines=15> */
[----:B-1----:R-:W-:Y:S04]  /*47d0*/  IADD3 R5, P0, R10, UR5, RZ ;  /* 0x000000050a057c10 */ /* 0x002fe8000ff1e0ff */
[----:B------:R-:W-:Y:S02]  /*47e0*/  LEA.HI.X.SX32 R6, R6, R7, 0x1, P0 ;  /* 0x0000000706067211 */ /* 0x000fe400000f0eff */
[C---:B------:R-:W-:Y:S04]  /*47f0*/  LEA R4, P0, R5.reuse, c[0x0][0x258], 0x2 ;  /* 0x0000960005047a11 */ /* 0x040fe800078010ff */
[----:B------:R-:W-:Y:S01]  /*4800*/  LEA.HI.X R5, R5, c[0x0][0x25c], R6, 0x2, P0 ;  /* 0x0000970005057a11 */ /* 0x000fe200000f1406 */
[----:B------:R-:W-:Y:S05]  /*4810*/  @!P5 IMAD.SHL.U32 R6, R8, 0x10, RZ ;  /* 0x000000100806d824 */ /* 0x000fea00078e00ff */
[----:B------:R1:W-:Y:S03]  /*4820*/  @!P5 LDGSTS.E.BYPASS.LTC128B.128 [R6+0x14080], [R4.64] ;  /* 0x140800000406dfae */ /* 0x0003e6000b901d50 */
.L_x_346:
        /* <DEDUP_REMOVED lines=167> */
.L_x_344:
[----:B------:R-:W-:Y:S05]  /*52a0*/  @P0 BRA `(.L_x_348) ;  /* 0x00001d8000000947 */ /* 0x000fea0003800000 */
[----:B------:R-:W2:Y:S01]  /*52b0*/  LDL.LU.64 R148, [R1+0x70] ;  /* 0x0000700001947983 */ /* 0x000ea20000300a00 */
[----:B------:R-:W-:Y:S01]  /*52c0*/  F2FP.PACK_AB R39, R39, R38 ;  /* 0x000000262727723e */ /* 0x000fe200000000ff */
[----:B------:R-:W-:Y:S01]  /*52d0*/  ULDC UR7, c[0x0][0x2f0] ;  /* 0x0000bc0000077ab9 */ /* 0x000fe20000000800 */
[----:B------:R-:W-:Y:S01]  /*52e0*/  F2FP.PACK_AB R38, R3, R5 ;  /* 0x000000050326723e */ /* 0x000fe200000000ff */
[----:B------:R-:W-:Y:S01]  /*52f0*/  UIADD3 UR8, -UR10, UR7, URZ ;  /* 0x000000070a087290 */ /* 0x000fe2000fffe13f */
[----:B------:R-:W-:Y:S01]  /*5300*/  F2FP.PACK_AB R84, R37, R36 ;  /* 0x000000242554723e */ /* 0x000fe200000000ff */
[----:B------:R-:W-:Y:S01]  /*5310*/  USHF.R.S32.HI UR6, URZ, 0x1f, UR12 ;  /* 0x0000001f3f067899 */ /* 0x000fe2000801140c */
[----:B------:R-:W-:Y:S01]  /*5320*/  F2FP.PACK_AB R37, R0, R4 ;  /* 0x000000040025723e */ /* 0x000fe200000000ff */
[----:B------:R-:W-:Y:S01]  /*5330*/  UISETP.LT.AND UP0, UPT, UR8, 0x40, UPT ;  /* 0x000000400800788c */ /* 0x000fe2000bf01270 */
[----:B------:R-:W-:Y:S01]  /*5340*/  F2FP.PACK_AB R36, R89, R2 ;  /* 0x000000025924723e */ /* 0x000fe200000000ff */
[----:B------:R-:W-:Y:S01]  /*5350*/  ULDC.64 UR4, c[0x0][0x338] ;  /* 0x0000ce0000047ab9 */ /* 0x000fe20000000a00 */
[----:B------:R-:W-:Y:S01]  /*5360*/  F2FP.PACK_AB R129, R21, R20 ;  /* 0x000000141581723e */ /* 0x000fe200000000ff */
[----:B------:R-:W-:Y:S01]  /*5370*/  UIMAD UR4, UR6, UR4, URZ ;  /* 0x00000004060472a4 */ /* 0x000fe2000f8e023f */
[----:B------:R-:W-:Y:S01]  /*5380*/  F2FP.PACK_AB R127, R23, R22 ;  /* 0x00000016177f723e */ /* 0x000fe200000000ff */
[----:B------:R-:W-:Y:S01]  /*5390*/  USEL UR8, UR8, 0x40, UP0 ;  /* 0x0000004008087887 */ /* 0x000fe20008000000 */
[----:B------:R-:W-:Y:S01]  /*53a0*/  F2FP.PACK_AB R88, R33, R32 ;  /* 0x000000202158723e */ /* 0x000fe200000000ff */
[----:B------:R-:W-:Y:S01]  /*53b0*/  UIMAD UR5, UR12, UR5, UR4 ;  /* 0x000000050c0572a4 */ /* 0x000fe2000f8e0204 */
[----:B------:R-:W-:Y:S01]  /*53c0*/  F2FP.PACK_AB R87, R35, R34 ;  /* 0x000000222357723e */ /* 0x000fe200000000ff */
[----:B------:R-:W-:Y:S01]  /*53d0*/  USHF.R.S32.HI UR7, URZ, 0x1f, UR13 ;  /* 0x0000001f3f077899 */ /* 0x000fe2000801140d */
[----:B------:R-:W-:Y:S01]  /*53e0*/  F2FP.PACK_AB R125, R25, R24 ;  /* 0x00000018197d723e */ /* 0x000fe200000000ff */
[----:B------:R-:W-:Y:S01]  /*53f0*/  BSSY B0, `(.L_x_349) ;  /* 0x00000c9000007945 */ /* 0x000fe20003800000 */
        /* <DEDUP_REMOVED lines=160> */
[----:B------:R3:W-:Y:S01]  /*5e00*/  STS [R2+0x7480], R4 ;  /* 0x0074800402007388 */ /* 0x0007e20000000800 */
[----:B-1----:R-:W-:-:S03]  /*5e10*/  IMAD.SHL.U32 R0, R7, 0x2, RZ ;  /* 0x0000000207007824 */ /* 0x002fc600078e00ff */
[----:B------:R-:W-:Y:S01]  /*5e20*/  BAR.SYNC.DEFER_BLOCKING 0x1, 0x100 ;  /* 0x0044000000007b1d */ /* 0x000fe20000010000 */
[--C-:B------:R-:W-:Y:S01]  /*5e30*/  SHF.R.S32.HI R7, RZ, 0x1f, R6.reuse ;  /* 0x0000001fff077819 */ /* 0x100fe20000011406 */
[----:B--2---:R-:W-:Y:S02]  /*5e40*/  IMAD.U32 R5, RZ, RZ, UR14 ;  /* 0x0000000eff057e24 */ /* 0x004fe4000f8e00ff */
[----:B---3--:R-:W-:Y:S02]  /*5e50*/  IMAD.U32 R2, RZ, RZ, UR12 ;  /* 0x0000000cff027e24 */ /* 0x008fe4000f8e00ff */
[----:B------:R-:W-:Y:S02]  /*5e60*/  IMAD.U32 R4, RZ, RZ, UR13 ;  /* 0x0000000dff047e24 */ /* 0x000fe4000f8e00ff */
[----:B------:R-:W-:-:S05]  /*5e70*/  IMAD.WIDE.U32 R2, R2, c[0x0][0x338], R6 ;  /* 0x0000ce0002027a25 */ /* 0x000fca00078e0006 */
[----:B------:R-:W-:Y:S01]  /*5e80*/  IADD3 R3, R3, UR5, RZ ;  /* 0x0000000503037c10 */ /* 0x000fe2000fffe0ff */
[----:B------:R-:W-:Y:S02]  /*5e90*/  ULDC.64 UR4, c[0x0][0x340] ;  /* 0x0000d00000047ab9 */ /* 0x000fe40000000a00 */
[----:B------:R-:W-:Y:S02]  /*5ea0*/  UIMAD UR4, UR7, UR4, URZ ;  /* 0x00000004070472a4 */ /* 0x000fe4000f8e023f */
[----:B------:R-:W-:Y:S02]  /*5eb0*/  IMAD.WIDE.U32 R10, R4, c[0x0][0x340], R2 ;  /* 0x0000d000040a7a25 */ /* 0x000fe400078e0002 */
[----:B------:R-:W-:Y:S01]  /*5ec0*/  UIMAD UR4, UR13, UR5, UR4 ;  /* 0x000000050d0472a4 */ /* 0x000fe2000f8e0204 */
[----:B------:R1:W2:Y:S01]  /*5ed0*/  LDS.128 R20, [R0+0x8480] ;  /* 0x0084800000147984 */ /* 0x0002a20000000c00 */
[----:B------:R-:W-:-:S03]  /*5ee0*/  IMAD.WIDE R2, R5, 0x40, R8 ;  /* 0x0000004005027825 */ /* 0x000fc600078e0208 */
[----:B------:R1:W3:Y:S01]  /*5ef0*/  LDS.128 R24, [R0+0x8880] ;  /* 0x0088800000187984 */ /* 0x0002e20000000c00 */
[----:B------:R-:W-:-:S03]  /*5f00*/  IADD3 R5, R11, UR4, RZ ;  /* 0x000000040b057c10 */ /* 0x000fc6000fffe0ff */
[----:B------:R1:W4:Y:S04]  /*5f10*/  LDS.128 R28, [R0+0x8c80] ;  /* 0x008c8000001c7984 */ /* 0x0003280000000c00 */
        /* <DEDUP_REMOVED lines=22> */
.L_x_350:
[----:B--234-:R-:W-:Y:S05]  /*6080*/  BSYNC B0 ;  /* 0x0000000000007941 */ /* 0x01cfea0003800000 */
.L_x_349:
        /* <DEDUP_REMOVED lines=17> */
.L_x_352:
[----:B------:R-:W-:Y:S05]  /*61a0*/  BSYNC B0 ;  /* 0x0000000000007941 */ /* 0x000fea0003800000 */
.L_x_351:
        /* <DEDUP_REMOVED lines=17> */
.L_x_354:
[----:B------:R-:W-:Y:S05]  /*62c0*/  BSYNC B0 ;  /* 0x0000000000007941 */ /* 0x000fea0003800000 */
.L_x_353:
        /* <DEDUP_REMOVED lines=16> */
.L_x_356:
[----:B------:R-:W-:Y:S05]  /*63d0*/  BSYNC B0 ;  /* 0x0000000000007941 */ /* 0x000fea0003800000 */
.L_x_355:
        /* <DEDUP_REMOVED lines=16> */
.L_x_358:
[----:B------:R-:W-:Y:S05]  /*64e0*/  BSYNC B0 ;  /* 0x0000000000007941 */ /* 0x000fea0003800000 */
.L_x_357:
        /* <DEDUP_REMOVED lines=16> */
.L_x_360:
[----:B------:R-:W-:Y:S05]  /*65f0*/  BSYNC B0 ;  /* 0x0000000000007941 */ /* 0x000fea0003800000 */
.L_x_359:
        /* <DEDUP_REMOVED lines=16> */
.L_x_362:
[----:B------:R-:W-:Y:S05]  /*6700*/  BSYNC B0 ;  /* 0x0000000000007941 */ /* 0x000fea0003800000 */
.L_x_361:
        /* <DEDUP_REMOVED lines=15> */
.L_x_364:
[----:B------:R-:W-:Y:S05]  /*6800*/  BSYNC B0 ;  /* 0x0000000000007941 */ /* 0x000fea0003800000 */
.L_x_363:
[----:B------:R-:W-:Y:S01]  /*6810*/  ULDC.64 UR4, c[0x0][0x308] ;  /* 0x0000c20000047ab9 */ /* 0x000fe20000000a00 */
[----:B------:R-:W-:Y:S01]  /*6820*/  IMAD.U32 R0, RZ, RZ, UR12 ;  /* 0x0000000cff007e24 */ /* 0x000fe2000f8e00ff */
[----:B------:R-:W-:Y:S01]  /*6830*/  UIMAD UR4, UR6, UR4, URZ ;  /* 0x00000004060472a4 */ /* 0x000fe2000f8e023f */
[----:B------:R-:W-:Y:S01]  /*6840*/  ISETP.GE.OR P0, PT, R6, c[0x0][0x2f4], P2 ;  /* 0x0000bd0006007a0c */ /* 0x000fe20001706670 */
[----:B------:R-:W-:Y:S01]  /*6850*/  BSSY B0, `(.L_x_365) ;  /* 0x0000013000007945 */ /* 0x000fe20003800000 */
[----:B--2---:R-:W-:Y:S01]  /*6860*/  IMAD.WIDE.U32 R4, R0, c[0x0][0x308], R6 ;  /* 0x0000c20000047a25 */ /* 0x004fe200078e0006 */
[----:B------:R-:W-:Y:S01]  /*6870*/  UIMAD UR12, UR12, UR5, UR4 ;  /* 0x000000050c0c72a4 */ /* 0x000fe2000f8e0204 */
[----:B------:R-:W-:Y:S02]  /*6880*/  MOV R0, UR13 ;  /* 0x0000000d00007c02 */ /* 0x000fe40008000f00 */
[----:B------:R-:W-:Y:S02]  /*6890*/  ULDC.64 UR4, c[0x0][0x310] ;  /* 0x0000c40000047ab9 */ /* 0x000fe40000000a00 */
[----:B------:R-:W-:Y:S01]  /*68a0*/  UIMAD UR4, UR7, UR4, URZ ;  /* 0x00000004070472a4 */ /* 0x000fe2000f8e023f */
[----:B------:R-:W-:-:S03]  /*68b0*/  IADD3 R5, R5, UR12, RZ ;  /* 0x0000000c05057c10 */ /* 0x000fc6000fffe0ff */
[----:B------:R-:W-:Y:S02]  /*68c0*/  UIMAD UR4, UR13, UR5, UR4 ;  /* 0x000000050d0472a4 */ /* 0x000fe4000f8e0204 */
        /* <DEDUP_REMOVED lines=11> */
.L_x_366:
[----:B------:R-:W-:Y:S05]  /*6980*/  BSYNC B0 ;  /* 0x0000000000007941 */ /* 0x000fea0003800000 */
.L_x_365:
        /* <DEDUP_REMOVED lines=15> */
.L_x_368:
[----:B------:R-:W-:Y:S05]  /*6a80*/  BSYNC B0 ;  /* 0x0000000000007941 */ /* 0x000fea0003800000 */
.L_x_367:
        /* <DEDUP_REMOVED lines=15> */
.L_x_370:
[----:B------:R-:W-:Y:S05]  /*6b80*/  BSYNC B0 ;  /* 0x0000000000007941 */ /* 0x000fea0003800000 */
.L_x_369:
        /* <DEDUP_REMOVED lines=14> */
.L_x_372:
[----:B------:R-:W-:Y:S05]  /*6c70*/  BSYNC B0 ;  /* 0x0000000000007941 */ /* 0x000fea0003800000 */
.L_x_371:
        /* <DEDUP_REMOVED lines=14> */
.L_x_374:
[----:B------:R-:W-:Y:S05]  /*6d60*/  BSYNC B0 ;  /* 0x0000000000007941 */ /* 0x000fea0003800000 */
.L_x_373:
        /* <DEDUP_REMOVED lines=14> */
.L_x_376:
[----:B------:R-:W-:Y:S05]  /*6e50*/  BSYNC B0 ;  /* 0x0000000000007941 */ /* 0x000fea0003800000 */
.L_x_375:
        /* <DEDUP_REMOVED lines=14> */
.L_x_378:
[----:B------:R-:W-:Y:S05]  /*6f40*/  BSYNC B0 ;  /* 0x0000000000007941 */ /* 0x000fea0003800000 */
.L_x_377:
        /* <DEDUP_REMOVED lines=14> */
.L_x_348:
[----:B------:R-:W2:Y:S01]  /*7030*/  LDL.LU.64 R2, [R1+0x70] ;  /* 0x0000700001027983 */ /* 0x000ea20000300a00 */
[----:B------:R-:W-:Y:S01]  /*7040*/  USHF.R.S32.HI UR6, URZ, 0x1f, UR12 ;  /* 0x0000001f3f067899 */ /* 0x000fe2000801140c */
[----:B------:R-:W-:Y:S01]  /*7050*/  IMAD.U32 R10, RZ, RZ, UR12 ;  /* 0x0000000cff0a7e24 */ /* 0x000fe2000f8e00ff */
[----:B------:R-:W-:Y:S01]  /*7060*/  ULDC.64 UR4, c[0x0][0x308] ;  /* 0x0000c20000047ab9 */ /* 0x000fe20000000a00 */
[----:B------:R-:W-:Y:S01]  /*7070*/  BSSY B0, `(.L_x_379) ;  /* 0x0000023000007945 */ /* 0x000fe20003800000 */
[----:B------:R-:W-:Y:S02]  /*7080*/  UIMAD UR4, UR6, UR4, URZ ;  /* 0x00000004060472a4 */ /* 0x000fe4000f8e023f */
[----:B------:R-:W-:Y:S02]  /*7090*/  USHF.R.S32.HI UR7, URZ, 0x1f, UR13 ;  /* 0x0000001f3f077899 */ /* 0x000fe4000801140d */
[----:B------:R-:W-:-:S03]  /*70a0*/  UIMAD UR5, UR12, UR5, UR4 ;  /* 0x000000050c0572a4 */ /* 0x000fc6000f8e0204 */
[----:B------:R-:W-:Y:S02]  /*70b0*/  ULDC UR4, c[0x0][0x2f0] ;  /* 0x0000bc0000047ab9 */ /* 0x000fe40000000800 */
[----:B------:R-:W-:Y:S01]  /*70c0*/  UIADD3 UR10, -UR10, UR4, URZ ;  /* 0x000000040a0a7290 */ /* 0x000fe2000fffe13f */
[----:B--2---:R-:W-:-:S04]  /*70d0*/  SHF.R.S32.HI R0, RZ, 0x1f, R2 ;  /* 0x0000001fff007819 */ /* 0x004fc80000011402 */
[----:B------:R-:W-:-:S04]  /*70e0*/  LEA.HI R0, R0, R2, RZ, 0x5 ;  /* 0x0000000200007211 */ /* 0x000fc800078f28ff */
[----:B------:R-:W-:Y:S02]  /*70f0*/  LOP3.LUT R4, R0, 0x1fffffe0, RZ, 0xc0, !PT ;  /* 0x1fffffe000047812 */ /* 0x000fe400078ec0ff */
[----:B------:R-:W-:Y:S01]  /*7100*/  SHF.R.S32.HI R6, RZ, 0x5, R0 ;  /* 0x00000005ff067819 */ /* 0x000fe20000011400 */
[----:B------:R-:W-:Y:S02]  /*7110*/  IMAD.U32 R0, RZ, RZ, UR13 ;  /* 0x0000000dff007e24 */ /* 0x000fe4000f8e00ff */
[----:B------:R-:W-:Y:S01]  /*7120*/  IMAD.IADD R4, R2, 0x1, -R4 ;  /* 0x0000000102047824 */ /* 0x000fe200078e0a04 */
[----:B------:R-:W-:Y:S01]  /*7130*/  ISETP.GE.AND P2, PT, R6, UR10, PT ;  /* 0x0000000a06007c0c */ /* 0x000fe2000bf46270 */
[----:B------:R-:W-:Y:S01]  /*7140*/  IMAD.U32 R2, RZ, RZ, UR14 ;  /* 0x0000000eff027e24 */ /* 0x000fe2000f8e00ff */
[----:B------:R-:W-:Y:S01]  /*7150*/  SHF.R.S32.HI R7, RZ, 0x1f, R6 ;  /* 0x0000001fff077819 */ /* 0x000fe20000011406 */
[----:B------:R-:W-:-:S04]  /*7160*/  IMAD.SHL.U32 R4, R4, 0x8, RZ ;  /* 0x0000000804047824 */ /* 0x000fc800078e00ff */
[----:B------:R-:W-:Y:S01]  /*7170*/  IMAD.WIDE R2, R2, 0x40, R6 ;  /* 0x0000004002027825 */ /* 0x000fe200078e0206 */
[----:B------:R-:W-:Y:S02]  /*7180*/  SHF.R.S32.HI R5, RZ, 0x1f, R4 ;  /* 0x0000001fff057819 */ /* 0x000fe40000011404 */
[----:B------:R-:W-:-:S03]  /*7190*/  ISETP.GE.OR P0, PT, R4, c[0x0][0x2f4], P2 ;  /* 0x0000bd0004007a0c */ /* 0x000fc60001706670 */
[----:B------:R-:W-:-:S05]  /*71a0*/  IMAD.WIDE.U32 R10, R10, c[0x0][0x308], R4 ;  /* 0x0000c2000a0a7a25 */ /* 0x000fca00078e0004 */
[----:B------:R-:W-:Y:S01]  /*71b0*/  IADD3 R11, R11, UR5, RZ ;  /* 0x000000050b0b7c10 */ /* 0x000fe2000fffe0ff */
[----:B------:R-:W-:Y:S02]  /*71c0*/  ULDC.64 UR4, c[0x0][0x310] ;  /* 0x0000c40000047ab9 */ /* 0x000fe40000000a00 */
[----:B------:R-:W-:Y:S02]  /*71d0*/  UIMAD UR4, UR7, UR4, URZ ;  /* 0x00000004070472a4 */ /* 0x000fe4000f8e023f */
[----:B------:R-:W-:Y:S02]  /*71e0*/  IMAD.WIDE.U32 R10, R0, c[0x0][0x310], R10 ;  /* 0x0000c400000a7a25 */ /* 0x000fe400078e000a */
[----:B------:R-:W-:-:S06]  /*71f0*/  UIMAD UR4, UR13, UR5, UR4 ;  /* 0x000000050d0472a4 */ /* 0x000fcc000f8e0204 */
        /* <DEDUP_REMOVED lines=10> */
.L_x_380:
[----:B------:R-:W-:Y:S05]  /*72a0*/  BSYNC B0 ;  /* 0x0000000000007941 */ /* 0x000fea0003800000 */
.L_x_379:
        /* <DEDUP_REMOVED lines=17> */
.L_x_382:
[----:B------:R-:W-:Y:S05]  /*73c0*/  BSYNC B0 ;  /* 0x0000000000007941 */ /* 0x000fea0003800000 */
.L_x_381:
        /* <DEDUP_REMOVED lines=17> */
.L_x_384:
[----:B------:R-:W-:Y:S05]  /*74e0*/  BSYNC B0 ;  /* 0x0000000000007941 */ /* 0x000fea0003800000 */
.L_x_383:
        /* <DEDUP_REMOVED lines=16> */
.L_x_386:
[----:B------:R-:W-:Y:S05]  /*75f0*/  BSYNC B0 ;  /* 0x0000000000007941 */ /* 0x000fea0003800000 */
.L_x_385:
        /* <DEDUP_REMOVED lines=16> */
.L_x_388:
[----:B------:R-:W-:Y:S05]  /*7700*/  BSYNC B0 ;  /* 0x0000000000007941 */ /* 0x000fea0003800000 */
.L_x_387:
        /* <DEDUP_REMOVED lines=16> */
.L_x_390:
[----:B------:R-:W-:Y:S05]  /*7810*/  BSYNC B0 ;  /* 0x0000000000007941 */ /* 0x000fea0003800000 */
.L_x_389:
        /* <DEDUP_REMOVED lines=16> */
.L_x_392:
[----:B------:R-:W-:Y:S05]  /*7920*/  BSYNC B0 ;  /* 0x0000000000007941 */ /* 0x000fea0003800000 */
.L_x_391:
        /* <DEDUP_REMOVED lines=15> */
.L_x_394:
[----:B------:R-:W-:Y:S05]  /*7a20*/  BSYNC B0 ;  /* 0x0000000000007941 */ /* 0x000fea0003800000 */
.L_x_393:
[----:B------:R-:W-:Y:S01]  /*7a30*/  ULDC.64 UR4, c[0x0][0x338] ;  /* 0x0000ce0000047ab9 */ /* 0x000fe20000000a00 */
[----:B------:R-:W-:Y:S01]  /*7a40*/  IMAD.U32 R8, RZ, RZ, UR12 ;  /* 0x0000000cff087e24 */ /* 0x000fe2000f8e00ff */
[----:B------:R-:W-:Y:S01]  /*7a50*/  UIMAD UR4, UR6, UR4, URZ ;  /* 0x00000004060472a4 */ /* 0x000fe2000f8e023f */
[----:B------:R-:W-:Y:S01]  /*7a60*/  ISETP.GE.OR P0, PT, R4, c[0x0][0x324], P2 ;  /* 0x0000c90004007a0c */ /* 0x000fe20001706670 */
[----:B------:R-:W-:Y:S01]  /*7a70*/  BSSY B0, `(.L_x_395) ;  /* 0x0000013000007945 */ /* 0x000fe20003800000 */
[----:B------:R-:W-:Y:S01]  /*7a80*/  IMAD.WIDE.U32 R8, R8, c[0x0][0x338], R4 ;  /* 0x0000ce0008087a25 */ /* 0x000fe200078e0004 */
[----:B------:R-:W-:Y:S01]  /*7a90*/  UIMAD UR12, UR12, UR5, UR4 ;  /* 0x000000050c0c72a4 */ /* 0x000fe2000f8e0204 */
[----:B------:R-:W-:Y:S02]  /*7aa0*/  MOV R0, UR13 ;  /* 0x0000000d00007c02 */ /* 0x000fe40008000f00 */
[----:B------:R-:W-:Y:S02]  /*7ab0*/  ULDC.64 UR4, c[0x0][0x340] ;  /* 0x0000d00000047ab9 */ /* 0x000fe40000000a00 */
[----:B------:R-:W-:Y:S01]  /*7ac0*/  UIMAD UR4, UR7, UR4, URZ ;  /* 0x00000004070472a4 */ /* 0x000fe2000f8e023f */
[----:B------:R-:W-:-:S03]  /*7ad0*/  IADD3 R9, R9, UR12, RZ ;  /* 0x0000000c09097c10 */ /* 0x000fc6000fffe0ff */
[----:B------:R-:W-:Y:S02]  /*7ae0*/  UIMAD UR4, UR13, UR5, UR4 ;  /* 0x000000050d0472a4 */ /* 0x000fe4000f8e0204 */
[----:B------:R-:W-:-:S05]  /*7af0*/  IMAD.WIDE.U32 R8, R0, c[0x0][0x340], R8 ;  /* 0x0000d00000087a25 */ /* 0x000fca00078e0008 */
[----:B--2---:R-:W-:Y:S01]  /*7b00*/  IADD3 R7, R9, UR4, RZ ;  /* 0x0000000409077c10 */ /* 0x004fe2000fffe0ff */
        /* <DEDUP_REMOVED lines=9> */
.L_x_396:
[----:B------:R-:W-:Y:S05]  /*7ba0*/  BSYNC B0 ;  /* 0x0000000000007941 */ /* 0x000fea0003800000 */
.L_x_395:
        /* <DEDUP_REMOVED lines=15> */
.L_x_398:
[----:B------:R-:W-:Y:S05]  /*7ca0*/  BSYNC B0 ;  /* 0x0000000000007941 */ /* 0x000fea0003800000 */
.L_x_397:
        /* <DEDUP_REMOVED lines=15> */
.L_x_400:
[----:B------:R-:W-:Y:S05]  /*7da0*/  BSYNC B0 ;  /* 0x0000000000007941 */ /* 0x000fea0003800000 */
.L_x_399:
        /* <DEDUP_REMOVED lines=14> */
.L_x_402:
[----:B------:R-:W-:Y:S05]  /*7e90*/  BSYNC B0 ;  /* 0x0000000000007941 */ /* 0x000fea0003800000 */
.L_x_401:
        /* <DEDUP_REMOVED lines=14> */
.L_x_404:
[----:B------:R-:W-:Y:S05]  /*7f80*/  BSYNC B0 ;  /* 0x0000000000007941 */ /* 0x000fea0003800000 */
.L_x_403:
        /* <DEDUP_REMOVED lines=14> */
.L_x_406:
[----:B------:R-:W-:Y:S05]  /*8070*/  BSYNC B0 ;  /* 0x0000000000007941 */ /* 0x000fea0003800000 */
.L_x_405:
        /* <DEDUP_REMOVED lines=14> */
.L_x_408:
[----:B------:R-:W-:Y:S05]  /*8160*/  BSYNC B0 ;  /* 0x0000000000007941 */ /* 0x000fea0003800000 */
.L_x_407:
        /* <DEDUP_REMOVED lines=13> */
.L_x_409:
        /* <DEDUP_REMOVED lines=12> */
.L_x_1154:


//--------------------- .text._ZN7cutlass13device_kernelIN5flash19enable_sm80_to_sm89INS1_16FlashAttnBwdSm80INS1_25CollectiveMainloopBwdSm80ILi1ELi1EN4cute5tupleIJNS5_1CILi32EEENS7_ILi64EEENS7_ILi256EEEEEENS_6half_tEfNS_4arch4Sm80ELb1ELb0ELb1ELb0ELb0ELb0ELb0ELb0ELi2ELi2ELi2ELi1ELb1EEENS1_24CollectiveEpilogueBwdGQAISB_fSE_Li256ELb0ELb0EEENS1_25SingleTileBwdLPTSchedulerILb0ELi64ELb0EEEEEEEEEvNT_6ParamsE --------------------------
	.section	.text._ZN7cutlass13device_kernelIN5flash19enable_sm80_to_sm89INS1_16FlashAttnBwdSm80INS1_25CollectiveMainloopBwdSm80ILi1ELi1EN4cute5tupleIJNS5_1CILi32EEENS7_ILi64EEENS7_ILi256EEEEEENS_6half_tEfNS_4arch4Sm80ELb1ELb0ELb1ELb0ELb0ELb0ELb0ELb0ELi2ELi2ELi2ELi1ELb1EEENS1_24CollectiveEpilogueBwdGQAISB_fSE_Li256ELb0ELb0EEENS1_25SingleTileBwdLPTSchedulerILb0ELi64ELb0EEEEEEEEEvNT_6ParamsE,"ax",@progbits
	.sectioninfo	@"SHI_REGISTERS=255"
	.align	128
.text._ZN7cutlass13device_kernelIN5flash19enable_sm80_to_sm89INS1_16FlashAttnBwdSm80INS1_25CollectiveMainloopBwdSm80ILi1ELi1EN4cute5tupleIJNS5_1CILi32EEENS7_ILi64EEENS7_ILi256EEEEEENS_6half_tEfNS_4arch4Sm80ELb1ELb0ELb1ELb0ELb0ELb0ELb0ELb0ELi2ELi2ELi2ELi1ELb1EEENS1_24CollectiveEpilogueBwdGQAISB_fSE_Li256ELb0ELb0EEENS1_25SingleTileBwdLPTSchedulerILb0ELi64ELb0EEEEEEEEEvNT_6ParamsE:
        .type           _ZN7cutlass13device_kernelIN5flash19enable_sm80_to_sm89INS1_16FlashAttnBwdSm80INS1_25CollectiveMainloopBwdSm80ILi1ELi1EN4cute5tupleIJNS5_1CILi32EEENS7_ILi64EEENS7_ILi256EEEEEENS_6half_tEfNS_4arch4Sm80ELb1ELb0ELb1ELb0ELb0ELb0ELb0ELb0ELi2ELi2ELi2ELi1ELb1EEENS1_24CollectiveEpilogueBwdGQAISB_fSE_Li256ELb0ELb0EEENS1_25SingleTileBwdLPTSchedulerILb0ELi64ELb0EEEEEEEEEvNT_6ParamsE,@function
        .size           _ZN7cutlass13device_kernelIN5flash19enable_sm80_to_sm89INS1_16FlashAttnBwdSm80INS1_25CollectiveMainloopBwdSm80ILi1ELi1EN4cute5tupleIJNS5_1CILi32EEENS7_ILi64EEENS7_ILi256EEEEEENS_6half_tEfNS_4arch4Sm80ELb1ELb0ELb1ELb0ELb0ELb0ELb0ELb0ELi2ELi2ELi2ELi1ELb1EEENS1_24CollectiveEpilogueBwdGQAISB_fSE_Li256ELb0ELb0EEENS1_25SingleTileBwdLPTSchedulerILb0ELi64ELb0EEEEEEEEEvNT_6ParamsE,(.L_x_1155 - _ZN7cutlass13device_kernelIN5flash19enable_sm80_to_sm89INS1_16FlashAttnBwdSm80INS1_25CollectiveMainloopBwdSm80ILi1ELi1EN4cute5tupleIJNS5_1CILi32EEENS7_ILi64EEENS7_ILi256EEEEEENS_6half_tEfNS_4arch4Sm80ELb1ELb0ELb1ELb0ELb0ELb0ELb0ELb0ELi2ELi2ELi2ELi1ELb1EEENS1_24CollectiveEpilogueBwdGQAISB_fSE_Li256ELb0ELb0EEENS1_25SingleTileBwdLPTSchedulerILb0ELi64ELb0EEEEEEEEEvNT_6ParamsE)
        .other          _ZN7cutlass13device_kernelIN5flash19enable_sm80_to_sm89INS1_16FlashAttnBwdSm80INS1_25CollectiveMainloopBwdSm80ILi1ELi1EN4cute5tupleIJNS5_1CILi32EEENS7_ILi64EEENS7_ILi256EEEEEENS_6half_tEfNS_4arch4Sm80ELb1ELb0ELb1ELb0ELb0ELb0ELb0ELb0ELi2ELi2ELi2ELi1ELb1EEENS1_24CollectiveEpilogueBwdGQAISB_fSE_Li256ELb0ELb0EEENS1_25SingleTileBwdLPTSchedulerILb0ELi64ELb0EEEEEEEEEvNT_6ParamsE,@"STO_CUDA_ENTRY STV_DEFAULT"
_ZN7cutlass13device_kernelIN5flash19enable_sm80_to_sm89INS1_16FlashAttnBwdSm80INS1_25CollectiveMainloopBwdSm80ILi1ELi1EN4cute5tupleIJNS5_1CILi32EEENS7_ILi64EEENS7_ILi256EEEEEENS_6half_tEfNS_4arch4Sm80ELb1ELb0ELb1ELb0ELb0ELb0ELb0ELb0ELi2ELi2ELi2ELi1ELb1EEENS1_24CollectiveEpilogueBwdGQAISB_fSE_Li256ELb0ELb0EEENS1_25SingleTileBwdLPTSchedulerILb0ELi64ELb0EEEEEEEEEvNT_6ParamsE:
        /* <DEDUP_REMOVED lines=32> */
.L_x_411:
[----:B------:R-:W-:Y:S02]  /*0200*/  ULDC UR8, c[0x0][0x3b4] ;  /* 0x0000ed0000087ab9 */ /* 0x000fe40000000800 */
[----:B------:R-:W-:Y:S02]  /*0210*/  UISETP.NE.AND UP0, UPT, UR8, 0x1, UPT ;  /* 0x000000010800788c */ /* 0x000fe4000bf05270 */
[----:B------:R-:W-:Y:S02]  /*0220*/  ULDC.64 UR4, c[0x0][0x3b8] ;  /* 0x0000ee0000047ab9 */ /* 0x000fe40000000a00 */
[----:B------:R-:W-:Y:S02]  /*0230*/  UIMAD.WIDE.U32 UR10, UR7, UR4, URZ ;  /* 0x00000004070a72a5 */ /* 0x000fe4000f8e003f */
[----:B------:R-:W-:-:S05]  /*0240*/  UMOV UR14, UR7 ;  /* 0x00000007000e7c82 */ /* 0x000fca0008000000 */
[----:B------:R-:W-:-:S04]  /*0250*/  @UP0 USHF.R.U32.HI UR14, URZ, UR5, UR11 ;  /* 0x000000053f0e0299 */ /* 0x000fc8000801160b */
[----:B------:R-:W-:Y:S02]  /*0260*/  UIMAD UR8, UR14, UR8, URZ ;  /* 0x000000080e0872a4 */ /* 0x000fe4000f8e023f */
.L_x_412:
        /* <DEDUP_REMOVED lines=11> */
.L_x_410:
        /* <DEDUP_REMOVED lines=20> */
.L_x_414:
[----:B------:R-:W-:Y:S02]  /*0460*/  ULDC UR8, c[0x0][0x3b4] ;  /* 0x0000ed0000087ab9 */ /* 0x000fe40000000800 */
[----:B------:R-:W-:Y:S02]  /*0470*/  UISETP.NE.AND UP0, UPT, UR8, 0x1, UPT ;  /* 0x000000010800788c */ /* 0x000fe4000bf05270 */
[----:B------:R-:W-:Y:S02]  /*0480*/  ULDC.64 UR4, c[0x0][0x3b8] ;  /* 0x0000ee0000047ab9 */ /* 0x000fe40000000a00 */
[----:B------:R-:W-:Y:S02]  /*0490*/  UIMAD.WIDE.U32 UR10, UR7, UR4, URZ ;  /* 0x00000004070a72a5 */ /* 0x000fe4000f8e003f */
[----:B------:R-:W-:-:S05]  /*04a0*/  UMOV UR14, UR7 ;  /* 0x00000007000e7c82 */ /* 0x000fca0008000000 */
[----:B------:R-:W-:-:S04]  /*04b0*/  @UP0 USHF.R.U32.HI UR14, URZ, UR5, UR11 ;  /* 0x000000053f0e0299 */ /* 0x000fc8000801160b */
[----:B------:R-:W-:Y:S02]  /*04c0*/  UIMAD UR8, UR14, UR8, URZ ;  /* 0x000000080e0872a4 */ /* 0x000fe4000f8e023f */
.L_x_415:
        /* <DEDUP_REMOVED lines=10> */
.L_x_413:
        /* <DEDUP_REMOVED lines=16> */
[----:B------:R-:W-:Y:S01]  /*0670*/  UMOV UR7, 0x1f ;  /* 0x0000001f00077882 */ /* 0x000fe20000000000 */
[----:B------:R-:W-:Y:S01]  /*0680*/  CS2R R134, SRZ ;  /* 0x0000000000867805 */ /* 0x000fe2000001ff00 */
[----:B------:R-:W-:Y:S01]  /*0690*/  USHF.R.S32.HI UR4, URZ, 0x1f, UR5 ;  /* 0x0000001f3f047899 */ /* 0x000fe20008011405 */
[----:B------:R-:W-:Y:S01]  /*06a0*/  CS2R R132, SRZ ;  /* 0x0000000000847805 */ /* 0x000fe2000001ff00 */
[----:B------:R-:W-:Y:S01]  /*06b0*/  UIADD3 UR7, UR7, UR6, URZ ;  /* 0x0000000607077290 */ /* 0x000fe2000fffe03f */
[----:B------:R-:W-:Y:S01]  /*06c0*/  CS2R R126, SRZ ;  /* 0x00000000007e7805 */ /* 0x000fe2000001ff00 */
[----:B------:R-:W-:Y:S01]  /*06d0*/  ULEA.HI UR18, UR4, UR5, URZ, 0x5 ;  /* 0x0000000504127291 */ /* 0x000fe2000f8f283f */
[----:B------:R-:W-:Y:S01]  /*06e0*/  CS2R R124, SRZ ;  /* 0x00000000007c7805 */ /* 0x000fe2000001ff00 */
[----:B------:R-:W-:Y:S01]  /*06f0*/  USHF.R.S32.HI UR4, URZ, 0x1f, UR7 ;  /* 0x0000001f3f047899 */ /* 0x000fe20008011407 */
[----:B------:R-:W-:Y:S01]  /*0700*/  CS2R R130, SRZ ;  /* 0x0000000000827805 */ /* 0x000fe2000001ff00 */
[----:B------:R-:W-:Y:S01]  /*0710*/  USHF.R.S32.HI UR18, URZ, 0x5, UR18 ;  /* 0x000000053f127899 */ /* 0x000fe20008011412 */
[----:B------:R-:W-:Y:S01]  /*0720*/  CS2R R128, SRZ ;  /* 0x0000000000807805 */ /* 0x000fe2000001ff00 */
[----:B------:R-:W-:Y:S01]  /*0730*/  ULEA.HI UR4, UR4, UR7, URZ, 0x5 ;  /* 0x0000000704047291 */ /* 0x000fe2000f8f283f */
[----:B------:R-:W-:Y:S01]  /*0740*/  CS2R R122, SRZ ;  /* 0x00000000007a7805 */ /* 0x000fe2000001ff00 */
[----:B------:R-:W-:Y:S01]  /*0750*/  UISETP.LT.AND UP0, UPT, URZ, UR18, UPT ;  /* 0x000000123f00728c */ /* 0x000fe2000bf01270 */
[----:B------:R-:W-:Y:S01]  /*0760*/  CS2R R120, SRZ ;  /* 0x0000000000787805 */ /* 0x000fe2000001ff00 */
[----:B------:R-:W-:Y:S01]  /*0770*/  USHF.R.S32.HI UR11, URZ, 0x5, UR4 ;  /* 0x000000053f0b7899 */ /* 0x000fe20008011404 */
[----:B------:R-:W-:Y:S01]  /*0780*/  CS2R R118, SRZ ;  /* 0x0000000000767805 */ /* 0x000fe2000001ff00 */
[----:B------:R-:W-:Y:S01]  /*0790*/  USEL UR18, URZ, UR18, !UP0 ;  /* 0x000000123f127287 */ /* 0x000fe2000c000000 */
[----:B------:R-:W-:Y:S01]  /*07a0*/  CS2R R116, SRZ ;  /* 0x0000000000747805 */ /* 0x000fe2000001ff00 */
[----:B------:R-:W-:Y:S01]  /*07b0*/  ULDC.64 UR16, c[0x0][0x118] ;  /* 0x0000460000107ab9 */ /* 0x000fe20000000a00 */
        /* <DEDUP_REMOVED lines=111> */
[----:B------:R-:W-:Y:S01]  /*0eb0*/  USHF.R.S32.HI UR20, URZ, 0x1f, UR18 ;  /* 0x0000001f3f147899 */ /* 0x000fe20008011412 */
        /* <DEDUP_REMOVED lines=12> */
[----:B------:R-:W-:Y:S01]  /*0f80*/  UMOV UR21, 0x5 ;  /* 0x0000000500157882 */ /* 0x000fe20000000000 */
[----:B------:R-:W-:Y:S01]  /*0f90*/  IMAD.IADD R11, R7, 0x1, R0 ;  /* 0x00000001070b7824 */ /* 0x000fe200078e0200 */
[----:B------:R-:W-:Y:S01]  /*0fa0*/  ULDC.64 UR4, c[0x0][0x1e8] ;  /* 0x00007a0000047ab9 */ /* 0x000fe20000000a00 */
[----:B------:R-:W-:Y:S01]  /*0fb0*/  IMAD.SHL.U32 R0, R10, 0x40, RZ ;  /* 0x000000400a007824 */ /* 0x000fe200078e00ff */
[----:B------:R-:W-:Y:S01]  /*0fc0*/  UIMAD UR4, UR8, UR4, URZ ;  /* 0x00000004080472a4 */ /* 0x000fe2000f8e023f */
[----:B------:R-:W-:Y:S01]  /*0fd0*/  IMAD.MOV.U32 R8, RZ, RZ, R4 ;  /* 0x000000ffff087224 */ /* 0x000fe200078e0004 */
[----:B------:R-:W-:Y:S01]  /*0fe0*/  CS2R R146, SRZ ;  /* 0x0000000000927805 */ /* 0x000fe2000001ff00 */
        /* <DEDUP_REMOVED lines=59> */
[----:B------:R-:W-:Y:S01]  /*13a0*/  ULDC.64 UR4, c[0x0][0x188] ;  /* 0x0000620000047ab9 */ /* 0x000fe20000000a00 */
[----:B------:R-:W-:Y:S01]  /*13b0*/  IMAD.SHL.U32 R19, R0, 0x2, RZ ;  /* 0x0000000200137824 */ /* 0x000fe200078e00ff */
[----:B------:R-:W-:Y:S01]  /*13c0*/  UIADD3 UR15, -UR10, UR15, URZ ;  /* 0x0000000f0a0f7290 */ /* 0x000fe2000fffe13f */
        /* <DEDUP_REMOVED lines=16> */
[----:B------:R2:W-:Y:S01]  /*14d0*/  STL [R1+0x6c], R40 ;  /* 0x00006c2801007387 */ /* 0x0005e20000100800 */
[----:B------:R-:W-:Y:S01]  /*14e0*/  ISETP.GE.AND P4, PT, R17, c[0x0][0x1cc], PT ;  /* 0x0000730011007a0c */ /* 0x000fe20003f86270 */
[----:B------:R-:W-:Y:S01]  /*14f0*/  UIMAD UR22, UR20, UR4, URZ ;  /* 0x00000004141672a4 */ /* 0x000fe2000f8e023f */
[----:B------:R-:W-:Y:S01]  /*1500*/  IMAD.SHL.U32 R26, R26, 0x2, RZ ;  /* 0x000000021a1a7824 */ /* 0x000fe200078e00ff */
[----:B------:R-:W-:Y:S01]  /*1510*/  UIMAD.WIDE.U32 UR24, UR18, UR4, URZ ;  /* 0x00000004121872a5 */ /* 0x000fe2000f8e003f */
[----:B------:R-:W-:Y:S01]  /*1520*/  IMAD.MOV.U32 R148, RZ, RZ, 0x20 ;  /* 0x00000020ff947424 */ /* 0x000fe200078e00ff */
[----:B------:R-:W-:Y:S01]  /*1530*/  UIMAD UR22, UR18, UR5, UR22 ;  /* 0x00000005121672a4 */ /* 0x000fe2000f8e0216 */
[----:B------:R-:W-:Y:S01]  /*1540*/  CS2R R118, SRZ ;  /* 0x0000000000767805 */ /* 0x000fe2000001ff00 */
[----:B------:R-:W-:Y:S01]  /*1550*/  ULDC.64 UR6, c[0x0][0x208] ;  /* 0x0000820000067ab9 */ /* 0x000fe20000000a00 */
[----:B------:R-:W-:Y:S01]  /*1560*/  CS2R R116, SRZ ;  /* 0x0000000000747805 */ /* 0x000fe2000001ff00 */
[----:B------:R-:W-:Y:S01]  /*1570*/  UIADD3 UR22, UR25, UR22, URZ ;  /* 0x0000001619167290 */ /* 0x000fe2000fffe03f */
[----:B------:R-:W-:Y:S01]  /*1580*/  CS2R R114, SRZ ;  /* 0x0000000000727805 */ /* 0x000fe2000001ff00 */
        /* <DEDUP_REMOVED lines=13> */
[----:B------:R-:W-:Y:S01]  /*1660*/  LEA R8, P0, R0, R4, 0x6 ;  /* 0x0000000400087211 */ /* 0x000fe200078030ff */
[----:B--2---:R-:W-:Y:S01]  /*1670*/  IMAD.WIDE.U32 R40, R18, c[0x0][0x188], R10 ;  /* 0x0000620012287a25 */ /* 0x004fe200078e000a */
[C---:B------:R-:W-:Y:S01]  /*1680*/  LEA R10, P1, R3.reuse, R6, 0x6 ;  /* 0x00000006030a7211 */ /* 0x040fe200078230ff */
[----:B------:R-:W-:Y:S01]  /*1690*/  USHF.L.U64.HI UR7, UR6, UR21, UR7 ;  /* 0x0000001506077299 */ /* 0x000fe20008010207 */
[----:B------:R-:W-:Y:S01]  /*16a0*/  LEA.HI.X R9, R0, R5, R9, 0x6, P0 ;  /* 0x0000000500097211 */ /* 0x000fe200000f3409 */
[----:B------:R-:W-:Y:S01]  /*16b0*/  IMAD.MOV.U32 R11, RZ, RZ, c[0x0][0x1dc] ;  /* 0x00007700ff0b7624 */ /* 0x000fe200078e00ff */
[----:B------:R-:W-:Y:S01]  /*16c0*/  IADD3 R0, -R38, UR15, RZ ;  /* 0x0000000f26007c10 */ /* 0x000fe2000fffe1ff */
[----:B------:R-:W-:Y:S01]  /*16d0*/  IMAD.U32 R13, RZ, RZ, UR25 ;  /* 0x00000019ff0d7e24 */ /* 0x000fe2000f8e00ff */
[----:B------:R-:W-:Y:S01]  /*16e0*/  IADD3 R18, R2, 0x80, RZ ;  /* 0x0000008002127810 */ /* 0x000fe20007ffe0ff */
[----:B------:R-:W-:Y:S01]  /*16f0*/  IMAD.U32 R16, RZ, RZ, UR22 ;  /* 0x00000016ff107e24 */ /* 0x000fe2000f8e00ff */
[----:B------:R-:W-:Y:S01]  /*1700*/  LEA.HI.X R11, R3, R7, R11, 0x6, P1 ;  /* 0x00000007030b7211 */ /* 0x000fe200008f340b */
[----:B------:R-:W-:Y:S01]  /*1710*/  IMAD.U32 R3, RZ, RZ, UR13 ;  /* 0x0000000dff037e24 */ /* 0x000fe2000f8e00ff */
[C---:B------:R-:W-:Y:S01]  /*1720*/  ISETP.LT.OR P1, PT, R0.reuse, 0x1, P6 ;  /* 0x000000010000780c */ /* 0x040fe20003721670 */
[----:B------:R1:W-:Y:S01]  /*1730*/  STL.64 [R1+0xa0], R40 ;  /* 0x0000a02801007387 */ /* 0x0003e20000100a00 */
[----:B------:R-:W-:Y:S01]  /*1740*/  ISETP.LT.OR P0, PT, R0, 0x1, P4 ;  /* 0x000000010000780c */ /* 0x000fe20002701670 */
[----:B------:R-:W-:Y:S01]  /*1750*/  UIMAD UR4, UR13, UR5, UR4 ;  /* 0x000000050d0472a4 */ /* 0x000fe2000f8e0204 */
[----:B------:R-:W-:Y:S01]  /*1760*/  ISETP.GE.AND P5, PT, R18, c[0x0][0x1cc], PT ;  /* 0x0000730012007a0c */ /* 0x000fe20003fa6270 */
[----:B------:R-:W-:Y:S01]  /*1770*/  USHF.L.U32 UR6, UR6, 0x5, URZ ;  /* 0x0000000506067899 */ /* 0x000fe2000800063f */
[----:B------:R-:W-:Y:S01]  /*1780*/  IADD3 R42, R41, UR19, RZ ;  /* 0x00000013292a7c10 */ /* 0x000fe2000fffe0ff */
[----:B------:R-:W-:Y:S01]  /*1790*/  UIMAD UR7, UR7, UR18, URZ ;  /* 0x00000012070772a4 */ /* 0x000fe2000f8e023f */
[C---:B------:R-:W-:Y:S01]  /*17a0*/  ISETP.LT.OR P3, PT, R0.reuse, 0x1, P5 ;  /* 0x000000010000780c */ /* 0x040fe20002f61670 */
[----:B------:R-:W-:Y:S01]  /*17b0*/  USHF.L.U32 UR19, UR18, 0x5, URZ ;  /* 0x0000000512137899 */ /* 0x000fe2000800063f */
[C---:B------:R-:W-:Y:S01]  /*17c0*/  ISETP.LT.OR P4, PT, R0.reuse, 0x21, P4 ;  /* 0x000000210000780c */ /* 0x040fe20002781670 */
        /* <DEDUP_REMOVED lines=9> */
[C---:B------:R-:W-:Y:S01]  /*1860*/  ISETP.LT.OR P1, PT, R0.reuse, 0x1, P2 ;  /* 0x000000010000780c */ /* 0x040fe20001721670 */
[----:B------:R-:W-:Y:S01]  /*1870*/  UIADD3 UR20, -UR19, UR20, URZ ;  /* 0x0000001413147290 */ /* 0x000fe2000fffe13f */
[----:B------:R-:W-:Y:S01]  /*1880*/  ISETP.LT.OR P2, PT, R0, 0x21, P2 ;  /* 0x000000210000780c */ /* 0x000fe20001741670 */
[----:B------:R2:W-:Y:S01]  /*1890*/  LDGSTS.E.BYPASS.LTC128B.128 [R26+0xa080], [R6.64+0x80], !P0 ;  /* 0x0a080080061a7fae */ /* 0x0005e2000c101d50 */
[C---:B------:R-:W-:Y:S01]  /*18a0*/  LEA R13, P0, R12.reuse, R40, 0x5 ;  /* 0x000000280c0d7211 */ /* 0x040fe200078028ff */
[----:B------:R-:W-:Y:S01]  /*18b0*/  CS2R R108, SRZ ;  /* 0x00000000006c7805 */ /* 0x000fe2000001ff00 */
[----:B------:R-:W-:Y:S01]  /*18c0*/  CS2R R106, SRZ ;  /* 0x00000000006a7805 */ /* 0x000fe2000001ff00 */
[----:B------:R2:W-:Y:S01]  /*18d0*/  LDGSTS.E.BYPASS.LTC128B.128 [R26+0xc080], [R6.64+0x100], !P3 ;  /* 0x0c080100061a7fae */ /* 0x0005e2000d901d50 */
[----:B------:R-:W-:Y:S01]  /*18e0*/  LEA.HI.X R12, R12, R42, R16, 0x5, P0 ;  /* 0x0000002a0c0c7211 */ /* 0x000fe200000f2c10 */
[----:B------:R-:W-:Y:S01]  /*18f0*/  CS2R R104, SRZ ;  /* 0x0000000000687805 */ /* 0x000fe2000001ff00 */
[C---:B------:R-:W-:Y:S01]  /*1900*/  ISETP.LT.OR P0, PT, R0.reuse, 0x21, P6 ;  /* 0x000000210000780c */ /* 0x040fe20003701670 */
[----:B-1----:R-:W-:Y:S01]  /*1910*/  IMAD.WIDE.U32 R40, R3, c[0x0][0x218], R14 ;  /* 0x0000860003287a25 */ /* 0x002fe200078e000e */
[----:B------:R-:W-:Y:S01]  /*1920*/  ISETP.LT.OR P3, PT, R0, 0x21, P5 ;  /* 0x000000210000780c */ /* 0x000fe20002f61670 */
[----:B------:R2:W-:Y:S01]  /*1930*/  LDGSTS.E.BYPASS.LTC128B.128 [R26+0xe080], [R6.64+0x180], !P1 ;  /* 0x0e080180061a7fae */ /* 0x0005e2000c901d50 */
[----:B------:R-:W-:Y:S01]  /*1940*/  ISETP.GE.AND P1, PT, R2, c[0x0][0x19c], PT ;  /* 0x0000670002007a0c */ /* 0x000fe20003f26270 */
[----:B------:R-:W-:Y:S01]  /*1950*/  IMAD.MOV.U32 R14, RZ, RZ, R40 ;  /* 0x000000ffff0e7224 */ /* 0x000fe200078e0028 */
[----:B------:R-:W-:Y:S01]  /*1960*/  ISETP.GE.AND P5, PT, R17, c[0x0][0x19c], PT ;  /* 0x0000670011007a0c */ /* 0x000fe20003fa6270 */
[----:B------:R-:W-:Y:S01]  /*1970*/  STL [R1+0xbc], R42 ;  /* 0x0000bc2a01007387 */ /* 0x000fe20000100800 */
[----:B------:R-:W-:Y:S01]  /*1980*/  IADD3 R15, R41, UR4, RZ ;  /* 0x00000004290f7c10 */ /* 0x000fe2000fffe0ff */
[----:B------:R-:W-:Y:S01]  /*1990*/  ULDC.64 UR4, c[0x0][0x288] ;  /* 0x0000a20000047ab9 */ /* 0x000fe20000000a00 */
[----:B------:R-:W-:Y:S01]  /*19a0*/  CS2R R102, SRZ ;  /* 0x0000000000667805 */ /* 0x000fe2000001ff00 */
[----:B------:R-:W-:Y:S01]  /*19b0*/  STL.64 [R1+0x98], R40 ;  /* 0x0000982801007387 */ /* 0x000fe20000100a00 */
[----:B------:R-:W-:Y:S01]  /*19c0*/  UIMAD UR4, UR9, UR4, URZ ;  /* 0x00000004090472a4 */ /* 0x000fe2000f8e023f */
[----:B------:R-:W-:Y:S01]  /*19d0*/  CS2R R100, SRZ ;  /* 0x0000000000647805 */ /* 0x000fe2000001ff00 */
[----:B------:R-:W-:Y:S01]  /*19e0*/  CS2R R98, SRZ ;  /* 0x0000000000627805 */ /* 0x000fe2000001ff00 */
[----:B------:R1:W-:Y:S01]  /*19f0*/  LDGSTS.E.BYPASS.LTC128B.128 [R26+0x9080], [R10.64], !P0 ;  /* 0x090800000a1a7fae */ /* 0x0003e2000c101d50 */
[C---:B------:R-:W-:Y:S01]  /*1a00*/  ISETP.LT.OR P0, PT, R0.reuse, 0x1, P1 ;  /* 0x000000010000780c */ /* 0x040fe20000f01670 */
[----:B------:R-:W-:Y:S01]  /*1a10*/  UIMAD UR4, UR12, UR5, UR4 ;  /* 0x000000050c0472a4 */ /* 0x000fe2000f8e0204 */
[----:B------:R-:W-:Y:S01]  /*1a20*/  CS2R R96, SRZ ;  /* 0x0000000000607805 */ /* 0x000fe2000001ff00 */
[----:B------:R1:W-:Y:S01]  /*1a30*/  LDGSTS.E.BYPASS.LTC128B.128 [R26+0xb080], [R10.64+0x80], !P4 ;  /* 0x0b0800800a1a7fae */ /* 0x0003e2000e101d50 */
[C---:B------:R-:W-:Y:S01]  /*1a40*/  ISETP.LT.OR P4, PT, R0.reuse, 0x1, P5 ;  /* 0x000000010000780c */ /* 0x040fe20002f81670 */
[----:B------:R-:W-:Y:S01]  /*1a50*/  CS2R R94, SRZ ;  /* 0x00000000005e7805 */ /* 0x000fe2000001ff00 */
[----:B------:R-:W-:Y:S01]  /*1a60*/  ISETP.LT.OR P5, PT, R0, 0x21, P5 ;  /* 0x000000210000780c */ /* 0x000fe20002fa1670 */
[----:B------:R1:W-:Y:S01]  /*1a70*/  LDGSTS.E.BYPASS.LTC128B.128 [R26+0xd080], [R10.64+0x100], !P3 ;  /* 0x0d0801000a1a7fae */ /* 0x0003e2000d901d50 */
[----:B------:R-:W-:Y:S01]  /*1a80*/  ISETP.GE.AND P3, PT, R18, c[0x0][0x19c], PT ;  /* 0x0000670012007a0c */ /* 0x000fe20003f66270 */
[----:B------:R-:W-:Y:S01]  /*1a90*/  CS2R R92, SRZ ;  /* 0x00000000005c7805 */ /* 0x000fe2000001ff00 */
[----:B------:R-:W-:Y:S01]  /*1aa0*/  CS2R R90, SRZ ;  /* 0x00000000005a7805 */ /* 0x000fe2000001ff00 */
[----:B------:R1:W-:Y:S01]  /*1ab0*/  LDGSTS.E.BYPASS.LTC128B.128 [R26+0xf080], [R10.64+0x180], !P2 ;  /* 0x0f0801800a1a7fae */ /* 0x0003e2000d101d50 */
[----:B------:R-:W-:Y:S01]  /*1ac0*/  ISETP.GE.AND P2, PT, R19, c[0x0][0x19c], PT ;  /* 0x0000670013007a0c */ /* 0x000fe20003f46270 */
[----:B------:R-:W-:Y:S01]  /*1ad0*/  CS2R R88, SRZ ;  /* 0x0000000000587805 */ /* 0x000fe2000001ff00 */
[----:B--2---:R-:W-:Y:S01]  /*1ae0*/  IMAD.U32 R6, RZ, RZ, UR6 ;  /* 0x00000006ff067e24 */ /* 0x004fe2000f8e00ff */
[----:B------:R-:W0:Y:S01]  /*1af0*/  LDGDEPBAR ;  /* 0x00000000000079af */ /* 0x000e220000000000 */
[----:B------:R-:W-:Y:S01]  /*1b00*/  ISETP.LT.OR P6, PT, R0, 0x1, P3 ;  /* 0x000000010000780c */ /* 0x000fe20001fc1670 */
[----:B------:R-:W-:Y:S01]  /*1b10*/  CS2R R86, SRZ ;  /* 0x0000000000567805 */ /* 0x000fe2000001ff00 */
[----:B------:R-:W-:Y:S01]  /*1b20*/  IMAD.WIDE.U32 R6, R6, UR18, R14 ;  /* 0x0000001206067c25 */ /* 0x000fe2000f8e000e */
[----:B------:R2:W-:Y:S01]  /*1b30*/  LDGSTS.E.BYPASS.LTC128B.128 [R26+0x80], [R4.64], !P0 ;  /* 0x00080000041a7fae */ /* 0x0005e2000c101d50 */
[C---:B------:R-:W-:Y:S01]  /*1b40*/  ISETP.LT.OR P3, PT, R0.reuse, 0x21, P3 ;  /* 0x000000210000780c */ /* 0x040fe20001f61670 */
[----:B------:R-:W-:Y:S01]  /*1b50*/  CS2R R84, SRZ ;  /* 0x0000000000547805 */ /* 0x000fe2000001ff00 */
[----:B------:R-:W-:Y:S01]  /*1b60*/  CS2R R82, SRZ ;  /* 0x0000000000527805 */ /* 0x000fe2000001ff00 */
[----:B------:R-:W-:Y:S01]  /*1b70*/  IADD3 R3, R7, UR7, RZ ;  /* 0x0000000707037c10 */ /* 0x000fe2000fffe0ff */
[----:B------:R2:W-:Y:S01]  /*1b80*/  LDGSTS.E.BYPASS.LTC128B.128 [R26+0x2080], [R4.64+0x80], !P4 ;  /* 0x02080080041a7fae */ /* 0x0005e2000e101d50 */
[C---:B------:R-:W-:Y:S01]  /*1b90*/  ISETP.LT.OR P4, PT, R0.reuse, 0x1, P2 ;  /* 0x000000010000780c */ /* 0x040fe20001781670 */
[----:B------:R-:W-:Y:S01]  /*1ba0*/  ULDC.64 UR6, c[0x0][0x270] ;  /* 0x00009c0000067ab9 */ /* 0x000fe20000000a00 */
[----:B------:R-:W-:Y:S01]  /*1bb0*/  ISETP.LT.OR P2, PT, R0, 0x21, P2 ;  /* 0x000000210000780c */ /* 0x000fe20001741670 */
[----:B------:R3:W-:Y:S01]  /*1bc0*/  STL.64 [R1+0x80], R14 ;  /* 0x0000800e01007387 */ /* 0x0007e20000100a00 */
[----:B------:R-:W-:Y:S01]  /*1bd0*/  UIMAD UR6, UR9, UR6, URZ ;  /* 0x00000006090672a4 */ /* 0x000fe2000f8e023f */
[----:B------:R-:W-:Y:S01]  /*1be0*/  CS2R R80, SRZ ;  /* 0x0000000000507805 */ /* 0x000fe2000001ff00 */
[----:B------:R-:W-:Y:S01]  /*1bf0*/  CS2R R78, SRZ ;  /* 0x00000000004e7805 */ /* 0x000fe2000001ff00 */
[----:B------:R2:W-:Y:S01]  /*1c00*/  LDGSTS.E.BYPASS.LTC128B.128 [R26+0x4080], [R4.64+0x100], !P6 ;  /* 0x04080100041a7fae */ /* 0x0005e2000f101d50 */
[----:B------:R-:W-:Y:S01]  /*1c10*/  UIMAD UR6, UR12, UR7, UR6 ;  /* 0x000000070c0672a4 */ /* 0x000fe2000f8e0206 */
[----:B------:R-:W-:Y:S01]  /*1c20*/  CS2R R76, SRZ ;  /* 0x00000000004c7805 */ /* 0x000fe2000001ff00 */
[----:B------:R-:W-:Y:S01]  /*1c30*/  CS2R R74, SRZ ;  /* 0x00000000004a7805 */ /* 0x000fe2000001ff00 */
[----:B------:R-:W-:Y:S01]  /*1c40*/  CS2R R72, SRZ ;  /* 0x0000000000487805 */ /* 0x000fe2000001ff00 */
[----:B------:R-:W-:Y:S01]  /*1c50*/  CS2R R70, SRZ ;  /* 0x0000000000467805 */ /* 0x000fe2000001ff00 */
[----:B-1----:R-:W-:Y:S01]  /*1c60*/  LEA R10, P0, R6, c[0x0][0x1f0], 0x1 ;  /* 0x00007c00060a7a11 */ /* 0x002fe200078008ff */
[----:B------:R2:W-:Y:S01]  /*1c70*/  LDGSTS.E.BYPASS.LTC128B.128 [R26+0x6080], [R4.64+0x180], !P4 ;  /* 0x06080180041a7fae */ /* 0x0005e2000e101d50 */
[----:B------:R-:W-:Y:S01]  /*1c80*/  LOP3.LUT P4, RZ, R20, 0x4, RZ, 0xc0, !PT ;  /* 0x0000000414ff7812 */ /* 0x000fe2000788c0ff */
[----:B------:R-:W-:Y:S01]  /*1c90*/  CS2R R68, SRZ ;  /* 0x0000000000447805 */ /* 0x000fe2000001ff00 */
[----:B------:R-:W-:Y:S01]  /*1ca0*/  LEA.HI.X R11, R6, c[0x0][0x1f4], R3, 0x1, P0 ;  /* 0x00007d00060b7a11 */ /* 0x000fe200000f0c03 */
[----:B------:R-:W-:Y:S01]  /*1cb0*/  IMAD R3, R22, 0x800, R23 ;  /* 0x0000080016037824 */ /* 0x000fe200078e0217 */
[----:B------:R-:W-:Y:S01]  /*1cc0*/  ISETP.LT.OR P0, PT, R0, 0x21, P1 ;  /* 0x000000210000780c */ /* 0x000fe20000f01670 */
[----:B------:R-:W-:Y:S01]  /*1cd0*/  IMAD.SHL.U32 R0, R20, 0x40, RZ ;  /* 0x0000004014007824 */ /* 0x000fe200078e00ff */
[C---:B------:R-:W-:Y:S01]  /*1ce0*/  LEA R6, P1, R13.reuse, c[0x0][0x160], 0x1 ;  /* 0x000058000d067a11 */ /* 0x040fe200078208ff */
[----:B------:R-:W-:Y:S01]  /*1cf0*/  CS2R R66, SRZ ;  /* 0x0000000000427805 */ /* 0x000fe2000001ff00 */
[----:B------:R-:W-:Y:S01]  /*1d00*/  CS2R R64, SRZ ;  /* 0x0000000000407805 */ /* 0x000fe2000001ff00 */
[----:B------:R-:W-:Y:S01]  /*1d10*/  CS2R R62, SRZ ;  /* 0x00000000003e7805 */ /* 0x000fe2000001ff00 */
[----:B------:R-:W-:Y:S01]  /*1d20*/  LEA.HI.X R7, R13, c[0x0][0x164], R12, 0x1, P1 ;  /* 0x000059000d077a11 */ /* 0x000fe200008f0c0c */
[----:B------:R-:W-:Y:S01]  /*1d30*/  CS2R R60, SRZ ;  /* 0x00000000003c7805 */ /* 0x000fe2000001ff00 */
[----:B------:R-:W-:Y:S01]  /*1d40*/  LOP3.LUT R12, R0, 0x1c0, RZ, 0xc0, !PT ;  /* 0x000001c0000c7812 */ /* 0x000fe200078ec0ff */
[----:B------:R-:W-:Y:S01]  /*1d50*/  CS2R R58, SRZ ;  /* 0x00000000003a7805 */ /* 0x000fe2000001ff00 */
[----:B------:R-:W-:Y:S01]  /*1d60*/  LOP3.LUT P1, RZ, R20, 0x2, RZ, 0xc0, !PT ;  /* 0x0000000214ff7812 */ /* 0x000fe2000782c0ff */
[----:B------:R-:W-:Y:S01]  /*1d70*/  CS2R R56, SRZ ;  /* 0x0000000000387805 */ /* 0x000fe2000001ff00 */
[----:B------:R-:W-:Y:S01]  /*1d80*/  LOP3.LUT R0, R12, 0x8, R35, 0xf8, !PT ;  /* 0x000000080c007812 */ /* 0x000fe200078ef823 */
[----:B------:R1:W-:Y:S01]  /*1d90*/  LDGSTS.E.BYPASS.LTC128B.128 [R26+0x1080], [R8.64], !P0 ;  /* 0x01080000081a7fae */ /* 0x0003e2000c101d50 */
[----:B------:R-:W-:Y:S01]  /*1da0*/  SHF.R.U32.HI R13, RZ, 0x3, R12 ;  /* 0x00000003ff0d7819 */ /* 0x000fe2000001160c */
[----:B------:R-:W-:Y:S01]  /*1db0*/  CS2R R54, SRZ ;  /* 0x0000000000367805 */ /* 0x000fe2000001ff00 */
[----:B------:R-:W-:Y:S01]  /*1dc0*/  ISETP.LT.AND P0, PT, R38, UR20, PT ;  /* 0x0000001426007c0c */ /* 0x000fe2000bf01270 */
[----:B------:R1:W-:Y:S01]  /*1dd0*/  LDGSTS.E.BYPASS.LTC128B.128 [R26+0x3080], [R8.64+0x80], !P5 ;  /* 0x03080080081a7fae */ /* 0x0003e2000e901d50 */
[----:B------:R-:W-:Y:S01]  /*1de0*/  LOP3.LUT R0, R0, R13, RZ, 0x3c, !PT ;  /* 0x0000000d00007212 */ /* 0x000fe200078e3cff */
[----:B------:R-:W-:Y:S01]  /*1df0*/  CS2R R52, SRZ ;  /* 0x0000000000347805 */ /* 0x000fe2000001ff00 */
[C---:B------:R-:W-:Y:S01]  /*1e00*/  ISETP.GE.OR P5, PT, R2.reuse, c[0x0][0x16c], !P0 ;  /* 0x00005b0002007a0c */ /* 0x040fe200047a6670 */
[----:B------:R1:W-:Y:S01]  /*1e10*/  LDGSTS.E.BYPASS.LTC128B.128 [R26+0x5080], [R8.64+0x100], !P3 ;  /* 0x05080100081a7fae */ /* 0x0003e2000d901d50 */
[C---:B------:R-:W-:Y:S01]  /*1e20*/  ISETP.GE.AND P3, PT, R2.reuse, c[0x0][0x1fc], PT ;  /* 0x00007f0002007a0c */ /* 0x040fe20003f66270 */
[----:B--2---:R-:W-:Y:S01]  /*1e30*/  IMAD.MOV.U32 R4, RZ, RZ, R30 ;  /* 0x000000ffff047224 */ /* 0x004fe200078e001e */
[C---:B------:R-:W-:Y:S01]  /*1e40*/  ISETP.GE.OR P6, PT, R2.reuse, c[0x0][0x1fc], !P0 ;  /* 0x00007f0002007a0c */ /* 0x040fe200047c6670 */
[----:B------:R1:W-:Y:S01]  /*1e50*/  LDGSTS.E.BYPASS.LTC128B.128 [R26+0x7080], [R8.64+0x180], !P2 ;  /* 0x07080180081a7fae */ /* 0x0003e2000d101d50 */
[----:B------:R-:W-:Y:S01]  /*1e60*/  ISETP.GE.AND P2, PT, R2, c[0x0][0x16c], PT ;  /* 0x00005b0002007a0c */ /* 0x000fe20003f46270 */
[----:B------:R-:W-:Y:S01]  /*1e70*/  IMAD.IADD R2, R3, 0x1, R0 ;  /* 0x0000000103027824 */ /* 0x000fe200078e0200 */
[----:B------:R-:W-:Y:S01]  /*1e80*/  SHF.R.S32.HI R0, RZ, 0x1f, R21 ;  /* 0x0000001fff007819 */ /* 0x000fe20000011415 */
[----:B------:R-:W0:Y:S01]  /*1e90*/  LDGDEPBAR ;  /* 0x00000000000079af */ /* 0x000e220000000000 */
[----:B------:R-:W-:Y:S01]  /*1ea0*/  IMAD.MOV.U32 R3, RZ, RZ, 0x40 ;  /* 0x00000040ff037424 */ /* 0x000fe200078e00ff */
[----:B------:R-:W-:Y:S01]  /*1eb0*/  IADD3 R5, R31, UR4, RZ ;  /* 0x000000041f057c10 */ /* 0x000fe2000fffe0ff */
[----:B------:R-:W-:Y:S01]  /*1ec0*/  IMAD.SHL.U32 R38, R2, 0x2, RZ ;  /* 0x0000000202267824 */ /* 0x000fe200078e00ff */
[----:B---3--:R-:W-:Y:S01]  /*1ed0*/  LEA.HI R14, R0, R21, RZ, 0x2 ;  /* 0x00000015000e7211 */ /* 0x008fe200078f10ff */
[----:B------:R-:W-:Y:S01]  /*1ee0*/  ULDC.64 UR4, c[0x0][0x278] ;  /* 0x00009e0000047ab9 */ /* 0x000fe20000000a00 */
[----:B------:R-:W-:Y:S01]  /*1ef0*/  SEL R0, R148, 0xffffffe0, !P1 ;  /* 0xffffffe094007807 */ /* 0x000fe20004800000 */
[----:B------:R-:W-:Y:S01]  /*1f00*/  UIMAD UR4, UR8, UR4, URZ ;  /* 0x00000004080472a4 */ /* 0x000fe2000f8e023f */
[----:B------:R-:W-:Y:S01]  /*1f10*/  SEL R2, R3, 0xffffffc0, !P4 ;  /* 0xffffffc003027807 */ /* 0x000fe20006000000 */
[----:B------:R-:W-:Y:S01]  /*1f20*/  IMAD.U32 R3, RZ, RZ, UR13 ;  /* 0x0000000dff037e24 */ /* 0x000fe2000f8e00ff */
[----:B------:R-:W-:Y:S01]  /*1f30*/  ISETP.GE.OR P4, PT, R17, c[0x0][0x16c], !P0 ;  /* 0x00005b0011007a0c */ /* 0x000fe20004786670 */
[----:B------:R-:W-:Y:S01]  /*1f40*/  IMAD.IADD R20, R38, 0x1, R0 ;  /* 0x0000000126147824 */ /* 0x000fe200078e0200 */
[----:B------:R-:W-:Y:S01]  /*1f50*/  ISETP.GE.OR P1, PT, R18, c[0x0][0x16c], !P0 ;  /* 0x00005b0012007a0c */ /* 0x000fe20004726670 */
[----:B------:R-:W-:Y:S01]  /*1f60*/  IMAD.IADD R16, R38, 0x1, R2 ;  /* 0x0000000126107824 */ /* 0x000fe200078e0202 */
[----:B------:R-:W-:Y:S01]  /*1f70*/  STL [R1+0x28], R38 ;  /* 0x0000282601007387 */ /* 0x000fe20000100800 */
[----:B------:R-:W-:Y:S01]  /*1f80*/  IMAD.IADD R15, R2, 0x1, R20 ;  /* 0x00000001020f7824 */ /* 0x000fe200078e0214 */
[----:B------:R-:W-:Y:S01]  /*1f90*/  UIMAD UR5, UR13, UR5, UR4 ;  /* 0x000000050d0572a4 */ /* 0x000fe2000f8e0204 */
[----:B------:R-:W-:Y:S01]  /*1fa0*/  IMAD.U32 R0, RZ, RZ, UR13 ;  /* 0x0000000dff007e24 */ /* 0x000fe2000f8e00ff */
[----:B------:R-:W-:Y:S01]  /*1fb0*/  STL [R1+0x2c], R20 ;  /* 0x00002c1401007387 */ /* 0x000fe20000100800 */
[----:B------:R-:W-:Y:S01]  /*1fc0*/  LOP3.LUT R14, R14, 0x1ffffffc, RZ, 0xc0, !PT ;  /* 0x1ffffffc0e0e7812 */ /* 0x000fe200078ec0ff */
[----:B------:R-:W-:Y:S01]  /*1fd0*/  CS2R R50, SRZ ;  /* 0x0000000000327805 */ /* 0x000fe2000001ff00 */
[----:B------:R-:W-:Y:S01]  /*1fe0*/  IMAD.WIDE.U32 R150, R0, c[0x0][0x240], R24 ;  /* 0x0000900000967a25 */ /* 0x000fe200078e0018 */
[----:B------:R-:W-:Y:S01]  /*1ff0*/  SEL R25, RZ, 0x1, P2 ;  /* 0x00000001ff197807 */ /* 0x000fe20001000000 */
[----:B------:R-:W-:Y:S01]  /*2000*/  STL [R1+0x34], R16 ;  /* 0x0000341001007387 */ /* 0x000fe20000100800 */
[----:B------:R-:W-:-:S04]  /*2010*/  DEPBAR.LE SB0, 0x1 ;  /* 0x000080400000791a */ /* 0x000fc80000000000 */
[----:B------:R-:W-:Y:S01]  /*2020*/  BAR.SYNC.DEFER_BLOCKING 0x0 ;  /* 0x0000000000007b1d */ /* 0x000fe20000010000 */
[----:B-1----:R-:W-:Y:S01]  /*2030*/  IADD3 R9, R29, UR6, RZ ;  /* 0x000000061d097c10 */ /* 0x002fe2000fffe0ff */
[----:B------:R-:W-:Y:S01]  /*2040*/  IMAD.MOV.U32 R8, RZ, RZ, R28 ;  /* 0x000000ffff087224 */ /* 0x000fe200078e001c */
[----:B------:R-:W-:Y:S01]  /*2050*/  ISETP.GE.AND P2, PT, R19, c[0x0][0x16c], PT ;  /* 0x00005b0013007a0c */ /* 0x000fe20003f46270 */
[----:B------:R-:W-:Y:S01]  /*2060*/  USHF.R.S32.HI UR6, URZ, 0x1f, UR19 ;  /* 0x0000001f3f067899 */ /* 0x000fe20008011413 */
[----:B------:R-:W-:Y:S01]  /*2070*/  LOP3.LUT R0, R34, 0xfffffff0, RZ, 0xc0, !PT ;  /* 0xfffffff022007812 */ /* 0x000fe200078ec0ff */
[----:B------:R-:W-:Y:S01]  /*2080*/  STL [R1+0x30], R15 ;  /* 0x0000300f01007387 */ /* 0x000fe20000100800 */
[----:B------:R-:W-:Y:S01]  /*2090*/  IMAD.IADD R21, R21, 0x1, -R14 ;  /* 0x0000000115157824 */ /* 0x000fe200078e0a0e */
[----:B------:R-:W-:Y:S01]  /*20a0*/  LOP3.LUT R14, R27, 0xffffffe0, RZ, 0xc0, !PT ;  /* 0xffffffe01b0e7812 */ /* 0x000fe200078ec0ff */
[----:B------:R-:W-:Y:S01]  /*20b0*/  CS2R R48, SRZ ;  /* 0x0000000000307805 */ /* 0x000fe2000001ff00 */
[----:B------:R-:W-:Y:S01]  /*20c0*/  IMAD.IADD R0, R152, 0x1, -R0 ;  /* 0x0000000198007824 */ /* 0x000fe200078e0a00 */
[----:B------:R-:W-:Y:S01]  /*20d0*/  STL.64 [R1+0xb0], R150 ;  /* 0x0000b09601007387 */ /* 0x000fe20000100a00 */
[----:B------:R-:W-:Y:S01]  /*20e0*/  SEL R24, RZ, 0x1, P3 ;  /* 0x00000001ff187807 */ /* 0x000fe20001800000 */
[----:B------:R-:W-:Y:S01]  /*20f0*/  CS2R R46, SRZ ;  /* 0x00000000002e7805 */ /* 0x000fe2000001ff00 */
[----:B------:R-:W-:Y:S01]  /*2100*/  ISETP.GE.AND P3, PT, R18, c[0x0][0x1fc], PT ;  /* 0x00007f0012007a0c */ /* 0x000fe20003f66270 */
[----:B------:R-:W-:Y:S01]  /*2110*/  CS2R R44, SRZ ;  /* 0x00000000002c7805 */ /* 0x000fe2000001ff00 */
[----:B------:R-:W-:Y:S01]  /*2120*/  CS2R R42, SRZ ;  /* 0x00000000002a7805 */ /* 0x000fe2000001ff00 */
[----:B------:R-:W-:Y:S01]  /*2130*/  CS2R R40, SRZ ;  /* 0x0000000000287805 */ /* 0x000fe2000001ff00 */
[----:B------:R-:W-:Y:S01]  /*2140*/  CS2R R30, SRZ ;  /* 0x00000000001e7805 */ /* 0x000fe2000001ff00 */
[----:B------:R-:W-:-:S02]  /*2150*/  ULDC UR7, c[0x0][0x198] ;  /* 0x0000660000077ab9 */ /* 0x000fc40000000800 */
[----:B------:R-:W-:Y:S01]  /*2160*/  ULDC UR9, c[0x0][0x168] ;  /* 0x00005a0000097ab9 */ /* 0x000fe20000000800 */
[----:B------:R-:W1:Y:S04]  /*2170*/  LDSM.16.M88.4 R164, [R38+0x8080] ;  /* 0x0080800026a4783b */ /* 0x000e680000000200 */
[----:B------:R-:W2:Y:S04]  /*2180*/  LDSM.16.M88.4 R168, [R20+0x8080] ;  /* 0x0080800014a8783b */ /* 0x000ea80000000200 */
        /* <DEDUP_REMOVED lines=13> */
[----:B------:R2:W1:Y:S04]  /*2260*/  LDSM.16.M88.4 R224, [R15+0xe080] ;  /* 0x00e080000fe0783b */ /* 0x0004680000000200 */
[----:B------:R-:W-:Y:S01]  /*2270*/  BAR.SYNC.DEFER_BLOCKING 0x0 ;  /* 0x0000000000007b1d */ /* 0x000fe20000010000 */
[----:B-----5:R-:W-:Y:S01]  /*2280*/  IMAD.WIDE.U32 R38, R3, c[0x0][0x278], R8 ;  /* 0x00009e0003267a25 */ /* 0x020fe200078e0008 */
[----:B------:R-:W-:-:S03]  /*2290*/  SHF.R.S32.HI R8, RZ, 0x1f, R0 ;  /* 0x0000001fff087819 */ /* 0x000fc60000011400 */
[----:B------:R-:W-:Y:S01]  /*22a0*/  IMAD.U32 R9, RZ, RZ, UR13 ;  /* 0x0000000dff097e24 */ /* 0x000fe2000f8e00ff */
[----:B------:R-:W-:Y:S01]  /*22b0*/  LEA.HI R8, R8, R0, RZ, 0x3 ;  /* 0x0000000008087211 */ /* 0x000fe200078f18ff */
[----:B------:R5:W-:Y:S02]  /*22c0*/  STL.64 [R1+0x90], R38 ;  /* 0x0000902601007387 */ /* 0x000be40000100a00 */
[----:B------:R-:W-:Y:S01]  /*22d0*/  IMAD.WIDE.U32 R28, R9, c[0x0][0x290], R4 ;  /* 0x0000a400091c7a25 */ /* 0x000fe200078e0004 */
[----:B------:R-:W-:Y:S02]  /*22e0*/  LOP3.LUT R9, R8, 0xfffffff8, RZ, 0xc0, !PT ;  /* 0xfffffff808097812 */ /* 0x000fe400078ec0ff */
[----:B--2---:R-:W-:Y:S01]  /*22f0*/  IADD3 R15, R39, UR5, RZ ;  /* 0x00000005270f7c10 */ /* 0x004fe2000fffe0ff */
[----:B------:R-:W-:Y:S01]  /*2300*/  IMAD.SHL.U32 R5, R33, 0x10, RZ ;  /* 0x0000001021057824 */ /* 0x000fe200078e00ff */
[----:B------:R-:W-:Y:S01]  /*2310*/  ULDC.64 UR4, c[0x0][0x290] ;  /* 0x0000a40000047ab9 */ /* 0x000fe20000000a00 */
[----:B------:R-:W-:Y:S01]  /*2320*/  IMAD.IADD R0, R0, 0x1, -R9 ;  /* 0x0000000100007824 */ /* 0x000fe200078e0a09 */
[----:B------:R-:W-:Y:S01]  /*2330*/  UIMAD UR4, UR8, UR4, URZ ;  /* 0x00000004080472a4 */ /* 0x000fe2000f8e023f */
[----:B------:R-:W-:Y:S01]  /*2340*/  @!PT LDS RZ, [RZ] ;  /* 0x00000000fffff984 */ /* 0x000fe20000000800 */
[----:B------:R-:W-:Y:S01]  /*2350*/  @!PT LDS RZ, [RZ] ;  /* 0x00000000fffff984 */ /* 0x000fe20000000800 */
[----:B------:R-:W-:Y:S01]  /*2360*/  @!PT LDS RZ, [RZ] ;  /* 0x00000000fffff984 */ /* 0x000fe20000000800 */
[----:B------:R2:W-:Y:S01]  /*2370*/  LDGSTS.E.BYPASS.LTC128B.128 [R26+0x8080], [R6.64], !P5 ;  /* 0x08080000061a7fae */ /* 0x0005e2000e901d50 */
[----:B------:R-:W-:-:S02]  /*2380*/  ISETP.GE.OR P5, PT, R19, c[0x0][0x16c], !P0 ;  /* 0x00005b0013007a0c */ /* 0x000fc400047a6670 */
[----:B------:R-:W-:Y:S01]  /*2390*/  LOP3.LUT R12, R12, 0x10, R5, 0xf8, !PT ;  /* 0x000000100c0c7812 */ /* 0x000fe200078ef805 */
[----:B------:R2:W-:Y:S01]  /*23a0*/  LDGSTS.E.BYPASS.LTC128B.128 [R26+0x9080], [R6.64+0x80], !P4 ;  /* 0x09080080061a7fae */ /* 0x0005e2000e101d50 */
[C---:B------:R-:W-:Y:S01]  /*23b0*/  ISETP.GE.AND P4, PT, R17.reuse, c[0x0][0x16c], PT ;  /* 0x00005b0011007a0c */ /* 0x040fe20003f86270 */
[----:B------:R-:W-:Y:S02]  /*23c0*/  UIMAD UR4, UR13, UR5, UR4 ;  /* 0x000000050d0472a4 */ /* 0x000fe4000f8e0204 */
[----:B------:R2:W-:Y:S01]  /*23d0*/  LDGSTS.E.BYPASS.LTC128B.128 [R26+0xa080], [R6.64+0x100], !P1 ;  /* 0x0a080100061a7fae */ /* 0x0005e2000c901d50 */
[----:B------:R-:W-:Y:S02]  /*23e0*/  ISETP.GT.AND P1, PT, R152, 0x7, PT ;  /* 0x000000079800780c */ /* 0x000fe40003f24270 */
[----:B------:R-:W-:Y:S01]  /*23f0*/  SEL R20, RZ, 0xffffffff, P4 ;  /* 0xffffffffff147807 */ /* 0x000fe20002000000 */
[----:B------:R1:W-:Y:S01]  /*2400*/  STL [R1+0xac], R15 ;  /* 0x0000ac0f01007387 */ /* 0x0003e20000100800 */
[----:B------:R-:W-:-:S03]  /*2410*/  ISETP.GE.AND P4, PT, R17, c[0x0][0x1fc], PT ;  /* 0x00007f0011007a0c */ /* 0x000fc60003f86270 */
[----:B------:R2:W-:Y:S01]  /*2420*/  LDGSTS.E.BYPASS.LTC128B.128 [R26+0xb080], [R6.64+0x180], !P5 ;  /* 0x0b080180061a7fae */ /* 0x0005e2000e901d50 */
[----:B------:R-:W-:Y:S02]  /*2430*/  ISETP.GE.AND P5, PT, R18, c[0x0][0x16c], PT ;  /* 0x00005b0012007a0c */ /* 0x000fe40003fa6270 */
[----:B------:R-:W-:Y:S01]  /*2440*/  SEL R16, RZ, 0xffffffff, P4 ;  /* 0xffffffffff107807 */ /* 0x000fe20002000000 */
[----:B------:R-:W-:Y:S01]  /*2450*/  STL.64 [R1+0x88], R28 ;  /* 0x0000881c01007387 */ /* 0x000fe20000100a00 */
[----:B------:R-:W-:Y:S02]  /*2460*/  SEL R23, RZ, 0x4, P5 ;  /* 0x00000004ff177807 */ /* 0x000fe40002800000 */
[----:B------:R-:W-:Y:S02]  /*2470*/  ISETP.GE.OR P5, PT, R17, c[0x0][0x1fc], !P0 ;  /* 0x00007f0011007a0c */ /* 0x000fe400047a6670 */
[----:B------:R-:W-:Y:S02]  /*2480*/  SEL R17, RZ, 0x8, P2 ;  /* 0x00000008ff117807 */ /* 0x000fe40001000000 */
[----:B------:R-:W-:-:S02]  /*2490*/  @!P1 IADD3 R3, P2, R38, UR19, RZ ;  /* 0x0000001326039c10 */ /* 0x000fc4000ff5e0ff */
[----:B------:R-:W-:Y:S01]  /*24a0*/  ISETP.GE.OR P4, PT, R18, c[0x0][0x1fc], !P0 ;  /* 0x00007f0012007a0c */ /* 0x000fe20004786670 */
[----:B-----5:R-:W-:Y:S01]  /*24b0*/  CS2R R38, SRZ ;  /* 0x0000000000267805 */ /* 0x020fe2000001ff00 */
[----:B------:R-:W-:Y:S02]  /*24c0*/  ISETP.GE.OR P0, PT, R19, c[0x0][0x1fc], !P0 ;  /* 0x00007f0013007a0c */ /* 0x000fe40004706670 */
[----:B--2---:R-:W-:Y:S01]  /*24d0*/  @!P1 IADD3.X R7, R15, UR6, RZ, P2, !PT ;  /* 0x000000060f079c10 */ /* 0x004fe200097fe4ff */
[----:B-1----:R-:W-:Y:S01]  /*24e0*/  IMAD.SHL.U32 R15, R22, 0x20, RZ ;  /* 0x00000020160f7824 */ /* 0x002fe200078e00ff */
[----:B------:R-:W-:-:S04]  /*24f0*/  @!P1 LEA R6, P2, R3, c[0x0][0x258], 0x2 ;  /* 0x0000960003069a11 */ /* 0x000fc800078410ff */
        /* <DEDUP_REMOVED lines=21> */
[----:B------:R5:W-:Y:S01]  /*2650*/  LDGSTS.E.BYPASS.LTC128B.128 [R26+0x10080], [R10.64], !P6 ;  /* 0x100800000a1a7fae */ /* 0x000be2000f101d50 */
[C---:B------:R-:W-:Y:S01]  /*2660*/  LOP3.LUT P6, RZ, R0.reuse, 0x2, RZ, 0xc0, !PT ;  /* 0x0000000200ff7812 */ /* 0x040fe200078cc0ff */
[----:B------:R-:W-:-:S02]  /*2670*/  IMAD.SHL.U32 R0, R0, 0x40, RZ ;  /* 0x0000004000007824 */ /* 0x000fc400078e00ff */
[----:B------:R-:W-:Y:S03]  /*2680*/  STL [R1+0xa8], R19 ;  /* 0x0000a81301007387 */ /* 0x000fe60000100800 */
[----:B------:R-:W-:Y:S01]  /*2690*/  LOP3.LUT R0, R0, 0x1c0, RZ, 0xc0, !PT ;  /* 0x000001c000007812 */ /* 0x000fe200078ec0ff */
[----:B------:R5:W-:Y:S04]  /*26a0*/  LDGSTS.E.BYPASS.LTC128B.128 [R26+0x11080], [R10.64+0x80], !P5 ;  /* 0x110800800a1a7fae */ /* 0x000be8000e901d50 */
[----:B------:R5:W-:Y:S01]  /*26b0*/  LDGSTS.E.BYPASS.LTC128B.128 [R26+0x12080], [R10.64+0x100], !P4 ;  /* 0x120801000a1a7fae */ /* 0x000be2000e101d50 */
[----:B-1----:R-:W-:Y:S02]  /*26c0*/  LOP3.LUT R5, R12, 0x8, R35, 0xf8, !PT ;  /* 0x000000080c057812 */ /* 0x002fe400078ef823 */
[----:B------:R-:W-:Y:S01]  /*26d0*/  CS2R R34, SRZ ;  /* 0x0000000000227805 */ /* 0x000fe2000001ff00 */
[----:B------:R5:W-:Y:S01]  /*26e0*/  LDGSTS.E.BYPASS.LTC128B.128 [R26+0x13080], [R10.64+0x180], !P0 ;  /* 0x130801800a1a7fae */ /* 0x000be2000c101d50 */
[----:B------:R-:W-:Y:S01]  /*26f0*/  LOP3.LUT R9, R5, R13, RZ, 0x3c, !PT ;  /* 0x0000000d05097212 */ /* 0x000fe200078e3cff */
[----:B------:R-:W-:Y:S01]  /*2700*/  IMAD.SHL.U32 R5, R20, 0x2, RZ ;  /* 0x0000000214057824 */ /* 0x000fe200078e00ff */
[----:B--2---:R-:W-:Y:S01]  /*2710*/  SEL R7, RZ, 0x8, P2 ;  /* 0x00000008ff077807 */ /* 0x004fe20001000000 */
[----:B------:R-:W-:Y:S01]  /*2720*/  IMAD.SHL.U32 R6, R16, 0x2, RZ ;  /* 0x0000000210067824 */ /* 0x000fe200078e00ff */
[----:B------:R-:W-:Y:S01]  /*2730*/  IADD3 R3, P2, R28, UR19, RZ ;  /* 0x000000131c037c10 */ /* 0x000fe2000ff5e0ff */
[----:B------:R-:W-:Y:S01]  /*2740*/  CS2R R20, SRZ ;  /* 0x0000000000147805 */ /* 0x000fe2000001ff00 */
[----:B------:R-:W-:Y:S01]  /*2750*/  LOP3.LUT R5, R5, 0x2, R25, 0xe2, !PT ;  /* 0x0000000205057812 */ /* 0x000fe200078ee219 */
[----:B------:R-:W-:Y:S01]  /*2760*/  CS2R R28, SRZ ;  /* 0x00000000001c7805 */ /* 0x000fe2000001ff00 */
[----:B------:R-:W-:Y:S01]  /*2770*/  IADD3.X R4, R19, UR6, RZ, P2, !PT ;  /* 0x0000000613047c10 */ /* 0x000fe200097fe4ff */
[----:B------:R-:W-:Y:S01]  /*2780*/  ULDC UR6, c[0x0][0x168] ;  /* 0x00005a0000067ab9 */ /* 0x000fe20000000800 */
[----:B------:R-:W-:-:S02]  /*2790*/  LEA R12, P2, R3, c[0x0][0x280], 0x2 ;  /* 0x0000a000030c7a11 */ /* 0x000fc400078410ff */
[----:B------:R-:W-:Y:S02]  /*27a0*/  LOP3.LUT R6, R6, 0x2, R24, 0xe2, !PT ;  /* 0x0000000206067812 */ /* 0x000fe400078ee218 */
[----:B------:R-:W-:Y:S01]  /*27b0*/  LEA.HI.X R13, R3, c[0x0][0x284], R4, 0x2, P2 ;  /* 0x0000a100030d7a11 */ /* 0x000fe200010f1404 */
[----:B------:R-:W-:Y:S01]  /*27c0*/  IMAD.SHL.U32 R4, R22, 0x8, RZ ;  /* 0x0000000816047824 */ /* 0x000fe200078e00ff */
[----:B------:R-:W-:Y:S01]  /*27d0*/  LOP3.LUT R3, R17, R5, R23, 0xfe, !PT ;  /* 0x0000000511037212 */ /* 0x000fe200078efe17 */
[----:B------:R-:W-:Y:S01]  /*27e0*/  IMAD.SHL.U32 R5, R32, 0x8, RZ ;  /* 0x0000000820057824 */ /* 0x000fe200078e00ff */
[----:B------:R-:W-:Y:S01]  /*27f0*/  LOP3.LUT R6, R7, R6, R14, 0xfe, !PT ;  /* 0x0000000607067212 */ /* 0x000fe200078efe0e */
[----:B------:R-:W-:Y:S01]  /*2800*/  CS2R R32, SRZ ;  /* 0x0000000000207805 */ /* 0x000fe2000001ff00 */
[----:B------:R-:W-:Y:S01]  /*2810*/  ISETP.GE.AND P2, PT, R152, 0x8, PT ;  /* 0x000000089800780c */ /* 0x000fe20003f46270 */
[----:B------:R1:W-:Y:S01]  /*2820*/  STL [R1+0x64], R3 ;  /* 0x0000640301007387 */ /* 0x0003e20000100800 */
[C---:B------:R-:W-:Y:S01]  /*2830*/  LOP3.LUT R5, R0.reuse, 0x38, R5, 0xf8, !PT ;  /* 0x0000003800057812 */ /* 0x040fe200078ef805 */
[----:B------:R-:W-:Y:S01]  /*2840*/  CS2R R24, SRZ ;  /* 0x0000000000187805 */ /* 0x000fe2000001ff00 */
[----:B------:R-:W-:Y:S01]  /*2850*/  LOP3.LUT R4, R0, 0x8, R4, 0xf8, !PT ;  /* 0x0000000800047812 */ /* 0x000fe200078ef804 */
[----:B------:R2:W-:Y:S01]  /*2860*/  STL [R1+0x60], R6 ;  /* 0x0000600601007387 */ /* 0x0005e20000100800 */
[----:B-----5:R-:W-:Y:S01]  /*2870*/  IADD3 R10, R151, UR5, RZ ;  /* 0x00000005970a7c10 */ /* 0x020fe2000fffe0ff */
[----:B------:R-:W-:-:S04]  /*2880*/  CS2R R26, SRZ ;  /* 0x00000000001a7805 */ /* 0x000fc8000001ff00 */
[----:B------:R5:W-:Y:S01]  /*2890*/  STL [R1+0xb8], R10 ;  /* 0x0000b80a01007387 */ /* 0x000be20000100800 */
[----:B-1----:R-:W-:Y:S01]  /*28a0*/  SHF.R.U32.HI R3, RZ, 0x3, R0 ;  /* 0x00000003ff037819 */ /* 0x002fe20000011600 */
[----:B--2---:R-:W-:-:S03]  /*28b0*/  IMAD.SHL.U32 R6, R8, 0x40, RZ ;  /* 0x0000004008067824 */ /* 0x004fc600078e00ff */
[----:B------:R-:W-:Y:S01]  /*28c0*/  LOP3.LUT R7, R3, R15, R0, 0x1e, !PT ;  /* 0x0000000f03077212 */ /* 0x000fe200078e1e00 */
[----:B------:R-:W-:Y:S01]  /*28d0*/  IMAD R0, R22, 0x200, R9 ;  /* 0x0000020016007824 */ /* 0x000fe200078e0209 */
[-C--:B------:R-:W-:Y:S01]  /*28e0*/  LOP3.LUT R5, R5, R3.reuse, RZ, 0x3c, !PT ;  /* 0x0000000305057212 */ /* 0x080fe200078e3cff */
[----:B------:R-:W-:Y:S01]  /*28f0*/  IMAD.SHL.U32 R9, R18, 0x2, RZ ;  /* 0x0000000212097824 */ /* 0x000fe200078e00ff */
[----:B------:R-:W-:Y:S02]  /*2900*/  LOP3.LUT R6, R6, 0xfffffe00, RZ, 0xc0, !PT ;  /* 0xfffffe0006067812 */ /* 0x000fe400078ec0ff */
[----:B------:R-:W-:Y:S02]  /*2910*/  LOP3.LUT R4, R4, R3, RZ, 0x3c, !PT ;  /* 0x0000000304047212 */ /* 0x000fe400078e3cff */
[----:B------:R1:W-:Y:S01]  /*2920*/  STL [R1+0x7c], R9 ;  /* 0x00007c0901007387 */ /* 0x0003e20000100800 */
[----:B------:R-:W-:Y:S01]  /*2930*/  IMAD R8, R22, 0x1000, R6 ;  /* 0x0000100016087824 */ /* 0x000fe200078e0206 */
[----:B-----5:R-:W-:Y:S01]  /*2940*/  IADD3 R10, -R9, UR15, RZ ;  /* 0x0000000f090a7c10 */ /* 0x020fe2000fffe1ff */
[----:B------:R-:W-:Y:S01]  /*2950*/  CS2R R22, SRZ ;  /* 0x0000000000167805 */ /* 0x000fe2000001ff00 */
[-C--:B------:R-:W-:Y:S01]  /*2960*/  LOP3.LUT R7, R7, R6.reuse, RZ, 0xfc, !PT ;  /* 0x0000000607077212 */ /* 0x080fe200078efcff */
[----:B------:R-:W-:Y:S01]  /*2970*/  IMAD.IADD R8, R8, 0x1, R5 ;  /* 0x0000000108087824 */ /* 0x000fe200078e0205 */
[CC--:B------:R-:W-:Y:S01]  /*2980*/  IADD3 R3, R4.reuse, R6.reuse, R37 ;  /* 0x0000000604037210 */ /* 0x0c0fe20007ffe025 */
[----:B------:R-:W-:Y:S01]  /*2990*/  IMAD.MOV.U32 R5, RZ, RZ, 0x10 ;  /* 0x00000010ff057424 */ /* 0x000fe200078e00ff */
[----:B------:R-:W-:Y:S01]  /*29a0*/  LOP3.LUT R6, R4, R6, RZ, 0xfc, !PT ;  /* 0x0000000604067212 */ /* 0x000fe200078efcff */
[----:B------:R-:W-:Y:S01]  /*29b0*/  @!P2 IMAD.SHL.U32 R4, R152, 0x10, RZ ;  /* 0x000000109804a824 */ /* 0x000fe200078e00ff */
[----:B------:R-:W-:Y:S01]  /*29c0*/  STL [R1+0x78], R10 ;  /* 0x0000780a01007387 */ /* 0x000fe20000100800 */
[----:B------:R-:W-:Y:S01]  /*29d0*/  CS2R R36, SRZ ;  /* 0x0000000000247805 */ /* 0x000fe2000001ff00 */
[----:B------:R-:W-:-:S02]  /*29e0*/  SEL R5, R5, 0xfffffff0, !P6 ;  /* 0xfffffff005057807 */ /* 0x000fc40007000000 */
[----:B------:R2:W-:Y:S04]  /*29f0*/  @!P2 LDGSTS.E.BYPASS.LTC128B.128 [R4+0x14100], [R12.64] ;  /* 0x141000000c04afae */ /* 0x0005e8000b901d50 */
[----:B------:R-:W0:Y:S01]  /*2a00*/  LDGDEPBAR ;  /* 0x00000000000079af */ /* 0x000e220000000000 */
[C---:B-1----:R-:W-:Y:S02]  /*2a10*/  IMAD R9, R0.reuse, 0x2, R2 ;  /* 0x0000000200097824 */ /* 0x042fe400078e0202 */
[----:B------:R-:W-:Y:S02]  /*2a20*/  IMAD.SHL.U32 R0, R0, 0x2, RZ ;  /* 0x0000000200007824 */ /* 0x000fe400078e00ff */
[----:B------:R-:W-:Y:S01]  /*2a30*/  IMAD.SHL.U32 R2, R3, 0x2, RZ ;  /* 0x0000000203027824 */ /* 0x000fe200078e00ff */
[----:B------:R1:W-:Y:S03]  /*2a40*/  STL [R1+0x38], R9 ;  /* 0x0000380901007387 */ /* 0x0003e60000100800 */
[----:B------:R-:W-:Y:S01]  /*2a50*/  IMAD R3, R5, 0x2, R2 ;  /* 0x0000000205037824 */ /* 0x000fe200078e0202 */
[----:B------:R5:W-:Y:S01]  /*2a60*/  STL [R1+0x3c], R0 ;  /* 0x00003c0001007387 */ /* 0x000be20000100800 */
[----:B--2---:R-:W-:-:S05]  /*2a70*/  SEL R4, R148, 0xffffffe0, !P3 ;  /* 0xffffffe094047807 */ /* 0x004fca0005800000 */
[----:B------:R-:W-:Y:S01]  /*2a80*/  IMAD R252, R4, 0x2, R3 ;  /* 0x0000000204fc7824 */ /* 0x000fe200078e0203 */
[----:B-1----:R-:W-:Y:S02]  /*2a90*/  LEA R9, R6, 0x15180, 0x1 ;  /* 0x0001518006097811 */ /* 0x002fe400078e08ff */
[----:B------:R-:W-:Y:S01]  /*2aa0*/  LEA R6, R8, 0x80, 0x1 ;  /* 0x0000008008067811 */ /* 0x000fe200078e08ff */
[----:B-----5:R-:W-:Y:S02]  /*2ab0*/  IMAD.SHL.U32 R0, R7, 0x2, RZ ;  /* 0x0000000207007824 */ /* 0x020fe400078e00ff */
        /* <DEDUP_REMOVED lines=10> */
.L_x_419:
        /* <DEDUP_REMOVED lines=187> */
[----:B------:R-:W-:Y:S01]  /*3710*/  FFMA.FTZ R11, R11, c[0x0][0x29c], -R161 ;  /* 0x0000a7000b0b7a23 */ /* 0x000fe200000108a1 */
[----:B------:R-:W-:Y:S02]  /*3720*/  PLOP3.LUT P0, PT, PT, PT, UP0, 0x80, 0x0 ;  /* 0x000000000000781c */ /* 0x000fe40003f0f008 */
        /* <DEDUP_REMOVED lines=159> */
.L_x_417:
        /* <DEDUP_REMOVED lines=95> */
.L_x_418:
        /* <DEDUP_REMOVED lines=167> */
.L_x_416:
[----:B------:R-:W-:Y:S05]  /*5180*/  @P1 EXIT ;  /* 0x000000000000194d */ /* 0x000fea0003800000 */
[----:B-1----:R-:W2:Y:S01]  /*5190*/  LDL.LU.64 R4, [R1+0x70] ;  /* 0x0000700001047983 */ /* 0x002ea20000300a00 */
[----:B------:R-:W-:Y:S01]  /*51a0*/  ULDC.64 UR4, c[0x0][0x338] ;  /* 0x0000ce0000047ab9 */ /* 0x000fe20000000a00 */
[----:B------:R-:W-:Y:S01]  /*51b0*/  IMAD.U32 R8, RZ, RZ, UR13 ;  /* 0x0000000dff087e24 */ /* 0x000fe2000f8e00ff */
[----:B------:R-:W-:Y:S01]  /*51c0*/  UISETP.NE.AND UP0, UPT, UR4, 0x1, UPT ;  /* 0x000000010400788c */ /* 0x000fe2000bf05270 */
[----:B------:R-:W-:Y:S01]  /*51d0*/  IMAD.U32 R6, RZ, RZ, UR13 ;  /* 0x0000000dff067e24 */ /* 0x000fe2000f8e00ff */
[----:B------:R-:W-:Y:S02]  /*51e0*/  UIMAD.WIDE.U32 UR6, UR12, UR5, URZ ;  /* 0x000000050c0672a5 */ /* 0x000fe4000f8e003f */
[----:B------:R-:W-:Y:S02]  /*51f0*/  ULDC UR4, c[0x0][0x340] ;  /* 0x0000d00000047ab9 */ /* 0x000fe40000000800 */
[----:B------:R-:W-:-:S02]  /*5200*/  USHF.L.U32 UR14, UR14, 0xe, URZ ;  /* 0x0000000e0e0e7899 */ /* 0x000fc4000800063f */
[----:B------:R-:W-:-:S03]  /*5210*/  USHF.R.S32.HI UR8, URZ, 0x1f, UR13 ;  /* 0x0000001f3f087899 */ /* 0x000fc6000801140d */
[----:B------:R-:W-:Y:S02]  /*5220*/  @UP0 USHF.R.U32.HI UR12, URZ, UR4, UR7 ;  /* 0x000000043f0c0299 */ /* 0x000fe40008011607 */
[----:B------:R-:W-:Y:S02]  /*5230*/  USHF.R.S32.HI UR7, URZ, 0x1f, UR14 ;  /* 0x0000001f3f077899 */ /* 0x000fe4000801140e */
[----:B------:R-:W-:Y:S02]  /*5240*/  USHF.R.S32.HI UR6, URZ, 0x1f, UR12 ;  /* 0x0000001f3f067899 */ /* 0x000fe4000801140c */
[----:B------:R-:W-:Y:S01]  /*5250*/  ULDC.64 UR4, c[0x0][0x328] ;  /* 0x0000ca0000047ab9 */ /* 0x000fe20000000a00 */
[----:B-----5:R-:W-:Y:S01]  /*5260*/  IMAD.U32 R0, RZ, RZ, UR12 ;  /* 0x0000000cff007e24 */ /* 0x020fe2000f8e00ff */
[----:B------:R-:W-:Y:S01]  /*5270*/  UIMAD UR4, UR6, UR4, URZ ;  /* 0x00000004060472a4 */ /* 0x000fe2000f8e023f */
[----:B------:R-:W-:Y:S01]  /*5280*/  BAR.SYNC.DEFER_BLOCKING 0x1, 0x100 ;  /* 0x0044000000007b1d */ /* 0x000fe20000010000 */
[----:B--2---:R-:W-:-:S04]  /*5290*/  IADD3 R2, P0, R4, UR14, RZ ;  /* 0x0000000e04027c10 */ /* 0x004fc8000ff1e0ff */
[----:B------:R-:W-:Y:S01]  /*52a0*/  LEA.HI.X.SX32 R3, R4, UR7, 0x1, P0 ;  /* 0x0000000704037c11 */ /* 0x000fe200080f0eff */
[----:B------:R-:W-:Y:S01]  /*52b0*/  IMAD.U32 R4, RZ, RZ, UR12 ;  /* 0x0000000cff047e24 */ /* 0x000fe2000f8e00ff */
[----:B------:R-:W-:-:S03]  /*52c0*/  UIMAD UR7, UR12, UR5, UR4 ;  /* 0x000000050c0772a4 */ /* 0x000fc6000f8e0204 */
[--C-:B------:R-:W-:Y:S01]  /*52d0*/  IMAD.WIDE.U32 R4, R4, c[0x0][0x328], R2.reuse ;  /* 0x0000ca0004047a25 */ /* 0x100fe200078e0002 */
[----:B------:R-:W-:Y:S02]  /*52e0*/  ULDC.64 UR4, c[0x0][0x300] ;  /* 0x0000c00000047ab9 */ /* 0x000fe40000000a00 */
[----:B------:R-:W-:Y:S01]  /*52f0*/  UIMAD UR4, UR6, UR4, URZ ;  /* 0x00000004060472a4 */ /* 0x000fe2000f8e023f */
[----:B------:R-:W-:Y:S01]  /*5300*/  IMAD.WIDE.U32 R2, R0, c[0x0][0x300], R2 ;  /* 0x0000c00000027a25 */ /* 0x000fe200078e0002 */
[----:B------:R-:W-:Y:S01]  /*5310*/  IADD3 R5, R5, UR7, RZ ;  /* 0x0000000705057c10 */ /* 0x000fe2000fffe0ff */
[----:B------:R-:W-:Y:S02]  /*5320*/  ULDC.64 UR6, c[0x0][0x330] ;  /* 0x0000cc0000067ab9 */ /* 0x000fe40000000a00 */
[----:B------:R-:W-:Y:S02]  /*5330*/  UIMAD UR6, UR8, UR6, URZ ;  /* 0x00000006080672a4 */ /* 0x000fe4000f8e023f */
[----:B------:R-:W-:Y:S01]  /*5340*/  IMAD.WIDE.U32 R8, R8, c[0x0][0x330], R4 ;  /* 0x0000cc0008087a25 */ /* 0x000fe200078e0004 */
[----:B------:R-:W-:-:S02]  /*5350*/  UIMAD UR12, UR12, UR5, UR4 ;  /* 0x000000050c0c72a4 */ /* 0x000fc4000f8e0204 */
[----:B------:R-:W-:Y:S02]  /*5360*/  UIMAD UR6, UR13, UR7, UR6 ;  /* 0x000000070d0672a4 */ /* 0x000fe4000f8e0206 */
[----:B------:R-:W-:Y:S01]  /*5370*/  LEA R4, P1, R8, c[0x0][0x310], 0x2 ;  /* 0x0000c40008047a11 */ /* 0x000fe200078210ff */
[----:B------:R-:W-:Y:S01]  /*5380*/  ULDC.64 UR4, c[0x0][0x308] ;  /* 0x0000c20000047ab9 */ /* 0x000fe20000000a00 */
[----:B------:R-:W-:Y:S01]  /*5390*/  IADD3 R3, R3, UR12, RZ ;  /* 0x0000000c03037c10 */ /* 0x000fe2000fffe0ff */
[----:B------:R-:W-:Y:S01]  /*53a0*/  UIMAD UR4, UR8, UR4, URZ ;  /* 0x00000004080472a4 */ /* 0x000fe2000f8e023f */
[----:B------:R-:W-:-:S03]  /*53b0*/  IADD3 R0, R9, UR6, RZ ;  /* 0x0000000609007c10 */ /* 0x000fc6000fffe0ff */
[----:B------:R-:W-:Y:S01]  /*53c0*/  UIMAD UR4, UR13, UR5, UR4 ;  /* 0x000000050d0472a4 */ /* 0x000fe2000f8e0204 */
[----:B------:R-:W-:Y:S01]  /*53d0*/  LEA.HI.X R5, R8, c[0x0][0x314], R0, 0x2, P1 ;  /* 0x0000c50008057a11 */ /* 0x000fe200008f1400 */
[----:B------:R-:W-:-:S04]  /*53e0*/  IMAD.WIDE.U32 R6, R6, c[0x0][0x308], R2 ;  /* 0x0000c20006067a25 */ /* 0x000fc800078e0002 */
[----:B------:R-:W-:Y:S01]  /*53f0*/  RED.E.ADD.F32.FTZ.RN.STRONG.GPU [R4.64], R20 ;  /* 0x000000140400798e */ /* 0x000fe2000c10e790 */
[C---:B------:R-:W-:Y:S02]  /*5400*/  LEA R2, P0, R6.reuse, c[0x0][0x2e8], 0x2 ;  /* 0x0000ba0006027a11 */ /* 0x040fe400078010ff */
[----:B------:R-:W-:Y:S01]  /*5410*/  IADD3 R3, R7, UR4, RZ ;  /* 0x0000000407037c10 */ /* 0x000fe2000fffe0ff */
[----:B------:R-:W-:Y:S03]  /*5420*/  RED.E.ADD.F32.FTZ.RN.STRONG.GPU [R4.64+0x400], R21 ;  /* 0x000400150400798e */ /* 0x000fe6000c10e790 */
        /* <DEDUP_REMOVED lines=128> */
.L_x_420:
        /* <DEDUP_REMOVED lines=13> */
.L_x_1155:


//--------------------- .text._ZN7cutlass13device_kernelIN5flash22FlashAttnBwdPreprocessIN4cute5tupleIJNS3_1CILi32EEENS5_ILi256EEEEEENS_6half_tEfNS_4arch4Sm80ELb1ELb0EEEEEvNT_6ParamsE --------------------------
	.section	.text._ZN7cutlass13device_kernelIN5flash22FlashAttnBwdPreprocessIN4cute5tupleIJNS3_1CILi32EEENS5_ILi256EEEEEENS_6half_tEfNS_4arch4Sm80ELb1ELb0EEEEEvNT_6ParamsE,"ax",@progbits
	.sectioninfo	@"SHI_REGISTERS=60"
	.align	128
.text._ZN7cutlass13device_kernelIN5flash22FlashAttnBwdPreprocessIN4cute5tupleIJNS3_1CILi32EEENS5_ILi256EEEEEENS_6half_tEfNS_4arch4Sm80ELb1ELb0EEEEEvNT_6ParamsE:
        .type           _ZN7cutlass13device_kernelIN5flash22FlashAttnBwdPreprocessIN4cute5tupleIJNS3_1CILi32EEENS5_ILi256EEEEEENS_6half_tEfNS_4arch4Sm80ELb1ELb0EEEEEvNT_6ParamsE,@function
        .size           _ZN7cutlass13device_kernelIN5flash22FlashAttnBwdPreprocessIN4cute5tupleIJNS3_1CILi32EEENS5_ILi256EEEEEENS_6half_tEfNS_4arch4Sm80ELb1ELb0EEEEEvNT_6ParamsE,(.L_x_1156 - _ZN7cutlass13device_kernelIN5flash22FlashAttnBwdPreprocessIN4cute5tupleIJNS3_1CILi32EEENS5_ILi256EEEEEENS_6half_tEfNS_4arch4Sm80ELb1ELb0EEEEEvNT_6ParamsE)
        .other          _ZN7cutlass13device_kernelIN5flash22FlashAttnBwdPreprocessIN4cute5tupleIJNS3_1CILi32EEENS5_ILi256EEEEEENS_6half_tEfNS_4arch4Sm80ELb1ELb0EEEEEvNT_6ParamsE,@"STO_CUDA_ENTRY STV_DEFAULT"
_ZN7cutlass13device_kernelIN5flash22FlashAttnBwdPreprocessIN4cute5tupleIJNS3_1CILi32EEENS5_ILi256EEEEEENS_6half_tEfNS_4arch4Sm80ELb1ELb0EEEEEvNT_6ParamsE:
[----:B------:R-:W-:Y:S02]  /*0000*/  MOV R1, c[0x0][0x28] ;  /* 0x00000a0000017a02 */ /* 0x000fe40000000f00 */
[----:B------:R-:W0:Y:S01]  /*0010*/  S2R R11, SR_CTAID.X ;  /* 0x00000000000b7919 */ /* 0x000e220000002500 */
[----:B------:R-:W-:Y:S01]  /*0020*/  MOV R4, 0x7f800000 ;  /* 0x7f80000000047802 */ /* 0x000fe20000000f00 */
[----:B------:R-:W-:Y:S02]  /*0030*/  ULDC.64 UR6, c[0x0][0x118] ;  /* 0x0000460000067ab9 */ /* 0x000fe40000000a00 */
[----:B------:R-:W1:Y:S04]  /*0040*/  S2R R10, SR_TID.X ;  /* 0x00000000000a7919 */ /* 0x000e680000002100 */
[----:B------:R-:W2:Y:S04]  /*0050*/  S2R R8, SR_CTAID.Y ;  /* 0x0000000000087919 */ /* 0x000ea80000002600 */
[----:B------:R-:W3:Y:S01]  /*0060*/  S2R R7, SR_CTAID.Z ;  /* 0x0000000000077919 */ /* 0x000ee20000002700 */
[----:B0-----:R-:W-:-:S02]  /*0070*/  SHF.L.U32 R36, R11, 0x5, RZ ;  /* 0x000000050b247819 */ /* 0x001fc400000006ff */
[----:B-1----:R-:W-:Y:S02]  /*0080*/  ISETP.GT.AND P0, PT, R10, 0x1f, PT ;  /* 0x0000001f0a00780c */ /* 0x002fe40003f04270 */
[----:B------:R-:W-:Y:S02]  /*0090*/  IADD3 R9, -R36, c[0x0][0x168], RZ ;  /* 0x00005a0024097a10 */ /* 0x000fe40007ffe1ff */
[----:B--2---:R-:W-:Y:S02]  /*00a0*/  SHF.R.S32.HI R6, RZ, 0x1f, R8 ;  /* 0x0000001fff067819 */ /* 0x004fe40000011408 */
[----:B------:R-:W-:Y:S02]  /*00b0*/  ISETP.GE.OR P1, PT, R10, R9, P0 ;  /* 0x000000090a00720c */ /* 0x000fe40000726670 */
[----:B---3--:R-:W-:-:S11]  /*00c0*/  SHF.R.S32.HI R5, RZ, 0x1f, R7 ;  /* 0x0000001fff057819 */ /* 0x008fd60000011407 */
[----:B------:R-:W-:Y:S01]  /*00d0*/  @!P1 SHF.R.S32.HI R3, RZ, 0x1f, R10 ;  /* 0x0000001fff039819 */ /* 0x000fe2000001140a */
[----:B------:R-:W-:Y:S01]  /*00e0*/  @!P1 IMAD R13, R6, c[0x0][0x1e0], RZ ;  /* 0x00007800060d9a24 */ /* 0x000fe200078e02ff */
[----:B------:R-:W-:Y:S01]  /*00f0*/  @!P1 IADD3 R2, P2, R36, R10, RZ ;  /* 0x0000000a24029210 */ /* 0x000fe20007f5e0ff */
[----:B------:R-:W-:Y:S02]  /*0100*/  @!P1 IMAD R0, R5, c[0x0][0x1e8], RZ ;  /* 0x00007a0005009a24 */ /* 0x000fe400078e02ff */
[----:B------:R-:W-:Y:S01]  /*0110*/  @!P1 IMAD R13, R8, c[0x0][0x1e4], R13 ;  /* 0x00007900080d9a24 */ /* 0x000fe200078e020d */
[----:B------:R-:W-:-:S05]  /*0120*/  @!P1 LEA.HI.X.SX32 R3, R36, R3, 0x1, P2 ;  /* 0x0000000324039211 */ /* 0x000fca00010f0eff */
[----:B------:R-:W-:-:S05]  /*0130*/  @!P1 IMAD.WIDE.U32 R2, R8, c[0x0][0x1e0], R2 ;  /* 0x0000780008029a25 */ /* 0x000fca00078e0002 */
[----:B------:R-:W-:Y:S01]  /*0140*/  @!P1 IADD3 R3, R3, R13, RZ ;  /* 0x0000000d03039210 */ /* 0x000fe20007ffe0ff */
[----:B------:R-:W-:-:S04]  /*0150*/  @!P1 IMAD R13, R7, c[0x0][0x1ec], R0 ;  /* 0x00007b00070d9a24 */ /* 0x000fc800078e0200 */
[----:B------:R-:W-:-:S04]  /*0160*/  @!P1 IMAD.WIDE.U32 R2, R7, c[0x0][0x1e8], R2 ;  /* 0x00007a0007029a25 */ /* 0x000fc800078e0002 */
[----:B------:R-:W-:Y:S01]  /*0170*/  @!P1 IMAD.IADD R3, R3, 0x1, R13 ;  /* 0x0000000103039824 */ /* 0x000fe200078e020d */
[----:B------:R-:W-:-:S04]  /*0180*/  @!P1 LEA R12, P2, R2, c[0x0][0x1d8], 0x2 ;  /* 0x00007600020c9a11 */ /* 0x000fc800078410ff */
[----:B------:R-:W-:Y:S02]  /*0190*/  @!P1 LEA.HI.X R13, R2, c[0x0][0x1dc], R3, 0x2, P2 ;  /* 0x00007700020d9a11 */ /* 0x000fe400010f1403 */
[----:B------:R-:W-:Y:S01]  /*01a0*/  SHF.R.S32.HI R3, RZ, 0x1f, R10 ;  /* 0x0000001fff037819 */ /* 0x000fe2000001140a */
[----:B------:R-:W-:Y:S02]  /*01b0*/  IMAD R15, R6, c[0x0][0x180], RZ ;  /* 0x00006000060f7a24 */ /* 0x000fe400078e02ff */
[----:B------:R0:W5:Y:S01]  /*01c0*/  @!P1 LDG.E R4, [R12.64] ;  /* 0x000000060c049981 */ /* 0x000162000c1e1900 */
[-C--:B------:R-:W-:Y:S01]  /*01d0*/  LEA.HI R40, R3, R10.reuse, RZ, 0x4 ;  /* 0x0000000a03287211 */ /* 0x080fe200078f20ff */
[----:B------:R-:W-:Y:S01]  /*01e0*/  IMAD R15, R8, c[0x0][0x184], R15 ;  /* 0x00006100080f7a24 */ /* 0x000fe200078e020f */
[----:B------:R-:W-:Y:S01]  /*01f0*/  BSSY B0, `(.L_x_421) ;  /* 0x0000029000007945 */ /* 0x000fe20003800000 */
[----:B------:R-:W-:Y:S01]  /*0200*/  IMAD R17, R6, c[0x0][0x1a0], RZ ;  /* 0x0000680006117a24 */ /* 0x000fe200078e02ff */
[----:B------:R-:W-:Y:S01]  /*0210*/  LOP3.LUT R3, R40, 0xfffffff0, RZ, 0xc0, !PT ;  /* 0xfffffff028037812 */ /* 0x000fe200078ec0ff */
[----:B------:R-:W-:Y:S01]  /*0220*/  IMAD R0, R5, c[0x0][0x188], RZ ;  /* 0x0000620005007a24 */ /* 0x000fe200078e02ff */
[----:B------:R-:W-:Y:S01]  /*0230*/  SHF.R.S32.HI R40, RZ, 0x4, R40 ;  /* 0x00000004ff287819 */ /* 0x000fe20000011428 */
[----:B------:R-:W-:Y:S01]  /*0240*/  IMAD R17, R8, c[0x0][0x1a4], R17 ;  /* 0x0000690008117a24 */ /* 0x000fe200078e0211 */
[----:B------:R-:W-:Y:S01]  /*0250*/  IADD3 R3, -R3, R10, RZ ;  /* 0x0000000a03037210 */ /* 0x000fe20007ffe1ff */
[----:B------:R-:W-:Y:S01]  /*0260*/  IMAD R31, R7, c[0x0][0x18c], R0 ;  /* 0x00006300071f7a24 */ /* 0x000fe200078e0200 */
[C---:B------:R-:W-:Y:S01]  /*0270*/  ISETP.GE.AND P1, PT, R40.reuse, R9, PT ;  /* 0x000000092800720c */ /* 0x040fe20003f26270 */
[----:B------:R-:W-:Y:S01]  /*0280*/  HFMA2.MMA R16, -RZ, RZ, 0, 0 ;  /* 0x00000000ff107435 */ /* 0x000fe200000001ff */
[----:B------:R-:W-:Y:S01]  /*0290*/  SHF.L.U32 R38, R3, 0x3, RZ ;  /* 0x0000000303267819 */ /* 0x000fe200000006ff */
[----:B------:R-:W-:Y:S01]  /*02a0*/  CS2R R24, SRZ ;  /* 0x0000000000187805 */ /* 0x000fe2000001ff00 */
[----:B------:R-:W-:Y:S01]  /*02b0*/  SHF.R.S32.HI R41, RZ, 0x1f, R40 ;  /* 0x0000001fff297819 */ /* 0x000fe20000011428 */
[----:B------:R-:W-:Y:S01]  /*02c0*/  CS2R R20, SRZ ;  /* 0x0000000000147805 */ /* 0x000fe2000001ff00 */
[----:B------:R-:W-:Y:S01]  /*02d0*/  SHF.R.S32.HI R39, RZ, 0x1f, R38 ;  /* 0x0000001fff277819 */ /* 0x000fe20000011426 */
[----:B------:R-:W-:Y:S01]  /*02e0*/  CS2R R22, SRZ ;  /* 0x0000000000167805 */ /* 0x000fe2000001ff00 */
[----:B------:R-:W-:Y:S01]  /*02f0*/  IADD3 R2, R40, 0x10, RZ ;  /* 0x0000001028027810 */ /* 0x000fe20007ffe0ff */
[----:B------:R-:W-:-:S03]  /*0300*/  IMAD.WIDE R42, R11, 0x20, R40 ;  /* 0x000000200b2a7825 */ /* 0x000fc600078e0228 */
[----:B------:R-:W-:Y:S01]  /*0310*/  ISETP.GE.AND P2, PT, R2, R9, PT ;  /* 0x000000090200720c */ /* 0x000fe20003f46270 */
[----:B0-----:R-:W-:-:S04]  /*0320*/  IMAD.WIDE.U32 R12, R8, c[0x0][0x180], R38 ;  /* 0x00006000080c7a25 */ /* 0x001fc800078e0026 */
[----:B------:R-:W-:Y:S01]  /*0330*/  IMAD.IADD R29, R13, 0x1, R15 ;  /* 0x000000010d1d7824 */ /* 0x000fe200078e020f */
[----:B------:R-:W-:Y:S01]  /*0340*/  MOV R28, R12 ;  /* 0x0000000c001c7202 */ /* 0x000fe20000000f00 */
[----:B------:R-:W-:Y:S01]  /*0350*/  IMAD.WIDE.U32 R46, R8, c[0x0][0x1a0], R38 ;  /* 0x00006800082e7a25 */ /* 0x000fe200078e0026 */
[----:B------:R-:W-:Y:S01]  /*0360*/  CS2R R12, SRZ ;  /* 0x00000000000c7805 */ /* 0x000fe2000001ff00 */
[----:B------:R-:W-:Y:S02]  /*0370*/  CS2R R14, SRZ ;  /* 0x00000000000e7805 */ /* 0x000fe4000001ff00 */
[----:B------:R-:W-:Y:S01]  /*0380*/  IMAD.WIDE.U32 R28, R7, c[0x0][0x188], R28 ;  /* 0x00006200071c7a25 */ /* 0x000fe200078e001c */
[----:B------:R-:W-:-:S03]  /*0390*/  IADD3 R47, R47, R17, RZ ;  /* 0x000000112f2f7210 */ /* 0x000fc60007ffe0ff */
[----:B------:R-:W-:Y:S01]  /*03a0*/  IMAD.IADD R31, R29, 0x1, R31 ;  /* 0x000000011d1f7824 */ /* 0x000fe200078e021f */
[----:B------:R-:W-:Y:S05]  /*03b0*/  @P1 BRA `(.L_x_422) ;  /* 0x000000c000001947 */ /* 0x000fea0003800000 */
[----:B------:R-:W-:Y:S01]  /*03c0*/  MOV R30, R28 ;  /* 0x0000001c001e7202 */ /* 0x000fe20000000f00 */
[----:B------:R-:W-:Y:S01]  /*03d0*/  IMAD R17, R43, c[0x0][0x178], RZ ;  /* 0x00005e002b117a24 */ /* 0x000fe200078e02ff */
[C---:B------:R-:W-:Y:S02]  /*03e0*/  IADD3 R0, R38.reuse, 0x80, RZ ;  /* 0x0000008026007810 */ /* 0x040fe40007ffe0ff */
[----:B------:R-:W-:Y:S01]  /*03f0*/  ISETP.GE.AND P3, PT, R38, c[0x0][0x16c], PT ;  /* 0x00005b0026007a0c */ /* 0x000fe20003f66270 */
[----:B------:R-:W-:Y:S01]  /*0400*/  IMAD.WIDE.U32 R26, R42, c[0x0][0x178], R30 ;  /* 0x00005e002a1a7a25 */ /* 0x000fe200078e001e */
[----:B------:R-:W-:-:S03]  /*0410*/  ISETP.GE.AND P4, PT, R0, c[0x0][0x16c], PT ;  /* 0x00005b0000007a0c */ /* 0x000fc60003f86270 */
[----:B------:R-:W-:Y:S01]  /*0420*/  IMAD R17, R42, c[0x0][0x17c], R17 ;  /* 0x00005f002a117a24 */ /* 0x000fe200078e0211 */
[----:B------:R-:W-:-:S04]  /*0430*/  LEA R18, P5, R26, c[0x0][0x160], 0x1 ;  /* 0x000058001a127a11 */ /* 0x000fc800078a08ff */
[----:B------:R-:W-:-:S04]  /*0440*/  IADD3 R17, R27, R17, RZ ;  /* 0x000000111b117210 */ /* 0x000fc80007ffe0ff */
[----:B------:R-:W-:-:S05]  /*0450*/  LEA.HI.X R19, R26, c[0x0][0x164], R17, 0x1, P5 ;  /* 0x000059001a137a11 */ /* 0x000fca00028f0c11 */
[----:B------:R0:W5:Y:S04]  /*0460*/  @!P3 LDG.E.128 R20, [R18.64] ;  /* 0x000000061214b981 */ /* 0x000168000c1e1d00 */
[----:B------:R0:W5:Y:S02]  /*0470*/  @!P4 LDG.E.128 R12, [R18.64+0x100] ;  /* 0x00010006120cc981 */ /* 0x000164000c1e1d00 */
.L_x_422:
[----:B------:R-:W-:Y:S05]  /*0480*/  BSYNC B0 ;  /* 0x0000000000007941 */ /* 0x000fea0003800000 */
.L_x_421:
[----:B------:R-:W-:Y:S01]  /*0490*/  BSSY B0, `(.L_x_423) ;  /* 0x0000018000007945 */ /* 0x000fe20003800000 */
[----:B------:R-:W-:Y:S01]  /*04a0*/  HFMA2.MMA R17, -RZ, RZ, 0, 0 ;  /* 0x00000000ff117435 */ /* 0x000fe200000001ff */
[----:B-----5:R-:W-:Y:S01]  /*04b0*/  MOV R0, R20 ;  /* 0x0000001400007202 */ /* 0x020fe20000000f00 */
[----:B------:R-:W-:Y:S01]  /*04c0*/  IMAD.MOV.U32 R45, RZ, RZ, R21 ;  /* 0x000000ffff2d7224 */ /* 0x000fe200078e0015 */
[----:B------:R-:W-:Y:S01]  /*04d0*/  MOV R44, R22 ;  /* 0x00000016002c7202 */ /* 0x000fe20000000f00 */
[----:B------:R-:W-:Y:S01]  /*04e0*/  CS2R R26, SRZ ;  /* 0x00000000001a7805 */ /* 0x000fe2000001ff00 */
[----:B------:R-:W-:Y:S01]  /*04f0*/  MOV R51, R23 ;  /* 0x0000001700337202 */ /* 0x000fe20000000f00 */
[----:B0-----:R-:W-:Y:S01]  /*0500*/  CS2R R18, SRZ ;  /* 0x0000000000127805 */ /* 0x001fe2000001ff00 */
[----:B------:R-:W-:Y:S05]  /*0510*/  @P2 BRA `(.L_x_424) ;  /* 0x000000f000002947 */ /* 0x000fea0003800000 */
[----:B------:R-:W-:Y:S02]  /*0520*/  IADD3 R23, P3, R42, 0x10, RZ ;  /* 0x000000102a177810 */ /* 0x000fe40007f7e0ff */
[----:B------:R-:W-:-:S02]  /*0530*/  MOV R21, R31 ;  /* 0x0000001f00157202 */ /* 0x000fc40000000f00 */
[----:B------:R-:W-:Y:S01]  /*0540*/  ISETP.GE.AND P4, PT, R38, c[0x0][0x16c], PT ;  /* 0x00005b0026007a0c */ /* 0x000fe20003f86270 */
[----:B------:R-:W-:-:S04]  /*0550*/  IMAD.X R20, RZ, RZ, R43, P3 ;  /* 0x000000ffff147224 */ /* 0x000fc800018e062b */
[----:B------:R-:W-:Y:S01]  /*0560*/  IMAD R22, R20, c[0x0][0x178], RZ ;  /* 0x00005e0014167a24 */ /* 0x000fe200078e02ff */
[----:B------:R-:W-:Y:S02]  /*0570*/  MOV R20, R28 ;  /* 0x0000001c00147202 */ /* 0x000fe40000000f00 */
[----:B------:R-:W-:-:S03]  /*0580*/  IADD3 R28, R38, 0x80, RZ ;  /* 0x00000080261c7810 */ /* 0x000fc60007ffe0ff */
        /* <DEDUP_REMOVED lines=8> */
.L_x_424:
[----:B------:R-:W-:Y:S05]  /*0610*/  BSYNC B0 ;  /* 0x0000000000007941 */ /* 0x000fea0003800000 */
.L_x_423:
[----:B-----5:R-:W-:Y:S01]  /*0620*/  MOV R50, R24 ;  /* 0x0000001800327202 */ /* 0x020fe20000000f00 */
[----:B------:R-:W-:Y:S01]  /*0630*/  IMAD R24, R5, c[0x0][0x1a8], RZ ;  /* 0x00006a0005187a24 */ /* 0x000fe200078e02ff */
[----:B------:R-:W-:Y:S01]  /*0640*/  BSSY B0, `(.L_x_425) ;  /* 0x000001a000007945 */ /* 0x000fe20003800000 */
[C---:B------:R-:W-:Y:S01]  /*0650*/  IMAD.WIDE.U32 R46, R7.reuse, c[0x0][0x1a8], R46 ;  /* 0x00006a00072e7a25 */ /* 0x040fe200078e002e */
[----:B------:R-:W-:Y:S01]  /*0660*/  HFMA2.MMA R32, -RZ, RZ, 0, 0 ;  /* 0x00000000ff207435 */ /* 0x000fe200000001ff */
[----:B------:R-:W-:Y:S01]  /*0670*/  MOV R53, R26 ;  /* 0x0000001a00357202 */ /* 0x000fe20000000f00 */
[----:B------:R-:W-:Y:S01]  /*0680*/  CS2R R28, SRZ ;  /* 0x00000000001c7805 */ /* 0x000fe2000001ff00 */
[----:B------:R-:W-:Y:S01]  /*0690*/  IMAD R49, R7, c[0x0][0x1ac], R24 ;  /* 0x00006b0007317a24 */ /* 0x000fe200078e0218 */
[----:B------:R-:W-:Y:S01]  /*06a0*/  MOV R54, R27 ;  /* 0x0000001b00367202 */ /* 0x000fe20000000f00 */
[----:B------:R-:W-:Y:S01]  /*06b0*/  IMAD.MOV.U32 R52, RZ, RZ, R25 ;  /* 0x000000ffff347224 */ /* 0x000fe200078e0019 */
[----:B------:R-:W-:Y:S01]  /*06c0*/  CS2R R20, SRZ ;  /* 0x0000000000147805 */ /* 0x000fe2000001ff00 */
[----:B0-----:R-:W-:Y:S01]  /*06d0*/  CS2R R22, SRZ ;  /* 0x0000000000167805 */ /* 0x001fe2000001ff00 */
[----:B------:R-:W-:Y:S01]  /*06e0*/  CS2R R24, SRZ ;  /* 0x0000000000187805 */ /* 0x000fe2000001ff00 */
[----:B------:R-:W-:Y:S01]  /*06f0*/  CS2R R26, SRZ ;  /* 0x00000000001a7805 */ /* 0x000fe2000001ff00 */
[----:B------:R-:W-:Y:S01]  /*0700*/  IADD3 R49, R47, R49, RZ ;  /* 0x000000312f317210 */ /* 0x000fe20007ffe0ff */
[----:B------:R-:W-:Y:S05]  /*0710*/  @P1 BRA `(.L_x_426) ;  /* 0x000000c000001947 */ /* 0x000fea0003800000 */
[----:B------:R-:W-:Y:S01]  /*0720*/  IMAD R33, R43, c[0x0][0x198], RZ ;  /* 0x000066002b217a24 */ /* 0x000fe200078e02ff */
[C---:B------:R-:W-:Y:S01]  /*0730*/  IADD3 R34, R38.reuse, 0x80, RZ ;  /* 0x0000008026227810 */ /* 0x040fe20007ffe0ff */
[----:B------:R-:W-:Y:S01]  /*0740*/  IMAD.MOV.U32 R48, RZ, RZ, R46 ;  /* 0x000000ffff307224 */ /* 0x000fe200078e002e */
[----:B------:R-:W-:Y:S01]  /*0750*/  ISETP.GE.AND P3, PT, R38, c[0x0][0x16c], PT ;  /* 0x00005b0026007a0c */ /* 0x000fe20003f66270 */
[----:B------:R-:W-:Y:S01]  /*0760*/  IMAD R33, R42, c[0x0][0x19c], R33 ;  /* 0x000067002a217a24 */ /* 0x000fe200078e0221 */
[----:B------:R-:W-:Y:S01]  /*0770*/  ISETP.GE.AND P4, PT, R34, c[0x0][0x16c], PT ;  /* 0x00005b0022007a0c */ /* 0x000fe20003f86270 */
[----:B------:R-:W-:-:S05]  /*0780*/  IMAD.WIDE.U32 R30, R42, c[0x0][0x198], R48 ;  /* 0x000066002a1e7a25 */ /* 0x000fca00078e0030 */
[----:B------:R-:W-:Y:S02]  /*0790*/  IADD3 R31, R31, R33, RZ ;  /* 0x000000211f1f7210 */ /* 0x000fe40007ffe0ff */
[----:B------:R-:W-:-:S04]  /*07a0*/  LEA R34, P1, R30, c[0x0][0x190], 0x1 ;  /* 0x000064001e227a11 */ /* 0x000fc800078208ff */
[----:B------:R-:W-:-:S05]  /*07b0*/  LEA.HI.X R35, R30, c[0x0][0x194], R31, 0x1, P1 ;  /* 0x000065001e237a11 */ /* 0x000fca00008f0c1f */
[----:B------:R0:W5:Y:S04]  /*07c0*/  @!P3 LDG.E.128 R20, [R34.64] ;  /* 0x000000062214b981 */ /* 0x000168000c1e1d00 */
[----:B------:R0:W5:Y:S02]  /*07d0*/  @!P4 LDG.E.128 R24, [R34.64+0x100] ;  /* 0x000100062218c981 */ /* 0x000164000c1e1d00 */
.L_x_426:
[----:B------:R-:W-:Y:S05]  /*07e0*/  BSYNC B0 ;  /* 0x0000000000007941 */ /* 0x000fea0003800000 */
.L_x_425:
[----:B-----5:R-:W-:Y:S01]  /*07f0*/  MOV R55, R20 ;  /* 0x0000001400377202 */ /* 0x020fe20000000f00 */
[----:B------:R-:W-:Y:S01]  /*0800*/  BSSY B0, `(.L_x_427) ;  /* 0x0000015000007945 */ /* 0x000fe20003800000 */
[----:B------:R-:W-:Y:S01]  /*0810*/  HFMA2.MMA R33, -RZ, RZ, 0, 0 ;  /* 0x00000000ff217435 */ /* 0x000fe200000001ff */
[----:B------:R-:W-:Y:S01]  /*0820*/  CS2R R30, SRZ ;  /* 0x00000000001e7805 */ /* 0x000fe2000001ff00 */
[----:B0-----:R-:W-:Y:S01]  /*0830*/  CS2R R34, SRZ ;  /* 0x0000000000227805 */ /* 0x001fe2000001ff00 */
[----:B------:R-:W-:Y:S02]  /*0840*/  HADD2.F32 R56, -RZ, R0.H1_H1 ;  /* 0x30000000ff387230 */ /* 0x000fe40000004100 */
[----:B------:R-:W-:Y:S01]  /*0850*/  HADD2.F32 R57, -RZ, R55.H1_H1 ;  /* 0x30000037ff397230 */ /* 0x000fe20000004100 */
[----:B------:R-:W-:Y:S05]  /*0860*/  @P2 BRA `(.L_x_428) ;  /* 0x000000e000002947 */ /* 0x000fea0003800000 */
[----:B------:R-:W-:Y:S01]  /*0870*/  IADD3 R39, P1, R42, 0x10, RZ ;  /* 0x000000102a277810 */ /* 0x000fe20007f3e0ff */
[----:B------:R-:W-:Y:S01]  /*0880*/  IMAD.MOV.U32 R47, RZ, RZ, R49 ;  /* 0x000000ffff2f7224 */ /* 0x000fe200078e0031 */
[----:B------:R-:W-:-:S02]  /*0890*/  ISETP.GE.AND P2, PT, R38, c[0x0][0x16c], PT ;  /* 0x00005b0026007a0c */ /* 0x000fc40003f46270 */
[----:B------:R-:W-:Y:S01]  /*08a0*/  IADD3.X R42, RZ, R43, RZ, P1, !PT ;  /* 0x0000002bff2a7210 */ /* 0x000fe20000ffe4ff */
[----:B------:R-:W-:Y:S01]  /*08b0*/  IMAD.WIDE.U32 R46, R39, c[0x0][0x198], R46 ;  /* 0x00006600272e7a25 */ /* 0x000fe200078e002e */
[----:B------:R-:W-:-:S03]  /*08c0*/  IADD3 R43, R38, 0x80, RZ ;  /* 0x00000080262b7810 */ /* 0x000fc60007ffe0ff */
[----:B------:R-:W-:Y:S01]  /*08d0*/  IMAD R42, R42, c[0x0][0x198], RZ ;  /* 0x000066002a2a7a24 */ /* 0x000fe200078e02ff */
[----:B------:R-:W-:Y:S02]  /*08e0*/  ISETP.GE.AND P3, PT, R43, c[0x0][0x16c], PT ;  /* 0x00005b002b007a0c */ /* 0x000fe40003f66270 */
[----:B------:R-:W-:Y:S01]  /*08f0*/  LEA R38, P1, R46, c[0x0][0x190], 0x1 ;  /* 0x000064002e267a11 */ /* 0x000fe200078208ff */
[----:B------:R-:W-:-:S05]  /*0900*/  IMAD R39, R39, c[0x0][0x19c], R42 ;  /* 0x0000670027277a24 */ /* 0x000fca00078e022a */
[----:B------:R-:W-:-:S04]  /*0910*/  IADD3 R39, R47, R39, RZ ;  /* 0x000000272f277210 */ /* 0x000fc80007ffe0ff */
[----:B------:R-:W-:-:S05]  /*0920*/  LEA.HI.X R39, R46, c[0x0][0x194], R39, 0x1, P1 ;  /* 0x000065002e277a11 */ /* 0x000fca00008f0c27 */
[----:B------:R0:W5:Y:S04]  /*0930*/  @!P2 LDG.E.128 R28, [R38.64] ;  /* 0x00000006261ca981 */ /* 0x000168000c1e1d00 */
[----:B------:R0:W5:Y:S02]  /*0940*/  @!P3 LDG.E.128 R32, [R38.64+0x100] ;  /* 0x000100062620b981 */ /* 0x000164000c1e1d00 */
.L_x_428:
[----:B------:R-:W-:Y:S05]  /*0950*/  BSYNC B0 ;  /* 0x0000000000007941 */ /* 0x000fea0003800000 */
.L_x_427:
[----:B------:R-:W-:Y:S01]  /*0960*/  HADD2.F32 R0, -RZ, R0.H0_H0 ;  /* 0x20000000ff007230 */ /* 0x000fe20000004100 */
[----:B------:R-:W-:Y:S01]  /*0970*/  FMUL.FTZ R56, R56, R57 ;  /* 0x0000003938387220 */ /* 0x000fe20000410000 */
[----:B0-----:R-:W-:Y:S01]  /*0980*/  HADD2.F32 R39, -RZ, R55.H0_H0 ;  /* 0x20000037ff277230 */ /* 0x001fe20000004100 */
[----:B------:R-:W-:Y:S01]  /*0990*/  ISETP.NE.AND P1, PT, R3, RZ, PT ;  /* 0x000000ff0300720c */ /* 0x000fe20003f25270 */
[----:B-----5:R-:W-:Y:S01]  /*09a0*/  HADD2.F32 R43, -RZ, R28.H1_H1 ;  /* 0x3000001cff2b7230 */ /* 0x020fe20000004100 */
[----:B------:R-:W-:Y:S01]  /*09b0*/  BSSY B0, `(.L_x_429) ;  /* 0x0000084000007945 */ /* 0x000fe20003800000 */
[----:B------:R-:W-:Y:S01]  /*09c0*/  HADD2.F32 R20, -RZ, R45.H0_H0 ;  /* 0x2000002dff147230 */ /* 0x000fe20000004100 */
[----:B------:R-:W-:Y:S01]  /*09d0*/  FFMA.FTZ R56, R0, R39, R56 ;  /* 0x0000002700387223 */ /* 0x000fe20000010038 */
[----:B------:R-:W-:-:S02]  /*09e0*/  HADD2.F32 R0, -RZ, R50.H1_H1 ;  /* 0x30000032ff007230 */ /* 0x000fc40000004100 */
[----:B------:R-:W-:Y:S02]  /*09f0*/  HADD2.F32 R50, -RZ, R50.H0_H0 ;  /* 0x20000032ff327230 */ /* 0x000fe40000004100 */
[----:B------:R-:W-:Y:S01]  /*0a00*/  HADD2.F32 R39, -RZ, R28.H0_H0 ;  /* 0x2000001cff277230 */ /* 0x000fe20000004100 */
[----:B------:R-:W-:Y:S01]  /*0a10*/  FMUL.FTZ R0, R0, R43 ;  /* 0x0000002b00007220 */ /* 0x000fe20000410000 */
[----:B------:R-:W-:Y:S02]  /*0a20*/  HADD2.F32 R47, -RZ, R21.H0_H0 ;  /* 0x20000015ff2f7230 */ /* 0x000fe40000004100 */
[----:B------:R-:W-:Y:S01]  /*0a30*/  HADD2.F32 R45, -RZ, R45.H1_H1 ;  /* 0x3000002dff2d7230 */ /* 0x000fe20000004100 */
[----:B------:R-:W-:Y:S01]  /*0a40*/  FFMA.FTZ R50, R50, R39, R0 ;  /* 0x0000002732327223 */ /* 0x000fe20000010000 */
[----:B------:R-:W-:Y:S01]  /*0a50*/  HADD2.F32 R0, -RZ, R52.H0_H0 ;  /* 0x20000034ff007230 */ /* 0x000fe20000004100 */
[----:B------:R-:W-:Y:S01]  /*0a60*/  FFMA.FTZ R47, R20, R47, R56 ;  /* 0x0000002f142f7223 */ /* 0x000fe20000010038 */
[----:B------:R-:W-:-:S02]  /*0a70*/  HADD2.F32 R39, -RZ, R29.H0_H0 ;  /* 0x2000001dff277230 */ /* 0x000fc40000004100 */
[----:B------:R-:W-:Y:S02]  /*0a80*/  HADD2.F32 R52, -RZ, R52.H1_H1 ;  /* 0x30000034ff347230 */ /* 0x000fe40000004100 */
[----:B------:R-:W-:Y:S01]  /*0a90*/  HADD2.F32 R29, -RZ, R29.H1_H1 ;  /* 0x3000001dff1d7230 */ /* 0x000fe20000004100 */
[----:B------:R-:W-:Y:S01]  /*0aa0*/  FFMA.FTZ R0, R0, R39, R50 ;  /* 0x0000002700007223 */ /* 0x000fe20000010032 */
[----:B------:R-:W-:Y:S02]  /*0ab0*/  HADD2.F32 R20, -RZ, R21.H1_H1 ;  /* 0x30000015ff147230 */ /* 0x000fe40000004100 */
[----:B------:R-:W-:Y:S01]  /*0ac0*/  HADD2.F32 R42, -RZ, R22.H0_H0 ;  /* 0x20000016ff2a7230 */ /* 0x000fe20000004100 */
[----:B------:R-:W-:Y:S01]  /*0ad0*/  FFMA.FTZ R52, R52, R29, R0 ;  /* 0x0000001d34347223 */ /* 0x000fe20000010000 */
[----:B------:R-:W-:Y:S01]  /*0ae0*/  HADD2.F32 R29, -RZ, R44.H0_H0 ;  /* 0x2000002cff1d7230 */ /* 0x000fe20000004100 */
[----:B------:R-:W-:Y:S01]  /*0af0*/  FFMA.FTZ R45, R45, R20, R47 ;  /* 0x000000142d2d7223 */ /* 0x000fe2000001002f */
[----:B------:R-:W-:-:S02]  /*0b00*/  HADD2.F32 R38, -RZ, R53.H0_H0 ;  /* 0x20000035ff267230 */ /* 0x000fc40000004100 */
[----:B------:R-:W-:Y:S01]  /*0b10*/  HADD2.F32 R39, -RZ, R30.H0_H0 ;  /* 0x2000001eff277230 */ /* 0x000fe20000004100 */
[----:B------:R-:W-:Y:S01]  /*0b20*/  FFMA.FTZ R42, R29, R42, R45 ;  /* 0x0000002a1d2a7223 */ /* 0x000fe2000001002d */
[----:B------:R-:W-:Y:S02]  /*0b30*/  HADD2.F32 R44, -RZ, R44.H1_H1 ;  /* 0x3000002cff2c7230 */ /* 0x000fe40000004100 */
[----:B------:R-:W-:Y:S01]  /*0b40*/  HADD2.F32 R47, -RZ, R22.H1_H1 ;  /* 0x30000016ff2f7230 */ /* 0x000fe20000004100 */
[----:B------:R-:W-:Y:S01]  /*0b50*/  FFMA.FTZ R52, R38, R39, R52 ;  /* 0x0000002726347223 */ /* 0x000fe20000010034 */
[----:B------:R-:W-:Y:S02]  /*0b60*/  HADD2.F32 R53, -RZ, R53.H1_H1 ;  /* 0x30000035ff357230 */ /* 0x000fe40000004100 */
[--C-:B------:R-:W-:Y:S01]  /*0b70*/  HADD2.F32 R45, -RZ, R24.reuse.H0_H0 ;  /* 0x20000018ff2d7230 */ /* 0x100fe20000004100 */
[----:B------:R-:W-:Y:S01]  /*0b80*/  FFMA.FTZ R44, R44, R47, R42 ;  /* 0x0000002f2c2c7223 */ /* 0x000fe2000001002a */
[----:B------:R-:W-:-:S02]  /*0b90*/  HADD2.F32 R43, -RZ, R24.H1_H1 ;  /* 0x30000018ff2b7230 */ /* 0x000fc40000004100 */
[----:B------:R-:W-:Y:S02]  /*0ba0*/  HADD2.F32 R30, -RZ, R30.H1_H1 ;  /* 0x3000001eff1e7230 */ /* 0x000fe40000004100 */
[--C-:B------:R-:W-:Y:S02]  /*0bb0*/  HADD2.F32 R24, -RZ, R26.reuse.H0_H0 ;  /* 0x2000001aff187230 */ /* 0x100fe40000004100 */
[----:B------:R-:W-:Y:S01]  /*0bc0*/  HADD2.F32 R29, -RZ, R26.H1_H1 ;  /* 0x3000001aff1d7230 */ /* 0x000fe20000004100 */
[----:B------:R-:W-:Y:S01]  /*0bd0*/  FFMA.FTZ R52, R53, R30, R52 ;  /* 0x0000001e35347223 */ /* 0x000fe20000010034 */
[--C-:B------:R-:W-:Y:S02]  /*0be0*/  HADD2.F32 R39, -RZ, R25.reuse.H0_H0 ;  /* 0x20000019ff277230 */ /* 0x100fe40000004100 */
[----:B------:R-:W-:Y:S02]  /*0bf0*/  HADD2.F32 R38, -RZ, R25.H1_H1 ;  /* 0x30000019ff267230 */ /* 0x000fe40000004100 */
[----:B------:R-:W-:-:S02]  /*0c00*/  HADD2.F32 R26, -RZ, R51.H0_H0 ;  /* 0x20000033ff1a7230 */ /* 0x000fc40000004100 */
[----:B------:R-:W-:Y:S02]  /*0c10*/  HADD2.F32 R47, -RZ, R23.H0_H0 ;  /* 0x20000017ff2f7230 */ /* 0x000fe40000004100 */
[--C-:B------:R-:W-:Y:S02]  /*0c20*/  HADD2.F32 R25, -RZ, R27.reuse.H0_H0 ;  /* 0x2000001bff197230 */ /* 0x100fe40000004100 */
[----:B------:R-:W-:Y:S01]  /*0c30*/  HADD2.F32 R22, -RZ, R27.H1_H1 ;  /* 0x3000001bff167230 */ /* 0x000fe20000004100 */
[----:B------:R-:W-:Y:S01]  /*0c40*/  FFMA.FTZ R26, R26, R47, R44 ;  /* 0x0000002f1a1a7223 */ /* 0x000fe2000001002c */
[----:B------:R-:W-:Y:S02]  /*0c50*/  HADD2.F32 R27, -RZ, R54.H0_H0 ;  /* 0x20000036ff1b7230 */ /* 0x000fe40000004100 */
[----:B------:R-:W-:Y:S02]  /*0c60*/  HADD2.F32 R42, -RZ, R31.H0_H0 ;  /* 0x2000001fff2a7230 */ /* 0x000fe40000004100 */
[----:B------:R-:W-:-:S02]  /*0c70*/  HADD2.F32 R51, -RZ, R51.H1_H1 ;  /* 0x30000033ff337230 */ /* 0x000fc40000004100 */
[----:B------:R-:W-:Y:S01]  /*0c80*/  HADD2.F32 R30, -RZ, R23.H1_H1 ;  /* 0x30000017ff1e7230 */ /* 0x000fe20000004100 */
[----:B------:R-:W-:Y:S01]  /*0c90*/  FFMA.FTZ R27, R27, R42, R52 ;  /* 0x0000002a1b1b7223 */ /* 0x000fe20000010034 */
[----:B------:R-:W-:Y:S02]  /*0ca0*/  HADD2.F32 R54, -RZ, R54.H1_H1 ;  /* 0x30000036ff367230 */ /* 0x000fe40000004100 */
[----:B------:R-:W-:Y:S01]  /*0cb0*/  HADD2.F32 R31, -RZ, R31.H1_H1 ;  /* 0x3000001fff1f7230 */ /* 0x000fe20000004100 */
[----:B------:R-:W-:Y:S01]  /*0cc0*/  FFMA.FTZ R30, R51, R30, R26 ;  /* 0x0000001e331e7223 */ /* 0x000fe2000001001a */
[----:B------:R-:W-:Y:S02]  /*0cd0*/  HADD2.F32 R0, -RZ, R12.H0_H0 ;  /* 0x2000000cff007230 */ /* 0x000fe40000004100 */
[----:B------:R-:W-:Y:S01]  /*0ce0*/  HADD2.F32 R23, -RZ, R16.H0_H0 ;  /* 0x20000010ff177230 */ /* 0x000fe20000004100 */
[----:B------:R-:W-:Y:S01]  /*0cf0*/  FFMA.FTZ R31, R54, R31, R27 ;  /* 0x0000001f361f7223 */ /* 0x000fe2000001001b */
[----:B------:R-:W-:Y:S01]  /*0d00*/  HADD2.F32 R26, -RZ, R32.H0_H0 ;  /* 0x20000020ff1a7230 */ /* 0x000fe20000004100 */
[----:B------:R-:W-:Y:S01]  /*0d10*/  FFMA.FTZ R0, R0, R45, R30 ;  /* 0x0000002d00007223 */ /* 0x000fe2000001001e */
[----:B------:R-:W-:-:S02]  /*0d20*/  HADD2.F32 R20, -RZ, R12.H1_H1 ;  /* 0x3000000cff147230 */ /* 0x000fc40000004100 */
[----:B------:R-:W-:Y:S01]  /*0d30*/  HADD2.F32 R16, -RZ, R16.H1_H1 ;  /* 0x30000010ff107230 */ /* 0x000fe20000004100 */
[----:B------:R-:W-:Y:S01]  /*0d40*/  FFMA.FTZ R26, R23, R26, R31 ;  /* 0x0000001a171a7223 */ /* 0x000fe2000001001f */
        /* <DEDUP_REMOVED lines=31> */
[----:B------:R-:W-:-:S04]  /*0f40*/  FFMA.FTZ R14, R15, R22, R14 ;  /* 0x000000160f0e7223 */ /* 0x000fc8000001000e */
[----:B------:R-:W-:Y:S01]  /*0f50*/  FFMA.FTZ R12, R19, R12, R0 ;  /* 0x0000000c130c7223 */ /* 0x000fe20000010000 */
[----:B------:R-:W0:Y:S04]  /*0f60*/  SHFL.BFLY PT, R13, R14, 0x8, 0x1f ;  /* 0x0d001f000e0d7f89 */ /* 0x000e2800000e0000 */
[----:B------:R-:W1:Y:S01]  /*0f70*/  SHFL.BFLY PT, R15, R12, 0x8, 0x1f ;  /* 0x0d001f000c0f7f89 */ /* 0x000e6200000e0000 */
[----:B0-----:R-:W-:Y:S02]  /*0f80*/  FADD.FTZ R13, R14, R13 ;  /* 0x0000000d0e0d7221 */ /* 0x001fe40000010000 */
[----:B-1----:R-:W-:-:S03]  /*0f90*/  FADD.FTZ R16, R12, R15 ;  /* 0x0000000f0c107221 */ /* 0x002fc60000010000 */
[----:B------:R-:W0:Y:S01]  /*0fa0*/  SHFL.BFLY PT, R0, R13, 0x4, 0x1f ;  /* 0x0c801f000d007f89 */ /* 0x000e2200000e0000 */
[----:B------:R-:W-:-:S03]  /*0fb0*/  SHF.L.U32 R12, R10, 0x2, RZ ;  /* 0x000000020a0c7819 */ /* 0x000fc600000006ff */
[----:B------:R-:W1:Y:S01]  /*0fc0*/  SHFL.BFLY PT, R15, R16, 0x4, 0x1f ;  /* 0x0c801f00100f7f89 */ /* 0x000e6200000e0000 */
[----:B0-----:R-:W-:Y:S01]  /*0fd0*/  FADD.FTZ R0, R13, R0 ;  /* 0x000000000d007221 */ /* 0x001fe20000010000 */
[----:B------:R-:W-:Y:S01]  /*0fe0*/  SHF.L.U32 R13, R11, 0xd, RZ ;  /* 0x0000000d0b0d7819 */ /* 0x000fe200000006ff */
[----:B-1----:R-:W-:Y:S01]  /*0ff0*/  FADD.FTZ R17, R16, R15 ;  /* 0x0000000f10117221 */ /* 0x002fe20000010000 */
[----:B------:R-:W-:Y:S02]  /*1000*/  SHF.R.S32.HI R16, RZ, 0x1f, R12 ;  /* 0x0000001fff107819 */ /* 0x000fe4000001140c */
[----:B------:R-:W0:Y:S01]  /*1010*/  SHFL.BFLY PT, R15, R0, 0x2, 0x1f ;  /* 0x0c401f00000f7f89 */ /* 0x000e2200000e0000 */
[----:B------:R-:W-:-:S03]  /*1020*/  IADD3 R12, P2, R13, R12, RZ ;  /* 0x0000000c0d0c7210 */ /* 0x000fc60007f5e0ff */
[----:B------:R-:W1:Y:S01]  /*1030*/  SHFL.BFLY PT, R18, R17, 0x2, 0x1f ;  /* 0x0c401f0011127f89 */ /* 0x000e6200000e0000 */
[----:B------:R-:W-:Y:S01]  /*1040*/  LEA.HI.X.SX32 R13, R13, R16, 0x1, P2 ;  /* 0x000000100d0d7211 */ /* 0x000fe200010f0eff */
[----:B0-----:R-:W-:Y:S02]  /*1050*/  FADD.FTZ R15, R0, R15 ;  /* 0x0000000f000f7221 */ /* 0x001fe40000010000 */
[----:B-1----:R-:W-:-:S03]  /*1060*/  FADD.FTZ R18, R17, R18 ;  /* 0x0000001211127221 */ /* 0x002fc60000010000 */
[----:B------:R-:W0:Y:S01]  /*1070*/  SHFL.BFLY PT, R14, R15, 0x1, 0x1f ;  /* 0x0c201f000f0e7f89 */ /* 0x000e2200000e0000 */
[----:B------:R-:W-:-:S03]  /*1080*/  IMAD R17, R6, c[0x0][0x220], RZ ;  /* 0x0000880006117a24 */ /* 0x000fc600078e02ff */
[----:B------:R-:W1:Y:S01]  /*1090*/  SHFL.BFLY PT, R19, R18, 0x1, 0x1f ;  /* 0x0c201f0012137f89 */ /* 0x000e6200000e0000 */
[----:B0-----:R-:W-:Y:S02]  /*10a0*/  FADD.FTZ R16, R15, R14 ;  /* 0x0000000e0f107221 */ /* 0x001fe40000010000 */
[----:B-1----:R-:W-:Y:S01]  /*10b0*/  FADD.FTZ R19, R18, R19 ;  /* 0x0000001312137221 */ /* 0x002fe20000010000 */
[----:B------:R-:W-:Y:S05]  /*10c0*/  @P1 BRA `(.L_x_430) ;  /* 0x0000012000001947 */ /* 0x000fea0003800000 */
[--C-:B------:R-:W-:Y:S01]  /*10d0*/  SHF.R.S32.HI R37, RZ, 0x1f, R36.reuse ;  /* 0x0000001fff257819 */ /* 0x100fe20000011424 */
[----:B------:R-:W-:Y:S01]  /*10e0*/  IMAD R3, R6, c[0x0][0x1c8], RZ ;  /* 0x0000720006037a24 */ /* 0x000fe200078e02ff */
[----:B------:R-:W-:Y:S01]  /*10f0*/  ISETP.GE.AND P2, PT, R40, R9, PT ;  /* 0x000000092800720c */ /* 0x000fe20003f46270 */
[----:B------:R-:W-:Y:S02]  /*1100*/  IMAD R0, R5, c[0x0][0x1d0], RZ ;  /* 0x0000740005007a24 */ /* 0x000fe400078e02ff */
[C---:B------:R-:W-:Y:S02]  /*1110*/  IMAD R3, R8.reuse, c[0x0][0x1cc], R3 ;  /* 0x0000730008037a24 */ /* 0x040fe400078e0203 */
[----:B------:R-:W-:-:S05]  /*1120*/  IMAD.WIDE.U32 R14, R8, c[0x0][0x1c8], R36 ;  /* 0x00007200080e7a25 */ /* 0x000fca00078e0024 */
[----:B------:R-:W-:Y:S01]  /*1130*/  IADD3 R15, R15, R3, RZ ;  /* 0x000000030f0f7210 */ /* 0x000fe20007ffe0ff */
[----:B------:R-:W-:-:S04]  /*1140*/  IMAD R3, R7, c[0x0][0x1d4], R0 ;  /* 0x0000750007037a24 */ /* 0x000fc800078e0200 */
[----:B------:R-:W-:-:S05]  /*1150*/  IMAD.WIDE.U32 R14, R7, c[0x0][0x1d0], R14 ;  /* 0x00007400070e7a25 */ /* 0x000fca00078e000e */
[----:B------:R-:W-:-:S04]  /*1160*/  IADD3 R0, P1, R40, R14, RZ ;  /* 0x0000000e28007210 */ /* 0x000fc80007f3e0ff */
[----:B------:R-:W-:Y:S02]  /*1170*/  IADD3.X R15, R41, R15, R3, P1, !PT ;  /* 0x0000000f290f7210 */ /* 0x000fe40000ffe403 */
[----:B------:R-:W-:Y:S02]  /*1180*/  LEA R14, P3, R0, c[0x0][0x1b0], 0x2 ;  /* 0x00006c00000e7a11 */ /* 0x000fe400078610ff */
[----:B------:R-:W-:Y:S02]  /*1190*/  ISETP.GE.AND P1, PT, R2, R9, PT ;  /* 0x000000090200720c */ /* 0x000fe40003f26270 */
[----:B------:R-:W-:Y:S02]  /*11a0*/  LEA.HI.X R15, R0, c[0x0][0x1b4], R15, 0x2, P3 ;  /* 0x00006d00000f7a11 */ /* 0x000fe400018f140f */
[----:B------:R-:W-:Y:S02]  /*11b0*/  FSEL R3, R16, RZ, !P2 ;  /* 0x000000ff10037208 */ /* 0x000fe40005000000 */
[----:B------:R-:W-:-:S03]  /*11c0*/  FSEL R9, R19, RZ, !P1 ;  /* 0x000000ff13097208 */ /* 0x000fc60004800000 */
[----:B------:R0:W-:Y:S04]  /*11d0*/  STG.E [R14.64], R3 ;  /* 0x000000030e007986 */ /* 0x0001e8000c101906 */
[----:B------:R0:W-:Y:S02]  /*11e0*/  STG.E [R14.64+0x40], R9 ;  /* 0x000040090e007986 */ /* 0x0001e4000c101906 */
.L_x_430:
[----:B------:R-:W-:Y:S05]  /*11f0*/  BSYNC B0 ;  /* 0x0000000000007941 */ /* 0x000fea0003800000 */
.L_x_429:
[----:B------:R-:W-:Y:S01]  /*1200*/  UMOV UR4, 0x1f ;  /* 0x0000001f00047882 */ /* 0x000fe20000000000 */
[C---:B------:R-:W-:Y:S01]  /*1210*/  IMAD R17, R8.reuse, c[0x0][0x224], R17 ;  /* 0x0000890008117a24 */ /* 0x040fe200078e0211 */
[----:B------:R-:W-:Y:S01]  /*1220*/  ULDC UR5, c[0x0][0x168] ;  /* 0x00005a0000057ab9 */ /* 0x000fe20000000800 */
[----:B------:R-:W-:Y:S01]  /*1230*/  IMAD.WIDE.U32 R12, R8, c[0x0][0x220], R12 ;  /* 0x00008800080c7a25 */ /* 0x000fe200078e000c */
[----:B------:R-:W-:Y:S01]  /*1240*/  UIADD3 UR4, UR4, UR5, URZ ;  /* 0x0000000504047290 */ /* 0x000fe2000fffe03f */
[----:B------:R-:W-:Y:S01]  /*1250*/  ISETP.NE.U32.AND P1, PT, RZ, c[0x0][0x238], PT ;  /* 0x00008e00ff007a0c */ /* 0x000fe20003f25070 */
[----:B------:R-:W-:Y:S01]  /*1260*/  BSSY B0, `(.L_x_431) ;  /* 0x0000021000007945 */ /* 0x000fe20003800000 */
[----:B------:R-:W-:Y:S01]  /*1270*/  IMAD.IADD R13, R13, 0x1, R17 ;  /* 0x000000010d0d7824 */ /* 0x000fe200078e0211 */
[----:B------:R-:W-:Y:S01]  /*1280*/  USHF.R.S32.HI UR5, URZ, 0x1f, UR4 ;  /* 0x0000001f3f057899 */ /* 0x000fe20008011404 */
[----:B------:R-:W-:Y:S01]  /*1290*/  IMAD R0, R5, c[0x0][0x228], RZ ;  /* 0x00008a0005007a24 */ /* 0x000fe200078e02ff */
[----:B------:R-:W-:Y:S01]  /*12a0*/  ISETP.NE.AND.EX P1, PT, RZ, c[0x0][0x23c], PT, P1 ;  /* 0x00008f00ff007a0c */ /* 0x000fe20003f25310 */
[----:B0-----:R-:W-:Y:S01]  /*12b0*/  IMAD.WIDE.U32 R2, R7, c[0x0][0x228], R12 ;  /* 0x00008a0007027a25 */ /* 0x001fe200078e000c */
[----:B------:R-:W-:-:S02]  /*12c0*/  ULEA.HI UR5, UR5, UR4, URZ, 0x5 ;  /* 0x0000000405057291 */ /* 0x000fc4000f8f283f */
[----:B------:R-:W-:Y:S01]  /*12d0*/  ISETP.NE.OR P1, PT, R10, RZ, !P1 ;  /* 0x000000ff0a00720c */ /* 0x000fe20004f25670 */
[----:B------:R-:W-:Y:S01]  /*12e0*/  IMAD R15, R7, c[0x0][0x22c], R0 ;  /* 0x00008b00070f7a24 */ /* 0x000fe200078e0200 */
[----:B------:R-:W-:Y:S01]  /*12f0*/  ULOP3.LUT UR5, UR5, 0xffffffe0, URZ, 0xc0, !UPT ;  /* 0xffffffe005057892 */ /* 0x000fe2000f8ec03f */
[----:B------:R-:W-:-:S03]  /*1300*/  LEA R14, P2, R2, c[0x0][0x208], 0x2 ;  /* 0x00008200020e7a11 */ /* 0x000fc600078410ff */
[----:B------:R-:W-:Y:S02]  /*1310*/  IADD3 R3, R3, R15, RZ ;  /* 0x0000000f03037210 */ /* 0x000fe40007ffe0ff */
[----:B------:R-:W-:Y:S02]  /*1320*/  IADD3 R9, -R36, UR5, RZ ;  /* 0x0000000524097c10 */ /* 0x000fe4000fffe1ff */
[----:B------:R-:W-:Y:S02]  /*1330*/  LEA.HI.X R15, R2, c[0x0][0x20c], R3, 0x2, P2 ;  /* 0x00008300020f7a11 */ /* 0x000fe400010f1403 */
[----:B------:R-:W-:-:S13]  /*1340*/  ISETP.GE.OR P0, PT, R10, R9, P0 ;  /* 0x000000090a00720c */ /* 0x000fda0000706670 */
[----:B------:R-:W-:Y:S05]  /*1350*/  @P0 BRA `(.L_x_432) ;  /* 0x0000011000000947 */ /* 0x000fea0003800000 */
[----:B------:R-:W-:Y:S01]  /*1360*/  SHF.R.S32.HI R3, RZ, 0x1f, R10 ;  /* 0x0000001fff037819 */ /* 0x000fe2000001140a */
[----:B------:R-:W-:Y:S01]  /*1370*/  IMAD R9, R6, c[0x0][0x1f8], RZ ;  /* 0x00007e0006097a24 */ /* 0x000fe200078e02ff */
[----:B------:R-:W-:Y:S01]  /*1380*/  IADD3 R2, P0, R36, R10, RZ ;  /* 0x0000000a24027210 */ /* 0x000fe20007f1e0ff */
[----:B------:R-:W-:Y:S02]  /*1390*/  IMAD R0, R5, c[0x0][0x200], RZ ;  /* 0x0000800005007a24 */ /* 0x000fe400078e02ff */
[----:B------:R-:W-:Y:S01]  /*13a0*/  IMAD R9, R8, c[0x0][0x1fc], R9 ;  /* 0x00007f0008097a24 */ /* 0x000fe200078e0209 */
[----:B------:R-:W-:Y:S01]  /*13b0*/  LEA.HI.X.SX32 R3, R36, R3, 0x1, P0 ;  /* 0x0000000324037211 */ /* 0x000fe200000f0eff */
[----:B------:R-:W-:Y:S01]  /*13c0*/  IMAD R5, R7, c[0x0][0x204], R0 ;  /* 0x0000810007057a24 */ /* 0x000fe200078e0200 */
[C---:B------:R-:W-:Y:S01]  /*13d0*/  FSETP.NEU.FTZ.AND P0, PT, R4.reuse, -INF , PT ;  /* 0xff8000000400780b */ /* 0x040fe20003f1d000 */
[----:B------:R-:W-:Y:S02]  /*13e0*/  FMUL.FTZ R0, R4, 1.4426950216293334961 ;  /* 0x3fb8aa3b04007820 */ /* 0x000fe40000410000 */
[----:B------:R-:W-:-:S05]  /*13f0*/  IMAD.WIDE.U32 R2, R8, c[0x0][0x1f8], R2 ;  /* 0x00007e0008027a25 */ /* 0x000fca00078e0002 */
[----:B------:R-:W-:-:S05]  /*1400*/  IADD3 R3, R3, R9, RZ ;  /* 0x0000000903037210 */ /* 0x000fca0007ffe0ff */
[----:B------:R-:W-:-:S05]  /*1410*/  IMAD.WIDE.U32 R2, R7, c[0x0][0x200], R2 ;  /* 0x0000800007027a25 */ /* 0x000fca00078e0002 */
[----:B------:R-:W-:Y:S02]  /*1420*/  IADD3 R3, R3, R5, RZ ;  /* 0x0000000503037210 */ /* 0x000fe40007ffe0ff */
[----:B------:R-:W-:-:S04]  /*1430*/  LEA R12, P2, R2, c[0x0][0x1f0], 0x2 ;  /* 0x00007c00020c7a11 */ /* 0x000fc800078410ff */
[----:B------:R-:W-:Y:S02]  /*1440*/  LEA.HI.X R13, R2, c[0x0][0x1f4], R3, 0x2, P2 ;  /* 0x00007d00020d7a11 */ /* 0x000fe400010f1403 */
[----:B------:R-:W-:-:S05]  /*1450*/  FSEL R3, R0, RZ, P0 ;  /* 0x000000ff00037208 */ /* 0x000fca0000000000 */
[----:B------:R0:W-:Y:S02]  /*1460*/  STG.E [R12.64], R3 ;  /* 0x000000030c007986 */ /* 0x0001e4000c101906 */
.L_x_432:
[----:B------:R-:W-:Y:S05]  /*1470*/  BSYNC B0 ;  /* 0x0000000000007941 */ /* 0x000fea0003800000 */
.L_x_431:
[----:B------:R1:W-:Y:S04]  /*1480*/  STG.E.128 [R14.64], RZ ;  /* 0x000000ff0e007986 */ /* 0x0003e8000c101d06 */
[----:B------:R1:W-:Y:S04]  /*1490*/  STG.E.128 [R14.64+0x1000], RZ ;  /* 0x001000ff0e007986 */ /* 0x0003e8000c101d06 */
[----:B------:R1:W-:Y:S04]  /*14a0*/  STG.E.128 [R14.64+0x2000], RZ ;  /* 0x002000ff0e007986 */ /* 0x0003e8000c101d06 */
[----:B------:R1:W-:Y:S04]  /*14b0*/  STG.E.128 [R14.64+0x3000], RZ ;  /* 0x003000ff0e007986 */ /* 0x0003e8000c101d06 */
[----:B------:R1:W-:Y:S04]  /*14c0*/  STG.E.128 [R14.64+0x4000], RZ ;  /* 0x004000ff0e007986 */ /* 0x0003e8000c101d06 */
[----:B------:R1:W-:Y:S04]  /*14d0*/  STG.E.128 [R14.64+0x5000], RZ ;  /* 0x005000ff0e007986 */ /* 0x0003e8000c101d06 */
[----:B------:R1:W-:Y:S04]  /*14e0*/  STG.E.128 [R14.64+0x6000], RZ ;  /* 0x006000ff0e007986 */ /* 0x0003e8000c101d06 */
[----:B------:R1:W-:Y:S01]  /*14f0*/  STG.E.128 [R14.64+0x7000], RZ ;  /* 0x007000ff0e007986 */ /* 0x0003e2000c101d06 */
[----:B------:R-:W-:Y:S05]  /*1500*/  @P1 EXIT ;  /* 0x000000000000194d */ /* 0x000fea0003800000 */
[----:B0-----:R-:W-:Y:S01]  /*1510*/  HFMA2.MMA R3, -RZ, RZ, 0, 2.384185791015625e-07 ;  /* 0x00000004ff037435 */ /* 0x001fe200000001ff */
[----:B------:R-:W-:-:S04]  /*1520*/  IMAD R7, R11, c[0x0][0x230], R7 ;  /* 0x00008c000b077a24 */ /* 0x000fc800078e0207 */
[----:B------:R-:W-:-:S05]  /*1530*/  IMAD R2, R7, c[0x0][0x170], R8 ;  /* 0x00005c0007027a24 */ /* 0x000fca00078e0208 */
[----:B------:R-:W-:-:S05]  /*1540*/  IMAD.WIDE R2, R2, R3, c[0x0][0x238] ;  /* 0x00008e0002027625 */ /* 0x000fca00078e0203 */
[----:B------:R-:W-:Y:S01]  /*1550*/  STG.E [R2.64], RZ ;  /* 0x000000ff02007986 */ /* 0x000fe2000c101906 */
[----:B------:R-:W-:Y:S05]  /*1560*/  EXIT ;  /* 0x000000000000794d */ /* 0x000fea0003800000 */
.L_x_433:
        /* <DEDUP_REMOVED lines=9> */
.L_x_1156:


//--------------------- .text._ZN7cutlass13device_kernelIN5flash19enable_sm80_to_sm89INS1_16FlashAttnBwdSm80INS1_25CollectiveMainloopBwdSm80ILi1ELi1EN4cute5tupleIJNS5_1CILi32EEENS7_ILi64EEENS7_ILi256EEEEEENS_6half_tEfNS_4arch4Sm80ELb1ELb0ELb1ELb1ELb0ELb0ELb0ELb0ELi2ELi2ELi2ELi1ELb1EEENS1_21CollectiveEpilogueBwdISB_SC_SE_Li256ELb1ELb0ELi4EEENS1_25SingleTileBwdLPTSchedulerILb1ELi64ELb0EEEEEEEEEvNT_6ParamsE --------------------------
	.section	.text._ZN7cutlass13device_kernelIN5flash19enable_sm80_to_sm89INS1_16FlashAttnBwdSm80INS1_25CollectiveMainloopBwdSm80ILi1ELi1EN4cute5tupleIJNS5_1CILi32EEENS7_ILi64EEENS7_ILi256EEEEEENS_6half_tEfNS_4arch4Sm80ELb1ELb0ELb1ELb1ELb0ELb0ELb0ELb0ELi2ELi2ELi2ELi1ELb1EEENS1_21CollectiveEpilogueBwdISB_SC_SE_Li256ELb1ELb0ELi4EEENS1_25SingleTileBwdLPTSchedulerILb1ELi64ELb0EEEEEEEEEvNT_6ParamsE,"ax",@progbits
	.sectioninfo	@"SHI_REGISTERS=255"
	.align	128
.text._ZN7cutlass13device_kernelIN5flash19enable_sm80_to_sm89INS1_16FlashAttnBwdSm80INS1_25CollectiveMainloopBwdSm80ILi1ELi1EN4cute5tupleIJNS5_1CILi32EEENS7_ILi64EEENS7_ILi256EEEEEENS_6half_tEfNS_4arch4Sm80ELb1ELb0ELb1ELb1ELb0ELb0ELb0ELb0ELi2ELi2ELi2ELi1ELb1EEENS1_21CollectiveEpilogueBwdISB_SC_SE_Li256ELb1ELb0ELi4EEENS1_25SingleTileBwdLPTSchedulerILb1ELi64ELb0EEEEEEEEEvNT_6ParamsE:
        .type           _ZN7cutlass13device_kernelIN5flash19enable_sm80_to_sm89INS1_16FlashAttnBwdSm80INS1_25CollectiveMainloopBwdSm80ILi1ELi1EN4cute5tupleIJNS5_1CILi32EEENS7_ILi64EEENS7_ILi256EEEEEENS_6half_tEfNS_4arch4Sm80ELb1ELb0ELb1ELb1ELb0ELb0ELb0ELb0ELi2ELi2ELi2ELi1ELb1EEENS1_21CollectiveEpilogueBwdISB_SC_SE_Li256ELb1ELb0ELi4EEENS1_25SingleTileBwdLPTSchedulerILb1ELi64ELb0EEEEEEEEEvNT_6ParamsE,@function
        .size           _ZN7cutlass13device_kernelIN5flash19enable_sm80_to_sm89INS1_16FlashAttnBwdSm80INS1_25CollectiveMainloopBwdSm80ILi1ELi1EN4cute5tupleIJNS5_1CILi32EEENS7_ILi64EEENS7_ILi256EEEEEENS_6half_tEfNS_4arch4Sm80ELb1ELb0ELb1ELb1ELb0ELb0ELb0ELb0ELi2ELi2ELi2ELi1ELb1EEENS1_21CollectiveEpilogueBwdISB_SC_SE_Li256ELb1ELb0ELi4EEENS1_25SingleTileBwdLPTSchedulerILb1ELi64ELb0EEEEEEEEEvNT_6ParamsE,(.L_x_1157 - _ZN7cutlass13device_kernelIN5flash19enable_sm80_to_sm89INS1_16FlashAttnBwdSm80INS1_25CollectiveMainloopBwdSm80ILi1ELi1EN4cute5tupleIJNS5_1CILi32EEENS7_ILi64EEENS7_ILi256EEEEEENS_6half_tEfNS_4arch4Sm80ELb1ELb0ELb1ELb1ELb0ELb0ELb0ELb0ELi2ELi2ELi2ELi1ELb1EEENS1_21CollectiveEpilogueBwdISB_SC_SE_Li256ELb1ELb0ELi4EEENS1_25SingleTileBwdLPTSchedulerILb1ELi64ELb0EEEEEEEEEvNT_6ParamsE)
        .other          _ZN7cutlass13device_kernelIN5flash19enable_sm80_to_sm89INS1_16FlashAttnBwdSm80INS1_25CollectiveMainloopBwdSm80ILi1ELi1EN4cute5tupleIJNS5_1CILi32EEENS7_ILi64EEENS7_ILi256EEEEEENS_6half_tEfNS_4arch4Sm80ELb1ELb0ELb1ELb1ELb0ELb0ELb0ELb0ELi2ELi2ELi2ELi1ELb1EEENS1_21CollectiveEpilogueBwdISB_SC_SE_Li256ELb1ELb0ELi4EEENS1_25SingleTileBwdLPTSchedulerILb1ELi64ELb0EEEEEEEEEvNT_6ParamsE,@"STO_CUDA_ENTRY STV_DEFAULT"
_ZN7cutlass13device_kernelIN5flash19enable_sm80_to_sm89INS1_16FlashAttnBwdSm80INS1_25CollectiveMainloopBwdSm80ILi1ELi1EN4cute5tupleIJNS5_1CILi32EEENS7_ILi64EEENS7_ILi256EEEEEENS_6half_tEfNS_4arch4Sm80ELb1ELb0ELb1ELb1ELb0ELb0ELb0ELb0ELi2ELi2ELi2ELi1ELb1EEENS1_21CollectiveEpilogueBwdISB_SC_SE_Li256ELb1ELb0ELi4EEENS1_25SingleTileBwdLPTSchedulerILb1ELi64ELb0EEEEEEEEEvNT_6ParamsE:
[----:B------:R-:W-:Y:S02]  /*0000*/  MOV R1, c[0x0][0x28] ;  /* 0x00000a0000017a02 */ /* 0x000fe40000000f00 */
[----:B------:R-:W1:Y:S01]  /*0010*/  S2R R84, SR_TID.X ;  /* 0x0000000000547919 */ /* 0x000e620000002100 */
[----:B------:R-:W2:Y:S01]  /*0020*/  S2UR UR4, SR_CTAID.X ;  /* 0x00000000000479c3 */ /* 0x000ea20000002500 */
[----:B------:R-:W-:Y:S01]  /*0030*/  ULDC.64 UR18, c[0x0][0x118] ;  /* 0x0000460000127ab9 */ /* 0x000fe20000000a00 */
[----:B------:R-:W-:Y:S02]  /*0040*/  IADD3 R1, R1, -0xc8, RZ ;  /* 0xffffff3801017810 */ /* 0x000fe40007ffe0ff */
[----:B-1----:R-:W-:-:S06]  /*0050*/  SHF.R.U32.HI R0, RZ, 0x5, R84 ;  /* 0x00000005ff007819 */ /* 0x002fcc0000011654 */
[----:B------:R-:W1:Y:S02]  /*0060*/  SHFL.IDX PT, R0, R0, RZ, 0x1f ;  /* 0x00001fff00007589 */ /* 0x000e6400000e0000 */
[----:B-1----:R-:W-:-:S13]  /*0070*/  ISETP.NE.AND P0, PT, R0, RZ, PT ;  /* 0x000000ff0000720c */ /* 0x002fda0003f05270 */
[----:B--2---:R-:W-:Y:S05]  /*0080*/  @!P0 BRA `(.L_x_434) ;  /* 0x000004a000008947 */ /* 0x004fea0003800000 */
[----:B------:R-:W-:Y:S02]  /*0090*/  ULDC.64 UR6, c[0x0][0x3b8] ;  /* 0x0000ee0000067ab9 */ /* 0x000fe40000000a00 */
[----:B------:R-:W-:Y:S02]  /*00a0*/  UISETP.NE.AND UP0, UPT, UR6, 0x1, UPT ;  /* 0x000000010600788c */ /* 0x000fe4000bf05270 */
[----:B------:R-:W-:Y:S02]  /*00b0*/  UIMAD.WIDE.U32 UR10, UR4, UR7, URZ ;  /* 0x00000007040a72a5 */ /* 0x000fe4000f8e003f */
[----:B------:R-:W-:Y:S02]  /*00c0*/  ULDC UR5, c[0x0][0x3c0] ;  /* 0x0000f00000057ab9 */ /* 0x000fe40000000800 */
[----:B------:R-:W-:-:S05]  /*00d0*/  UMOV UR8, UR4 ;  /* 0x0000000400087c82 */ /* 0x000fca0008000000 */
[----:B------:R-:W-:Y:S02]  /*00e0*/  @UP0 UMOV UR7, UR11 ;  /* 0x0000000b00070c82 */ /* 0x000fe40008000000 */
        /* <DEDUP_REMOVED lines=12> */
[----:B------:R-:W-:Y:S02]  /*01b0*/  @UP0 UMOV UR9, UR11 ;  /* 0x0000000b00090c82 */ /* 0x000fe40008000000 */
[----:B------:R-:W-:-:S04]  /*01c0*/  @UP0 USHF.R.U32.HI UR17, URZ, UR5, UR9 ;  /* 0x000000053f110299 */ /* 0x000fc80008011609 */
[----:B------:R-:W-:Y:S01]  /*01d0*/  UIMAD UR7, UR17, UR7, URZ ;  /* 0x00000007110772a4 */ /* 0x000fe2000f8e023f */
[----:B------:R-:W-:Y:S05]  /*01e0*/  BRA `(.L_x_436) ;  /* 0x0000008000007947 */ /* 0x000fea0003800000 */
.L_x_435:
[----:B------:R-:W-:Y:S02]  /*01f0*/  ULDC UR7, c[0x0][0x3ac] ;  /* 0x0000eb0000077ab9 */ /* 0x000fe40000000800 */
[----:B------:R-:W-:Y:S02]  /*0200*/  UISETP.NE.AND UP0, UPT, UR7, 0x1, UPT ;  /* 0x000000010700788c */ /* 0x000fe4000bf05270 */
[----:B------:R-:W-:Y:S02]  /*0210*/  ULDC.64 UR4, c[0x0][0x3b0] ;  /* 0x0000ec0000047ab9 */ /* 0x000fe40000000a00 */
[----:B------:R-:W-:Y:S02]  /*0220*/  UIMAD.WIDE.U32 UR10, UR6, UR4, URZ ;  /* 0x00000004060a72a5 */ /* 0x000fe4000f8e003f */
[----:B------:R-:W-:-:S05]  /*0230*/  UMOV UR17, UR6 ;  /* 0x0000000600117c82 */ /* 0x000fca0008000000 */
[----:B------:R-:W-:Y:S02]  /*0240*/  @UP0 UMOV UR9, UR11 ;  /* 0x0000000b00090c82 */ /* 0x000fe40008000000 */
[----:B------:R-:W-:-:S04]  /*0250*/  @UP0 USHF.R.U32.HI UR17, URZ, UR5, UR9 ;  /* 0x000000053f110299 */ /* 0x000fc80008011609 */
[----:B------:R-:W-:-:S04]  /*0260*/  UIMAD UR7, UR17, UR7, URZ ;  /* 0x00000007110772a4 */ /* 0x000fc8000f8e023f */
.L_x_436:
[----:B------:R-:W-:Y:S01]  /*0270*/  UIADD3 UR9, UR6, -UR7, URZ ;  /* 0x8000000706097290 */ /* 0x000fe2000fffe03f */
[----:B------:R-:W-:Y:S01]  /*0280*/  ISETP.NE.U32.AND P0, PT, RZ, c[0x0][0x3e0], PT ;  /* 0x0000f800ff007a0c */ /* 0x000fe20003f05070 */
[----:B------:R-:W-:Y:S02]  /*0290*/  ULDC.64 UR4, c[0x0][0x3a8] ;  /* 0x0000ea0000047ab9 */ /* 0x000fe40000000a00 */
[----:B------:R-:W-:Y:S01]  /*02a0*/  ULDC.64 UR6, c[0x0][0x3a0] ;  /* 0x0000e80000067ab9 */ /* 0x000fe20000000a00 */
[----:B------:R-:W-:Y:S01]  /*02b0*/  ISETP.NE.AND.EX P0, PT, RZ, c[0x0][0x3e4], PT, P0 ;  /* 0x0000f900ff007a0c */ /* 0x000fe20003f05300 */
[----:B------:R-:W-:Y:S02]  /*02c0*/  UISETP.NE.AND UP0, UPT, UR6, 0x1, UPT ;  /* 0x000000010600788c */ /* 0x000fe4000bf05270 */
[----:B------:R-:W-:-:S04]  /*02d0*/  UIMAD UR5, UR8, UR5, UR9 ;  /* 0x00000005080572a4 */ /* 0x000fc8000f8e0209 */
[----:B------:R-:W-:-:S03]  /*02e0*/  UIMAD.WIDE.U32 UR8, UR5, UR7, URZ ;  /* 0x00000007050872a5 */ /* 0x000fc6000f8e003f */
[----:B------:R-:W-:-:S04]  /*02f0*/  UMOV UR15, UR5 ;  /* 0x00000005000f7c82 */ /* 0x000fc80008000000 */
[----:B------:R-:W-:Y:S02]  /*0300*/  @UP0 UMOV UR7, UR9 ;  /* 0x0000000900070c82 */ /* 0x000fe40008000000 */
[----:B------:R-:W-:-:S04]  /*0310*/  @UP0 USHF.R.U32.HI UR15, URZ, UR4, UR7 ;  /* 0x000000043f0f0299 */ /* 0x000fc80008011607 */
[----:B------:R-:W-:-:S04]  /*0320*/  UIADD3 UR16, -UR15, URZ, URZ ;  /* 0x0000003f0f107290 */ /* 0x000fc8000fffe13f */
[----:B------:R-:W-:Y:S01]  /*0330*/  UIMAD UR16, UR16, UR6, UR5 ;  /* 0x00000006101072a4 */ /* 0x000fe2000f8e0205 */
[----:B------:R-:W-:Y:S05]  /*0340*/  @!P0 BRA `(.L_x_437) ;  /* 0x0000008000008947 */ /* 0x000fea0003800000 */
[----:B------:R-:W-:Y:S02]  /*0350*/  UMOV UR4, 0x4 ;  /* 0x0000000400047882 */ /* 0x000fe40000000000 */
[----:B------:R-:W-:Y:S02]  /*0360*/  ULDC.64 UR6, c[0x0][0x3e0] ;  /* 0x0000f80000067ab9 */ /* 0x000fe40000000a00 */
[----:B------:R-:W-:-:S06]  /*0370*/  UIMAD.WIDE UR4, UR15, UR4, UR6 ;  /* 0x000000040f0472a5 */ /* 0x000fcc000f8e0206 */
[----:B------:R-:W-:Y:S02]  /*0380*/  MOV R2, UR4 ;  /* 0x0000000400027c02 */ /* 0x000fe40008000f00 */
[----:B------:R-:W-:-:S05]  /*0390*/  MOV R3, UR5 ;  /* 0x0000000500037c02 */ /* 0x000fca0008000f00 */
[----:B------:R-:W2:Y:S02]  /*03a0*/  LDG.E R0, [R2.64] ;  /* 0x0000001202007981 */ /* 0x000ea4000c1e1900 */
[----:B--2---:R1:W2:Y:S02]  /*03b0*/  R2UR UR5, R0 ;  /* 0x00000000000573c2 */ /* 0x0042a400000e0000 */
[----:B-12---:R-:W-:Y:S05]  /*03c0*/  BRA `(.L_x_438) ;  /* 0x000000f000007947 */ /* 0x006fea0003800000 */
.L_x_437:
[----:B------:R-:W-:-:S04]  /*03d0*/  ISETP.NE.U32.AND P0, PT, RZ, c[0x0][0x3d8], PT ;  /* 0x0000f600ff007a0c */ /* 0x000fc80003f05070 */
[----:B------:R-:W-:-:S13]  /*03e0*/  ISETP.NE.AND.EX P0, PT, RZ, c[0x0][0x3dc], PT, P0 ;  /* 0x0000f700ff007a0c */ /* 0x000fda0003f05300 */
[----:B------:R-:W-:Y:S05]  /*03f0*/  @!P0 BRA `(.L_x_439) ;  /* 0x000000b000008947 */ /* 0x000fea0003800000 */
[----:B------:R-:W-:Y:S02]  /*0400*/  UMOV UR4, 0x4 ;  /* 0x0000000400047882 */ /* 0x000fe40000000000 */
[----:B------:R-:W-:Y:S02]  /*0410*/  ULDC.64 UR6, c[0x0][0x3d8] ;  /* 0x0000f60000067ab9 */ /* 0x000fe40000000a00 */
[----:B------:R-:W-:-:S06]  /*0420*/  UIMAD.WIDE UR4, UR15, UR4, UR6 ;  /* 0x000000040f0472a5 */ /* 0x000fcc000f8e0206 */
[----:B------:R-:W-:Y:S02]  /*0430*/  MOV R2, UR4 ;  /* 0x0000000400027c02 */ /* 0x000fe40008000f00 */
[----:B------:R-:W-:-:S05]  /*0440*/  MOV R3, UR5 ;  /* 0x0000000500037c02 */ /* 0x000fca0008000f00 */
[----:B------:R-:W2:Y:S04]  /*0450*/  LDG.E R4, [R2.64] ;  /* 0x0000001202047981 */ /* 0x000ea8000c1e1900 */
[----:B------:R-:W3:Y:S01]  /*0460*/  LDG.E R0, [R2.64+0x4] ;  /* 0x0000041202007981 */ /* 0x000ee2000c1e1900 */
[----:B--2---:R-:W1:Y:S08]  /*0470*/  R2UR UR5, R4 ;  /* 0x00000000040573c2 */ /* 0x004e7000000e0000 */
[----:B---3--:R-:W1:Y:S02]  /*0480*/  R2UR UR4, R0 ;  /* 0x00000000000473c2 */ /* 0x008e6400000e0000 */
[----:B-1----:R-:W-:Y:S01]  /*0490*/  UIADD3 UR5, -UR5, UR4, URZ ;  /* 0x0000000405057290 */ /* 0x002fe2000fffe13f */
[----:B------:R-:W-:Y:S05]  /*04a0*/  BRA `(.L_x_438) ;  /* 0x0000001000007947 */ /* 0x000fea0003800000 */
.L_x_439:
[----:B------:R-:W-:Y:S02]  /*04b0*/  ULDC UR5, c[0x0][0x3d4] ;  /* 0x0000f50000057ab9 */ /* 0x000fe40000000800 */
.L_x_438:
[----:B------:R-:W-:-:S04]  /*04c0*/  UIADD3 UR5, UR5, 0x3f, URZ ;  /* 0x0000003f05057890 */ /* 0x000fc8000fffe03f */
[----:B------:R-:W-:-:S04]  /*04d0*/  USHF.R.S32.HI UR4, URZ, 0x1f, UR5 ;  /* 0x0000001f3f047899 */ /* 0x000fc80008011405 */
[----:B------:R-:W-:-:S04]  /*04e0*/  ULEA.HI UR4, UR4, UR5, URZ, 0x6 ;  /* 0x0000000504047291 */ /* 0x000fc8000f8f303f */
[----:B------:R-:W-:-:S04]  /*04f0*/  USHF.R.S32.HI UR4, URZ, 0x6, UR4 ;  /* 0x000000063f047899 */ /* 0x000fc80008011404 */
[----:B------:R-:W-:-:S04]  /*0500*/  UISETP.GE.AND UP0, UPT, UR17, UR4, UPT ;  /* 0x000000041100728c */ /* 0x000fc8000bf06270 */
[----:B------:R-:W-:Y:S01]  /*0510*/  USEL UR15, UR15, 0xffffffff, !UP0 ;  /* 0xffffffff0f0f7887 */ /* 0x000fe2000c000000 */
[----:B------:R-:W-:Y:S05]  /*0520*/  BRA `(.L_x_440) ;  /* 0x0000049000007947 */ /* 0x000fea0003800000 */
.L_x_434:
        /* <DEDUP_REMOVED lines=22> */
.L_x_441:
        /* <DEDUP_REMOVED lines=8> */
.L_x_442:
        /* <DEDUP_REMOVED lines=22> */
.L_x_443:
        /* <DEDUP_REMOVED lines=14> */
.L_x_445:
[----:B------:R-:W-:Y:S02]  /*0950*/  ULDC UR5, c[0x0][0x3d4] ;  /* 0x0000f50000057ab9 */ /* 0x000fe40000000800 */
.L_x_444:
[----:B------:R-:W-:-:S04]  /*0960*/  UIADD3 UR5, UR5, 0x3f, URZ ;  /* 0x0000003f05057890 */ /* 0x000fc8000fffe03f */
[----:B------:R-:W-:-:S04]  /*0970*/  USHF.R.S32.HI UR4, URZ, 0x1f, UR5 ;  /* 0x0000001f3f047899 */ /* 0x000fc80008011405 */
[----:B------:R-:W-:-:S04]  /*0980*/  ULEA.HI UR4, UR4, UR5, URZ, 0x6 ;  /* 0x0000000504047291 */ /* 0x000fc8000f8f303f */
[----:B------:R-:W-:-:S04]  /*0990*/  USHF.R.S32.HI UR4, URZ, 0x6, UR4 ;  /* 0x000000063f047899 */ /* 0x000fc80008011404 */
[----:B------:R-:W-:-:S04]  /*09a0*/  UISETP.GE.AND UP0, UPT, UR17, UR4, UPT ;  /* 0x000000041100728c */ /* 0x000fc8000bf06270 */
[----:B------:R-:W-:-:S06]  /*09b0*/  USEL UR15, UR15, 0xffffffff, !UP0 ;  /* 0xffffffff0f0f7887 */ /* 0x000fcc000c000000 */
.L_x_440:
[----:B------:R-:W-:-:S13]  /*09c0*/  ISETP.LE.AND P0, PT, RZ, UR15, PT ;  /* 0x0000000fff007c0c */ /* 0x000fda000bf03270 */
[----:B------:R-:W-:Y:S05]  /*09d0*/  @!P0 EXIT ;  /* 0x000000000000894d */ /* 0x000fea0003800000 */
[----:B------:R-:W-:Y:S02]  /*09e0*/  ULDC.64 UR4, c[0x0][0x2c8] ;  /* 0x0000b20000047ab9 */ /* 0x000fe40000000a00 */
[----:B------:R-:W-:Y:S02]  /*09f0*/  UISETP.NE.U32.AND UP2, UPT, URZ, UR4, UPT ;  /* 0x000000043f00728c */ /* 0x000fe4000bf45070 */
[----:B------:R-:W-:Y:S02]  /*0a00*/  UMOV UR6, 0x4 ;  /* 0x0000000400067882 */ /* 0x000fe40000000000 */
[----:B------:R-:W-:Y:S02]  /*0a10*/  UISETP.NE.AND.EX UP2, UPT, URZ, UR5, UPT, UP2 ;  /* 0x000000053f00728c */ /* 0x000fe4000bf45320 */
[----:B------:R-:W-:Y:S02]  /*0a20*/  ULDC.64 UR8, c[0x0][0x2c8] ;  /* 0x0000b20000087ab9 */ /* 0x000fe40000000a00 */
[----:B------:R-:W-:-:S02]  /*0a30*/  UIMAD.WIDE UR8, UR15, UR6, UR8 ;  /* 0x000000060f0872a5 */ /* 0x000fc4000f8e0208 */
[----:B------:R-:W-:Y:S01]  /*0a40*/  PLOP3.LUT P0, PT, PT, PT, UP2, 0x80, 0x0 ;  /* 0x000000000000781c */ /* 0x000fe20003f0f028 */
[----:B------:R-:W-:Y:S02]  /*0a50*/  ULDC.64 UR4, c[0x0][0x2d8] ;  /* 0x0000b60000047ab9 */ /* 0x000fe40000000a00 */
[----:B------:R-:W-:Y:S01]  /*0a60*/  UISETP.NE.U32.AND UP0, UPT, URZ, UR4, UPT ;  /* 0x000000043f00728c */ /* 0x000fe2000bf05070 */
[----:B------:R-:W-:Y:S02]  /*0a70*/  IMAD.U32 R6, RZ, RZ, UR8 ;  /* 0x00000008ff067e24 */ /* 0x000fe4000f8e00ff */
[----:B------:R-:W-:Y:S01]  /*0a80*/  IMAD.U32 R7, RZ, RZ, UR9 ;  /* 0x00000009ff077e24 */ /* 0x000fe2000f8e00ff */
[----:B------:R-:W-:-:S06]  /*0a90*/  UISETP.NE.AND.EX UP0, UPT, URZ, UR5, UPT, UP0 ;  /* 0x000000053f00728c */ /* 0x000fcc000bf05300 */
[----:B------:R-:W2:Y:S01]  /*0aa0*/  @P0 LDG.E R4, [R6.64] ;  /* 0x0000001206040981 */ /* 0x000ea2000c1e1900 */
[----:B------:R-:W-:Y:S01]  /*0ab0*/  ULDC.64 UR4, c[0x0][0x2d8] ;  /* 0x0000b60000047ab9 */ /* 0x000fe20000000a00 */
[----:B------:R-:W-:-:S03]  /*0ac0*/  PLOP3.LUT P1, PT, PT, PT, UP0, 0x80, 0x0 ;  /* 0x000000000000781c */ /* 0x000fc60003f2f008 */
[----:B------:R-:W-:-:S06]  /*0ad0*/  @UP0 UIMAD.WIDE UR4, UR15, UR6, UR4 ;  /* 0x000000060f0402a5 */ /* 0x000fcc000f8e0204 */
[----:B------:R-:W-:Y:S01]  /*0ae0*/  MOV R2, UR4 ;  /* 0x0000000400027c02 */ /* 0x000fe20008000f00 */
[----:B------:R-:W-:Y:S01]  /*0af0*/  IMAD.U32 R3, RZ, RZ, UR5 ;  /* 0x00000005ff037e24 */ /* 0x000fe2000f8e00ff */
[----:B------:R-:W-:Y:S02]  /*0b00*/  ULDC.64 UR4, c[0x0][0x2d0] ;  /* 0x0000b40000047ab9 */ /* 0x000fe40000000a00 */
[----:B------:R-:W-:Y:S01]  /*0b10*/  UISETP.NE.U32.AND UP1, UPT, URZ, UR4, UPT ;  /* 0x000000043f00728c */ /* 0x000fe2000bf25070 */
[----:B------:R-:W-:Y:S01]  /*0b20*/  MOV R13, RZ ;  /* 0x000000ff000d7202 */ /* 0x000fe20000000f00 */
[----:B------:R1:W3:Y:S01]  /*0b30*/  @P1 LDG.E R0, [R2.64] ;  /* 0x0000001202001981 */ /* 0x0002e2000c1e1900 */
[----:B------:R-:W-:Y:S01]  /*0b40*/  IMAD.MOV.U32 R8, RZ, RZ, RZ ;  /* 0x000000ffff087224 */ /* 0x000fe200078e00ff */
[----:B------:R-:W-:-:S03]  /*0b50*/  UISETP.NE.AND.EX UP1, UPT, URZ, UR5, UPT, UP1 ;  /* 0x000000053f00728c */ /* 0x000fc6000bf25310 */
[----:B------:R-:W-:Y:S01]  /*0b60*/  ULDC.64 UR4, c[0x0][0x2d0] ;  /* 0x0000b40000047ab9 */ /* 0x000fe20000000a00 */
[----:B------:R4:W5:Y:S01]  /*0b70*/  @P0 LDG.E R13, [R6.64] ;  /* 0x00000012060d0981 */ /* 0x000962000c1e1900 */
[----:B------:R-:W-:Y:S01]  /*0b80*/  UIMAD.WIDE UR4, UR15, UR6, UR4 ;  /* 0x000000060f0472a5 */ /* 0x000fe2000f8e0204 */
[----:B------:R-:W-:-:S05]  /*0b90*/  PLOP3.LUT P2, PT, PT, PT, UP1, 0x80, 0x0 ;  /* 0x000000000000781c */ /* 0x000fca0003f4f018 */
[----:B-1----:R-:W-:Y:S01]  /*0ba0*/  MOV R2, UR4 ;  /* 0x0000000400027c02 */ /* 0x002fe20008000f00 */
[----:B------:R-:W-:-:S07]  /*0bb0*/  IMAD.U32 R3, RZ, RZ, UR5 ;  /* 0x00000005ff037e24 */ /* 0x000fce000f8e00ff */
[----:B------:R4:W5:Y:S01]  /*0bc0*/  @P2 LDG.E R8, [R2.64] ;  /* 0x0000001202082981 */ /* 0x000962000c1e1900 */
[----:B------:R-:W-:Y:S02]  /*0bd0*/  ULDC UR14, c[0x0][0x168] ;  /* 0x00005a00000e7ab9 */ /* 0x000fe40000000800 */
[----:B------:R-:W-:Y:S02]  /*0be0*/  UMOV UR7, URZ ;  /* 0x0000003f00077c82 */ /* 0x000fe40008000000 */
[----:B------:R-:W-:Y:S01]  /*0bf0*/  ULDC UR13, c[0x0][0x198] ;  /* 0x00006600000d7ab9 */ /* 0x000fe20000000800 */
[----:B--2---:R-:W1:Y:S02]  /*0c00*/  @P0 R2UR UR5, R4 ;  /* 0x00000000040503c2 */ /* 0x004e6400000e0000 */
[----:B-1----:R-:W-:-:S04]  /*0c10*/  @UP2 ULEA UR5, UR15, UR5, 0x5 ;  /* 0x000000050f052291 */ /* 0x002fc8000f8e283f */
[----:B------:R-:W-:-:S04]  /*0c20*/  @UP2 USHF.R.S32.HI UR4, URZ, 0x1f, UR5 ;  /* 0x0000001f3f042899 */ /* 0x000fc80008011405 */
[----:B------:R-:W-:Y:S01]  /*0c30*/  @UP2 ULEA.HI UR4, UR4, UR5, URZ, 0x5 ;  /* 0x0000000504042291 */ /* 0x000fe2000f8f283f */
[----:B---3--:R4:W1:Y:S03]  /*0c40*/  @P1 R2UR UR14, R0 ;  /* 0x00000000000e13c2 */ /* 0x00886600000e0000 */
[----:B------:R-:W-:Y:S01]  /*0c50*/  @UP2 ULOP3.LUT UR7, UR4, 0xffffffe0, URZ, 0xc0, !UPT ;  /* 0xffffffe004072892 */ /* 0x000fe2000f8ec03f */
[----:B-1--4-:R-:W-:Y:S06]  /*0c60*/  @P1 BRA `(.L_x_446) ;  /* 0x0000006000001947 */ /* 0x012fec0003800000 */
[----:B------:R-:W-:Y:S05]  /*0c70*/  @!P0 BRA `(.L_x_446) ;  /* 0x0000005000008947 */ /* 0x000fea0003800000 */
[----:B------:R-:W2:Y:S04]  /*0c80*/  LDG.E R4, [R6.64] ;  /* 0x0000001206047981 */ /* 0x000ea8000c1e1900 */
[----:B------:R-:W3:Y:S01]  /*0c90*/  LDG.E R0, [R6.64+0x4] ;  /* 0x0000041206007981 */ /* 0x000ee2000c1e1900 */
[----:B--2---:R-:W1:Y:S08]  /*0ca0*/  R2UR UR14, R4 ;  /* 0x00000000040e73c2 */ /* 0x004e7000000e0000 */
[----:B---3--:R-:W1:Y:S02]  /*0cb0*/  R2UR UR4, R0 ;  /* 0x00000000000473c2 */ /* 0x008e6400000e0000 */
[----:B-1----:R-:W-:-:S06]  /*0cc0*/  UIADD3 UR14, -UR14, UR4, URZ ;  /* 0x000000040e0e7290 */ /* 0x002fcc000fffe13f */
.L_x_446:
[----:B------:R-:W-:-:S04]  /*0cd0*/  ISETP.NE.U32.AND P0, PT, RZ, c[0x0][0x2e0], PT ;  /* 0x0000b800ff007a0c */ /* 0x000fc80003f05070 */
[----:B------:R-:W-:-:S13]  /*0ce0*/  ISETP.NE.AND.EX P0, PT, RZ, c[0x0][0x2e4], PT, P0 ;  /* 0x0000b900ff007a0c */ /* 0x000fda0003f05300 */
[----:B------:R-:W-:Y:S05]  /*0cf0*/  @!P0 BRA `(.L_x_447) ;  /* 0x0000007000008947 */ /* 0x000fea0003800000 */
[----:B------:R-:W-:Y:S02]  /*0d00*/  ULDC.64 UR4, c[0x0][0x2e0] ;  /* 0x0000b80000047ab9 */ /* 0x000fe40000000a00 */
[----:B------:R-:W-:-:S06]  /*0d10*/  UIMAD.WIDE UR4, UR15, UR6, UR4 ;  /* 0x000000060f0472a5 */ /* 0x000fcc000f8e0204 */
[----:B------:R-:W-:Y:S02]  /*0d20*/  MOV R2, UR4 ;  /* 0x0000000400027c02 */ /* 0x000fe40008000f00 */
[----:B------:R-:W-:-:S05]  /*0d30*/  MOV R3, UR5 ;  /* 0x0000000500037c02 */ /* 0x000fca0008000f00 */
[----:B------:R-:W2:Y:S02]  /*0d40*/  LDG.E R0, [R2.64] ;  /* 0x0000001202007981 */ /* 0x000ea4000c1e1900 */
[----:B--2---:R1:W2:Y:S02]  /*0d50*/  R2UR UR13, R0 ;  /* 0x00000000000d73c2 */ /* 0x0042a400000e0000 */
[----:B-12---:R-:W-:Y:S05]  /*0d60*/  BRA `(.L_x_448) ;  /* 0x0000006000007947 */ /* 0x006fea0003800000 */
.L_x_447:
[----:B------:R-:W-:Y:S05]  /*0d70*/  @!P2 BRA `(.L_x_448) ;  /* 0x000000500000a947 */ /* 0x000fea0003800000 */
[----:B------:R1:W2:Y:S04]  /*0d80*/  LDG.E R0, [R2.64] ;  /* 0x0000001202007981 */ /* 0x0002a8000c1e1900 */
[----:B-1----:R-:W3:Y:S01]  /*0d90*/  LDG.E R2, [R2.64+0x4] ;  /* 0x0000041202027981 */ /* 0x002ee2000c1e1900 */
[----:B--2---:R-:W1:Y:S08]  /*0da0*/  R2UR UR13, R0 ;  /* 0x00000000000d73c2 */ /* 0x004e7000000e0000 */
[----:B---3--:R-:W1:Y:S02]  /*0db0*/  R2UR UR4, R2 ;  /* 0x00000000020473c2 */ /* 0x008e6400000e0000 */
[----:B-1----:R-:W-:-:S06]  /*0dc0*/  UIADD3 UR13, -UR13, UR4, URZ ;  /* 0x000000040d0d7290 */ /* 0x002fcc000fffe13f */
.L_x_448:
[----:B------:R-:W-:Y:S01]  /*0dd0*/  USHF.L.U32 UR9, UR17, 0x6, URZ ;  /* 0x0000000611097899 */ /* 0x000fe2000800063f */
[----:B------:R-:W-:Y:S01]  /*0de0*/  PLOP3.LUT P0, PT, PT, PT, PT, 0x80, 0x0 ;  /* 0x000000000000781c */ /* 0x000fe20003f0f070 */
[----:B------:R-:W-:Y:S01]  /*0df0*/  ULDC UR4, c[0x0][0x2a4] ;  /* 0x0000a90000047ab9 */ /* 0x000fe20000000800 */
[----:B------:R-:W-:Y:S01]  /*0e00*/  CS2R R142, SRZ ;  /* 0x00000000008e7805 */ /* 0x000fe2000001ff00 */
[----:B------:R-:W-:Y:S01]  /*0e10*/  UIADD3 UR6, UR9, UR14, -UR13 ;  /* 0x0000000e09067290 */ /* 0x000fe2000fffe80d */
[----:B------:R-:W-:Y:S01]  /*0e20*/  CS2R R140, SRZ ;  /* 0x00000000008c7805 */ /* 0x000fe2000001ff00 */
[----:B------:R-:W-:Y:S01]  /*0e30*/  UIADD3 UR5, UR14, 0x1f, URZ ;  /* 0x0000001f0e057890 */ /* 0x000fe2000fffe03f */
[----:B------:R-:W-:Y:S01]  /*0e40*/  CS2R R146, SRZ ;  /* 0x0000000000927805 */ /* 0x000fe2000001ff00 */
[----:B------:R-:W-:Y:S01]  /*0e50*/  UIADD3 UR4, UR6, -UR4, URZ ;  /* 0x8000000406047290 */ /* 0x000fe2000fffe03f */
[----:B------:R-:W-:Y:S01]  /*0e60*/  CS2R R144, SRZ ;  /* 0x0000000000907805 */ /* 0x000fe2000001ff00 */
[----:B------:R-:W-:Y:S01]  /*0e70*/  CS2R R6, SRZ ;  /* 0x0000000000067805 */ /* 0x000fe2000001ff00 */
[----:B------:R-:W-:Y:S01]  /*0e80*/  IMAD.MOV.U32 R138, RZ, RZ, RZ ;  /* 0x000000ffff8a7224 */ /* 0x000fe200078e00ff */
[----:B------:R-:W-:Y:S01]  /*0e90*/  USHF.R.S32.HI UR23, URZ, 0x1f, UR4 ;  /* 0x0000001f3f177899 */ /* 0x000fe20008011404 */
[----:B------:R-:W-:Y:S01]  /*0ea0*/  CS2R R136, SRZ ;  /* 0x0000000000887805 */ /* 0x000fe2000001ff00 */
[----:B------:R-:W-:Y:S01]  /*0eb0*/  IMAD.MOV.U32 R9, RZ, RZ, RZ ;  /* 0x000000ffff097224 */ /* 0x000fe200078e00ff */
[----:B------:R-:W-:Y:S01]  /*0ec0*/  MOV R134, RZ ;  /* 0x000000ff00867202 */ /* 0x000fe20000000f00 */
[----:B------:R-:W-:Y:S01]  /*0ed0*/  ULEA.HI UR23, UR23, UR4, URZ, 0x5 ;  /* 0x0000000417177291 */ /* 0x000fe2000f8f283f */
[----:B------:R-:W-:Y:S01]  /*0ee0*/  CS2R R10, SRZ ;  /* 0x00000000000a7805 */ /* 0x000fe2000001ff00 */
[----:B------:R-:W-:Y:S01]  /*0ef0*/  USHF.R.S32.HI UR4, URZ, 0x1f, UR5 ;  /* 0x0000001f3f047899 */ /* 0x000fe20008011405 */
[----:B------:R-:W-:Y:S01]  /*0f00*/  IMAD.MOV.U32 R132, RZ, RZ, RZ ;  /* 0x000000ffff847224 */ /* 0x000fe200078e00ff */
[----:B------:R-:W-:Y:S01]  /*0f10*/  USHF.R.S32.HI UR23, URZ, 0x5, UR23 ;  /* 0x000000053f177899 */ /* 0x000fe20008011417 */
[----:B------:R-:W-:Y:S01]  /*0f20*/  MOV R126, RZ ;  /* 0x000000ff007e7202 */ /* 0x000fe20000000f00 */
[----:B------:R-:W-:Y:S01]  /*0f30*/  ULEA.HI UR4, UR4, UR5, URZ, 0x5 ;  /* 0x0000000504047291 */ /* 0x000fe2000f8f283f */
[----:B------:R-:W-:Y:S01]  /*0f40*/  IMAD.MOV.U32 R12, RZ, RZ, RZ ;  /* 0x000000ffff0c7224 */ /* 0x000fe200078e00ff */
[----:B------:R-:W-:Y:S01]  /*0f50*/  UISETP.LT.AND UP0, UPT, URZ, UR23, UPT ;  /* 0x000000173f00728c */ /* 0x000fe2000bf01270 */
[----:B------:R-:W-:Y:S01]  /*0f60*/  MOV R124, RZ ;  /* 0x000000ff007c7202 */ /* 0x000fe20000000f00 */
[----:B------:R-:W-:Y:S01]  /*0f70*/  USHF.R.S32.HI UR10, URZ, 0x5, UR4 ;  /* 0x000000053f0a7899 */ /* 0x000fe20008011404 */
[----:B------:R-:W-:Y:S01]  /*0f80*/  CS2R R130, SRZ ;  /* 0x0000000000827805 */ /* 0x000fe2000001ff00 */
[----:B------:R-:W-:Y:S01]  /*0f90*/  USEL UR23, URZ, UR23, !UP0 ;  /* 0x000000173f177287 */ /* 0x000fe2000c000000 */
[----:B------:R-:W-:Y:S01]  /*0fa0*/  CS2R R14, SRZ ;  /* 0x00000000000e7805 */ /* 0x000fe2000001ff00 */
[----:B------:R-:W-:Y:S01]  /*0fb0*/  IMAD.MOV.U32 R128, RZ, RZ, RZ ;  /* 0x000000ffff807224 */ /* 0x000fe200078e00ff */
[----:B------:R-:W-:Y:S01]  /*0fc0*/  MOV R122, RZ ;  /* 0x000000ff007a7202 */ /* 0x000fe20000000f00 */
[----:B------:R-:W-:Y:S01]  /*0fd0*/  UISETP.GT.AND UP0, UPT, UR10, UR23, UPT ;  /* 0x000000170a00728c */ /* 0x000fe2000bf04270 */
[----:B------:R-:W-:Y:S01]  /*0fe0*/  CS2R R16, SRZ ;  /* 0x0000000000107805 */ /* 0x000fe2000001ff00 */
[----:B------:R-:W-:Y:S01]  /*0ff0*/  IMAD.MOV.U32 R120, RZ, RZ, RZ ;  /* 0x000000ffff787224 */ /* 0x000fe200078e00ff */
[----:B------:R-:W-:Y:S01]  /*1000*/  MOV R118, RZ ;  /* 0x000000ff00767202 */ /* 0x000fe20000000f00 */
[----:B------:R-:W-:Y:S01]  /*1010*/  CS2R R18, SRZ ;  /* 0x0000000000127805 */ /* 0x000fe2000001ff00 */
[----:B------:R-:W-:Y:S01]  /*1020*/  IMAD.MOV.U32 R116, RZ, RZ, RZ ;  /* 0x000000ffff747224 */ /* 0x000fe200078e00ff */
[----:B------:R-:W-:Y:S01]  /*1030*/  PLOP3.LUT P1, PT, PT, PT, UP0, 0x80, 0x0 ;  /* 0x000000000000781c */ /* 0x000fe20003f2f008 */
[----:B------:R-:W-:Y:S01]  /*1040*/  CS2R R108, SRZ ;  /* 0x00000000006c7805 */ /* 0x000fe2000001ff00 */
[----:B------:R-:W-:Y:S01]  /*1050*/  MOV R110, RZ ;  /* 0x000000ff006e7202 */ /* 0x000fe20000000f00 */
        /* <DEDUP_REMOVED lines=47> */
[----:B------:R-:W-:Y:S01]  /*1350*/  USHF.L.U32 UR4, UR7, 0x8, URZ ;  /* 0x0000000807047899 */ /* 0x000fe2000800063f */
[C---:B------:R-:W-:Y:S01]  /*1360*/  IMAD.SHL.U32 R3, R84.reuse, 0x4, RZ ;  /* 0x0000000454037824 */ /* 0x040fe200078e00ff */
[----:B------:R-:W-:Y:S01]  /*1370*/  USHF.R.S32.HI UR6, URZ, 0x1f, UR7 ;  /* 0x0000001f3f067899 */ /* 0x000fe20008011407 */
[--C-:B------:R-:W-:Y:S01]  /*1380*/  SHF.R.S32.HI R5, RZ, 0x1f, R84.reuse ;  /* 0x0000001fff057819 */ /* 0x100fe20000011454 */
[----:B------:R-:W-:Y:S01]  /*1390*/  IMAD.U32 R6, RZ, RZ, UR16 ;  /* 0x00000010ff067e24 */ /* 0x000fe2000f8e00ff */
[----:B------:R-:W-:Y:S01]  /*13a0*/  SHF.R.S32.HI R35, RZ, 0x1f, R84 ;  /* 0x0000001fff237819 */ /* 0x000fe20000011454 */
[----:B------:R-:W-:Y:S01]  /*13b0*/  IMAD.U32 R0, RZ, RZ, UR4 ;  /* 0x00000004ff007e24 */ /* 0x000fe2000f8e00ff */
[----:B------:R-:W-:Y:S01]  /*13c0*/  IADD3 R4, P0, R84, UR4, RZ ;  /* 0x0000000454047c10 */ /* 0x000fe2000ff1e0ff */
[----:B------:R-:W-:Y:S01]  /*13d0*/  ULDC.64 UR4, c[0x0][0x248] ;  /* 0x0000920000047ab9 */ /* 0x000fe20000000a00 */
[C---:B------:R-:W-:Y:S01]  /*13e0*/  IADD3 R2, P1, R3.reuse, UR7, RZ ;  /* 0x0000000703027c10 */ /* 0x040fe2000ff3e0ff */
[----:B------:R-:W-:Y:S01]  /*13f0*/  UISETP.NE.AND UP0, UPT, UR4, 0x1, UPT ;  /* 0x000000010400788c */ /* 0x000fe2000bf05270 */
[----:B------:R-:W-:Y:S01]  /*1400*/  LEA.HI.X.SX32 R5, R0, R5, 0x1, P0 ;  /* 0x0000000500057211 */ /* 0x000fe200000f0eff */
[----:B------:R-:W-:Y:S01]  /*1410*/  IMAD.U32 R0, RZ, RZ, UR16 ;  /* 0x00000010ff007e24 */ /* 0x000fe2000f8e00ff */
[----:B------:R-:W-:Y:S01]  /*1420*/  LEA.HI.X.SX32 R3, R3, UR6, 0x1, P1 ;  /* 0x0000000603037c11 */ /* 0x000fe200088f0eff */
[----:B------:R-:W-:Y:S01]  /*1430*/  UIMAD.WIDE.U32 UR24, UR16, UR5, URZ ;  /* 0x00000005101872a5 */ /* 0x000fe2000f8e003f */
[CC--:B------:R-:W-:Y:S01]  /*1440*/  LEA.HI R37, R35.reuse, R84.reuse, RZ, 0x3 ;  /* 0x0000005423257211 */ /* 0x0c0fe200078f18ff */
[----:B------:R-:W-:Y:S01]  /*1450*/  IMAD.WIDE.U32 R26, R0, c[0x0][0x238], R4 ;  /* 0x00008e00001a7a25 */ /* 0x000fe200078e0004 */
[----:B------:R-:W-:Y:S01]  /*1460*/  ULDC UR6, c[0x0][0x250] ;  /* 0x0000940000067ab9 */ /* 0x000fe20000000800 */
[CC--:B------:R-:W-:Y:S01]  /*1470*/  LEA.HI R39, R35.reuse, R84.reuse, RZ, 0x4 ;  /* 0x0000005423277211 */ /* 0x0c0fe200078f20ff */
[----:B------:R-:W-:Y:S01]  /*1480*/  UMOV UR21, UR16 ;  /* 0x0000001000157c82 */ /* 0x000fe20008000000 */
[----:B------:R-:W-:Y:S01]  /*1490*/  IMAD.WIDE.U32 R30, R6, c[0x0][0x270], R2 ;  /* 0x00009c00061e7a25 */ /* 0x000fe200078e0002 */
[----:B------:R-:W-:Y:S01]  /*14a0*/  SHF.R.S32.HI R41, RZ, 0x3, R37 ;  /* 0x00000003ff297819 */ /* 0x000fe20000011425 */
[----:B------:R-:W-:Y:S01]  /*14b0*/  @UP0 USHF.R.U32.HI UR21, URZ, UR6, UR25 ;  /* 0x000000063f150299 */ /* 0x000fe20008011619 */
[----:B------:R-:W-:Y:S01]  /*14c0*/  LEA.HI R25, R35, R84, RZ, 0x2 ;  /* 0x0000005423197211 */ /* 0x000fe200078f10ff */
[----:B------:R-:W-:Y:S01]  /*14d0*/  IMAD.WIDE.U32 R28, R0, c[0x0][0x288], R2 ;  /* 0x0000a200001c7a25 */ /* 0x000fe200078e0002 */
[----:B------:R-:W-:Y:S01]  /*14e0*/  LOP3.LUT R2, R37, 0xfffffff8, RZ, 0xc0, !PT ;  /* 0xfffffff825027812 */ /* 0x000fe200078ec0ff */
[----:B------:R-:W-:Y:S01]  /*14f0*/  USHF.R.S32.HI UR20, URZ, 0x1f, UR21 ;  /* 0x0000001f3f147899 */ /* 0x000fe20008011415 */
[----:B------:R-:W-:Y:S01]  /*1500*/  SHF.R.S32.HI R0, RZ, 0x1f, R41 ;  /* 0x0000001fff007819 */ /* 0x000fe20000011429 */
[----:B------:R-:W-:Y:S01]  /*1510*/  ULDC.64 UR4, c[0x0][0x1e0] ;  /* 0x0000780000047ab9 */ /* 0x000fe20000000a00 */
[C---:B-----5:R-:W-:Y:S01]  /*1520*/  IADD3 R14, P1, R41.reuse, R13, RZ ;  /* 0x0000000d290e7210 */ /* 0x060fe20007f3e0ff */
[----:B------:R-:W-:Y:S01]  /*1530*/  IMAD.IADD R20, R84, 0x1, -R2 ;  /* 0x0000000154147824 */ /* 0x000fe200078e0a02 */
[----:B------:R-:W-:Y:S01]  /*1540*/  IADD3 R6, P0, R41, R8, RZ ;  /* 0x0000000829067210 */ /* 0x000fe20007f1e0ff */
[----:B------:R-:W-:Y:S01]  /*1550*/  UIMAD UR4, UR20, UR4, URZ ;  /* 0x00000004140472a4 */ /* 0x000fe2000f8e023f */
[-C--:B------:R-:W-:Y:S01]  /*1560*/  LEA.HI.X.SX32 R13, R13, R0.reuse, 0x1, P1 ;  /* 0x000000000d0d7211 */ /* 0x080fe200008f0eff */
[----:B------:R-:W-:Y:S01]  /*1570*/  IMAD.SHL.U32 R16, R20, 0x8, RZ ;  /* 0x0000000814107824 */ /* 0x000fe200078e00ff */
[----:B------:R-:W-:Y:S01]  /*1580*/  LEA.HI.X.SX32 R7, R8, R0, 0x1, P0 ;  /* 0x0000000008077211 */ /* 0x000fe200000f0eff */
[----:B------:R-:W-:Y:S01]  /*1590*/  IMAD.U32 R4, RZ, RZ, UR21 ;  /* 0x00000015ff047e24 */ /* 0x000fe2000f8e00ff */
[----:B------:R-:W-:Y:S01]  /*15a0*/  SHF.R.S32.HI R8, RZ, 0x4, R39 ;  /* 0x00000004ff087819 */ /* 0x000fe20000011427 */
[----:B------:R-:W-:Y:S01]  /*15b0*/  UIMAD UR6, UR21, UR5, UR4 ;  /* 0x00000005150672a4 */ /* 0x000fe2000f8e0204 */
[--C-:B------:R-:W-:Y:S01]  /*15c0*/  SHF.R.S32.HI R9, RZ, 0x2, R25.reuse ;  /* 0x00000002ff097819 */ /* 0x100fe20000011419 */
[----:B------:R-:W-:Y:S01]  /*15d0*/  USHF.R.S32.HI UR11, URZ, 0x1f, UR15 ;  /* 0x0000001f3f0b7899 */ /* 0x000fe2000801140f */
[----:B------:R-:W-:Y:S01]  /*15e0*/  SHF.R.S32.HI R0, RZ, 0x1f, R25 ;  /* 0x0000001fff007819 */ /* 0x000fe20000011419 */
[----:B------:R-:W-:Y:S01]  /*15f0*/  USEL UR12, UR15, URZ, !UP1 ;  /* 0x0000003f0f0c7287 */ /* 0x000fe2000c800000 */
[----:B------:R-:W-:Y:S01]  /*1600*/  LEA.HI R5, R39, R8, RZ, 0x1 ;  /* 0x0000000827057211 */ /* 0x000fe200078f08ff */
[----:B------:R-:W-:Y:S01]  /*1610*/  USEL UR8, UR11, URZ, !UP1 ;  /* 0x0000003f0b087287 */ /* 0x000fe2000c800000 */
[----:B------:R-:W-:Y:S01]  /*1620*/  LEA.HI R0, R0, R9, RZ, 0x3 ;  /* 0x0000000900007211 */ /* 0x000fe200078f18ff */
[----:B------:R-:W-:Y:S01]  /*1630*/  ULDC.64 UR4, c[0x0][0x1b0] ;  /* 0x00006c0000047ab9 */ /* 0x000fe20000000a00 */
[--C-:B------:R-:W-:Y:S01]  /*1640*/  SHF.R.S32.HI R17, RZ, 0x1f, R16.reuse ;  /* 0x0000001fff117819 */ /* 0x100fe20000011410 */
[----:B------:R-:W-:Y:S01]  /*1650*/  UIMAD UR4, UR20, UR4, URZ ;  /* 0x00000004140472a4 */ /* 0x000fe2000f8e023f */
[----:B------:R-:W-:Y:S01]  /*1660*/  LOP3.LUT R5, R5, 0xfffffffe, RZ, 0xc0, !PT ;  /* 0xfffffffe05057812 */ /* 0x000fe200078ec0ff */
[----:B------:R-:W-:Y:S01]  /*1670*/  IMAD.U32 R10, RZ, RZ, UR12 ;  /* 0x0000000cff0a7e24 */ /* 0x000fe2000f8e00ff */
[----:B------:R-:W-:Y:S01]  /*1680*/  LOP3.LUT R0, R0, 0xfffffff8, RZ, 0xc0, !PT ;  /* 0xfffffff800007812 */ /* 0x000fe200078ec0ff */
[----:B------:R-:W-:Y:S01]  /*1690*/  IMAD.WIDE.U32 R2, R4, c[0x0][0x1e0], R16 ;  /* 0x0000780004027a25 */ /* 0x000fe200078e0010 */
[----:B------:R-:W-:Y:S01]  /*16a0*/  UIMAD UR4, UR21, UR5, UR4 ;  /* 0x00000005150472a4 */ /* 0x000fe2000f8e0204 */
[----:B------:R-:W-:Y:S01]  /*16b0*/  IADD3 R32, R16, 0x40, RZ ;  /* 0x0000004010207810 */ /* 0x000fe20007ffe0ff */
[----:B------:R-:W-:Y:S01]  /*16c0*/  USEL UR11, UR11, URZ, !UP2 ;  /* 0x0000003f0b0b7287 */ /* 0x000fe2000d000000 */
[----:B------:R-:W-:Y:S01]  /*16d0*/  IMAD.IADD R24, R8, 0x1, -R5 ;  /* 0x0000000108187824 */ /* 0x000fe200078e0a05 */
[----:B------:R-:W-:Y:S01]  /*16e0*/  IADD3 R3, R3, UR6, RZ ;  /* 0x0000000603037c10 */ /* 0x000fe2000fffe0ff */
[----:B------:R-:W-:Y:S01]  /*16f0*/  IMAD.IADD R21, R9, 0x1, -R0 ;  /* 0x0000000109157824 */ /* 0x000fe200078e0a00 */
[----:B------:R-:W-:Y:S01]  /*1700*/  LEA.HI R0, R35, R84, RZ, 0x6 ;  /* 0x0000005423007211 */ /* 0x000fe200078f30ff */
[----:B------:R-:W-:Y:S01]  /*1710*/  IMAD.SHL.U32 R5, R41, 0x40, RZ ;  /* 0x0000004029057824 */ /* 0x000fe200078e00ff */
[----:B------:R-:W-:Y:S01]  /*1720*/  ULDC.64 UR6, c[0x0][0x1e8] ;  /* 0x00007a0000067ab9 */ /* 0x000fe20000000a00 */
[----:B------:R-:W-:Y:S01]  /*1730*/  IMAD.U32 R11, RZ, RZ, UR17 ;  /* 0x00000011ff0b7e24 */ /* 0x000fe2000f8e00ff */
[----:B------:R-:W-:Y:S01]  /*1740*/  UIMAD UR6, UR8, UR6, URZ ;  /* 0x00000006080672a4 */ /* 0x000fe2000f8e023f */
[----:B------:R-:W-:Y:S01]  /*1750*/  SHF.R.S32.HI R23, RZ, 0x6, R0 ;  /* 0x00000006ff177819 */ /* 0x000fe20000011400 */
[----:B------:R-:W-:Y:S01]  /*1760*/  IMAD.WIDE.U32 R8, R10, c[0x0][0x1e8], R2 ;  /* 0x00007a000a087a25 */ /* 0x000fe200078e0002 */
[----:B------:R-:W-:Y:S01]  /*1770*/  LOP3.LUT R0, R5, 0x1c0, RZ, 0xc0, !PT ;  /* 0x000001c005007812 */ /* 0x000fe200078ec0ff */
[----:B------:R-:W-:Y:S01]  /*1780*/  UIMAD UR6, UR12, UR7, UR6 ;  /* 0x000000070c0672a4 */ /* 0x000fe2000f8e0206 */
[----:B------:R-:W-:Y:S01]  /*1790*/  ISETP.GE.AND P3, PT, R16, c[0x0][0x1cc], PT ;  /* 0x0000730010007a0c */ /* 0x000fe20003f66270 */
[----:B------:R-:W-:Y:S01]  /*17a0*/  IMAD.WIDE.U32 R4, R4, c[0x0][0x1b0], R16 ;  /* 0x00006c0004047a25 */ /* 0x000fe200078e0010 */
[----:B------:R-:W-:Y:S01]  /*17b0*/  LOP3.LUT R12, R0, 0x38, R16, 0xf8, !PT ;  /* 0x00000038000c7812 */ /* 0x000fe200078ef810 */
[----:B------:R-:W-:Y:S01]  /*17c0*/  ULDC.64 UR20, c[0x0][0x208] ;  /* 0x0000820000147ab9 */ /* 0x000fe20000000a00 */
[----:B------:R-:W-:Y:S01]  /*17d0*/  SHF.R.U32.HI R0, RZ, 0x3, R0 ;  /* 0x00000003ff007819 */ /* 0x000fe20000011600 */
[----:B------:R-:W-:Y:S01]  /*17e0*/  IMAD.SHL.U32 R38, R23, 0x200, RZ ;  /* 0x0000020017267824 */ /* 0x000fe200078e00ff */
[----:B------:R-:W-:Y:S01]  /*17f0*/  IADD3 R3, R5, UR4, RZ ;  /* 0x0000000405037c10 */ /* 0x000fe2000fffe0ff */
[----:B------:R-:W-:Y:S01]  /*1800*/  IMAD.WIDE R6, R11, 0x40, R6 ;  /* 0x000000400b067825 */ /* 0x000fe200078e0206 */
[----:B------:R-:W-:Y:S01]  /*1810*/  IADD3 R5, R9, UR6, RZ ;  /* 0x0000000609057c10 */ /* 0x000fe2000fffe0ff */
[----:B------:R-:W-:Y:S01]  /*1820*/  ULDC.64 UR4, c[0x0][0x1b8] ;  /* 0x00006e0000047ab9 */ /* 0x000fe20000000a00 */
[----:B------:R-:W-:Y:S01]  /*1830*/  LOP3.LUT R22, R38, R12, R0, 0xf6, !PT ;  /* 0x0000000c26167212 */ /* 0x000fe200078ef600 */
[----:B------:R-:W-:Y:S01]  /*1840*/  IMAD.MOV.U32 R2, RZ, RZ, R4 ;  /* 0x000000ffff027224 */ /* 0x000fe200078e0004 */
[----:B------:R-:W-:Y:S01]  /*1850*/  UIMAD UR4, UR8, UR4, URZ ;  /* 0x00000004080472a4 */ /* 0x000fe2000f8e023f */
[----:B------:R-:W-:Y:S01]  /*1860*/  IMAD.MOV.U32 R4, RZ, RZ, R8 ;  /* 0x000000ffff047224 */ /* 0x000fe200078e0008 */
[----:B------:R-:W-:Y:S01]  /*1870*/  UIADD3 UR8, -UR9, UR13, URZ ;  /* 0x0000000d09087290 */ /* 0x000fe2000fffe13f */
[----:B------:R-:W-:Y:S01]  /*1880*/  IMAD R0, R7, c[0x0][0x1d8], RZ ;  /* 0x0000760007007a24 */ /* 0x000fe200078e02ff */
[----:B------:R-:W-:Y:S01]  /*1890*/  ISETP.GE.AND P2, PT, R32, c[0x0][0x1cc], PT ;  /* 0x0000730020007a0c */ /* 0x000fe20003f46270 */
[----:B------:R-:W-:Y:S01]  /*18a0*/  IMAD.WIDE.U32 R10, R10, c[0x0][0x1b8], R2 ;  /* 0x00006e000a0a7a25 */ /* 0x000fe200078e0002 */
[----:B------:R-:W-:Y:S01]  /*18b0*/  UIMAD UR4, UR12, UR5, UR4 ;  /* 0x000000050c0472a4 */ /* 0x000fe2000f8e0204 */
[----:B------:R-:W-:Y:S01]  /*18c0*/  IADD3 R34, R16, 0x80, RZ ;  /* 0x0000008010227810 */ /* 0x000fe20007ffe0ff */
[----:B------:R-:W-:Y:S01]  /*18d0*/  USHF.L.U32 UR22, UR20, 0x5, URZ ;  /* 0x0000000514167899 */ /* 0x000fe2000800063f */
[----:B------:R-:W-:Y:S01]  /*18e0*/  IMAD R0, R6, c[0x0][0x1dc], R0 ;  /* 0x0000770006007a24 */ /* 0x000fe200078e0200 */
[----:B------:R-:W-:Y:S01]  /*18f0*/  IADD3 R33, R16, 0xc0, RZ ;  /* 0x000000c010217810 */ /* 0x000fe20007ffe0ff */
[----:B------:R-:W-:Y:S01]  /*1900*/  IMAD.WIDE.U32 R2, R6, c[0x0][0x1d8], R4 ;  /* 0x0000760006027a25 */ /* 0x000fe200078e0004 */
[----:B------:R-:W-:Y:S01]  /*1910*/  ISETP.GE.AND P1, PT, R34, c[0x0][0x1cc], PT ;  /* 0x0000730022007a0c */ /* 0x000fe20003f26270 */
[----:B------:R-:W-:Y:S01]  /*1920*/  ULDC.64 UR6, c[0x0][0x188] ;  /* 0x0000620000067ab9 */ /* 0x000fe20000000a00 */
[----:B------:R-:W-:Y:S01]  /*1930*/  LEA.HI R35, R35, R84, RZ, 0x5 ;  /* 0x0000005423237211 */ /* 0x000fe200078f28ff */
[----:B------:R-:W-:Y:S01]  /*1940*/  IMAD.IADD R0, R3, 0x1, R0 ;  /* 0x0000000103007824 */ /* 0x000fe200078e0200 */
[C---:B------:R-:W-:Y:S01]  /*1950*/  LEA R4, P0, R2.reuse, c[0x0][0x1c0], 0x1 ;  /* 0x0000700002047a11 */ /* 0x040fe200078008ff */
[C---:B------:R-:W-:Y:S01]  /*1960*/  IMAD R9, R13.reuse, c[0x0][0x178], RZ ;  /* 0x00005e000d097a24 */ /* 0x040fe200078e02ff */
[----:B------:R-:W-:Y:S01]  /*1970*/  SHF.R.S32.HI R36, RZ, 0x5, R35 ;  /* 0x00000005ff247819 */ /* 0x000fe20000011423 */
[----:B------:R-:W-:Y:S01]  /*1980*/  IMAD R8, R13, c[0x0][0x208], RZ ;  /* 0x000082000d087a24 */ /* 0x000fe200078e02ff */
[----:B------:R-:W-:Y:S01]  /*1990*/  LEA.HI.X R5, R2, c[0x0][0x1c4], R0, 0x1, P0 ;  /* 0x0000710002057a11 */ /* 0x000fe200000f0c00 */
[----:B------:R-:W-:Y:S01]  /*19a0*/  IMAD.MOV.U32 R3, RZ, RZ, c[0x0][0x1d8] ;  /* 0x00007600ff037624 */ /* 0x000fe200078e00ff */
[----:B------:R-:W-:Y:S01]  /*19b0*/  IADD3 R0, -R41, UR8, RZ ;  /* 0x0000000829007c10 */ /* 0x000fe2000fffe1ff */
[----:B------:R-:W-:Y:S01]  /*19c0*/  IMAD R2, R7, c[0x0][0x1a8], RZ ;  /* 0x00006a0007027a24 */ /* 0x000fe200078e02ff */
[----:B------:R-:W-:Y:S01]  /*19d0*/  UIMAD UR6, UR11, UR6, URZ ;  /* 0x000000060b0672a4 */ /* 0x000fe2000f8e023f */
[----:B------:R-:W-:Y:S01]  /*19e0*/  IMAD R18, R14, c[0x0][0x17c], R9 ;  /* 0x00005f000e127a24 */ /* 0x000fe200078e0209 */
[----:B------:R-:W-:Y:S01]  /*19f0*/  ISETP.LT.OR P5, PT, R0, 0x1, P3 ;  /* 0x000000010000780c */ /* 0x000fe20001fa1670 */
[----:B------:R-:W-:Y:S01]  /*1a00*/  IMAD R19, R14, c[0x0][0x20c], R8 ;  /* 0x000083000e137a24 */ /* 0x000fe200078e0208 */
[C---:B------:R-:W-:Y:S01]  /*1a10*/  ISETP.LT.OR P4, PT, R0.reuse, 0x1, P2 ;  /* 0x000000010000780c */ /* 0x040fe20001781670 */
[----:B------:R-:W-:Y:S01]  /*1a20*/  IMAD.MOV.U32 R8, RZ, RZ, R10 ;  /* 0x000000ffff087224 */ /* 0x000fe200078e000a */
[----:B------:R-:W-:Y:S01]  /*1a30*/  IADD3 R9, R11, UR4, RZ ;  /* 0x000000040b097c10 */ /* 0x000fe2000fffe0ff */
[----:B------:R-:W-:Y:S01]  /*1a40*/  IMAD.MOV.U32 R11, RZ, RZ, c[0x0][0x1dc] ;  /* 0x00007700ff0b7624 */ /* 0x000fe200078e00ff */
[----:B------:R-:W-:Y:S01]  /*1a50*/  ISETP.LT.OR P6, PT, R0, 0x1, P1 ;  /* 0x000000010000780c */ /* 0x000fe20000fc1670 */
[----:B------:R-:W-:Y:S01]  /*1a60*/  IMAD R10, R6, c[0x0][0x1ac], R2 ;  /* 0x00006b00060a7a24 */ /* 0x000fe200078e0202 */
[C---:B------:R-:W-:Y:S01]  /*1a70*/  LEA R2, P0, R3.reuse, R4, 0x6 ;  /* 0x0000000403027211 */ /* 0x040fe200078030ff */
[----:B------:R-:W-:Y:S01]  /*1a80*/  IMAD.SHL.U32 R40, R22, 0x2, RZ ;  /* 0x0000000216287824 */ /* 0x000fe200078e00ff */
[----:B------:R-:W-:Y:S01]  /*1a90*/  ISETP.LT.OR P2, PT, R0, 0x21, P2 ;  /* 0x000000210000780c */ /* 0x000fe20001741670 */
[----:B------:R-:W-:Y:S01]  /*1aa0*/  IMAD.WIDE.U32 R6, R6, c[0x0][0x1a8], R8 ;  /* 0x00006a0006067a25 */ /* 0x000fe200078e0008 */
[----:B------:R-:W-:Y:S01]  /*1ab0*/  LEA.HI.X R3, R3, R5, R11, 0x6, P0 ;  /* 0x0000000503037211 */ /* 0x000fe200000f340b */
[----:B------:R-:W-:Y:S01]  /*1ac0*/  UMOV UR4, 0x5 ;  /* 0x0000000500047882 */ /* 0x000fe20000000000 */
[----:B------:R-:W-:Y:S01]  /*1ad0*/  @!PT LDS RZ, [RZ] ;  /* 0x00000000fffff984 */ /* 0x000fe20000000800 */
[----:B------:R-:W-:Y:S01]  /*1ae0*/  @!PT LDS RZ, [RZ] ;  /* 0x00000000fffff984 */ /* 0x000fe20000000800 */
[----:B------:R-:W-:Y:S01]  /*1af0*/  @!PT LDS RZ, [RZ] ;  /* 0x00000000fffff984 */ /* 0x000fe20000000800 */
[----:B------:R1:W-:Y:S01]  /*1b00*/  LDGSTS.E.BYPASS.LTC128B.128 [R40+0x8080], [R4.64], !P5 ;  /* 0x0808000004287fae */ /* 0x0003e2000e901d52 */
[----:B------:R-:W-:Y:S01]  /*1b10*/  ISETP.GE.AND P0, PT, R33, c[0x0][0x1cc], PT ;  /* 0x0000730021007a0c */ /* 0x000fe20003f06270 */
[----:B------:R-:W-:Y:S01]  /*1b20*/  IMAD.IADD R7, R7, 0x1, R10 ;  /* 0x0000000107077824 */ /* 0x000fe200078e020a */
[C---:B------:R-:W-:Y:S01]  /*1b30*/  ISETP.LT.OR P1, PT, R0.reuse, 0x21, P1 ;  /* 0x000000210000780c */ /* 0x040fe20000f21670 */
[----:B------:R1:W-:Y:S01]  /*1b40*/  LDGSTS.E.BYPASS.LTC128B.128 [R40+0xa080], [R4.64+0x80], !P4 ;  /* 0x0a08008004287fae */ /* 0x0003e2000e101d52 */
[----:B------:R-:W-:Y:S01]  /*1b50*/  ISETP.LT.OR P4, PT, R0, 0x21, P3 ;  /* 0x000000210000780c */ /* 0x000fe20001f81670 */
[----:B------:R-:W-:Y:S01]  /*1b60*/  USHF.L.U64.HI UR21, UR20, UR4, UR21 ;  /* 0x0000000414157299 */ /* 0x000fe20008010215 */
[----:B------:R-:W-:Y:S01]  /*1b70*/  LEA R8, P3, R6, c[0x0][0x190], 0x1 ;  /* 0x0000640006087a11 */ /* 0x000fe200078608ff */
[----:B------:R1:W-:Y:S01]  /*1b80*/  LDGSTS.E.BYPASS.LTC128B.128 [R40+0xc080], [R4.64+0x100], !P6 ;  /* 0x0c08010004287fae */ /* 0x0003e2000f101d52 */
[----:B------:R-:W-:Y:S01]  /*1b90*/  ISETP.LT.OR P5, PT, R0, 0x1, P0 ;  /* 0x000000010000780c */ /* 0x000fe200007a1670 */
[----:B------:R-:W-:Y:S01]  /*1ba0*/  USHF.R.S32.HI UR20, URZ, 0x1f, UR16 ;  /* 0x0000001f3f147899 */ /* 0x000fe20008011410 */
[----:B------:R-:W-:Y:S01]  /*1bb0*/  LEA.HI.X R9, R6, c[0x0][0x194], R7, 0x1, P3 ;  /* 0x0000650006097a11 */ /* 0x000fe200018f0c07 */
[--C-:B------:R-:W-:Y:S01]  /*1bc0*/  IMAD.WIDE.U32 R12, R14, c[0x0][0x178], R16.reuse ;  /* 0x00005e000e0c7a25 */ /* 0x100fe200078e0010 */
[----:B------:R-:W-:Y:S01]  /*1bd0*/  ISETP.GE.AND P3, PT, R16, c[0x0][0x19c], PT ;  /* 0x0000670010007a0c */ /* 0x000fe20003f66270 */
[----:B------:R-:W-:Y:S01]  /*1be0*/  ULDC.64 UR4, c[0x0][0x180] ;  /* 0x0000600000047ab9 */ /* 0x000fe20000000a00 */
[----:B------:R-:W-:Y:S01]  /*1bf0*/  ISETP.LT.OR P0, PT, R0, 0x21, P0 ;  /* 0x000000210000780c */ /* 0x000fe20000701670 */
[----:B------:R-:W-:Y:S01]  /*1c00*/  IMAD.WIDE.U32 R14, R14, c[0x0][0x208], R16 ;  /* 0x000082000e0e7a25 */ /* 0x000fe200078e0010 */
[C---:B------:R-:W-:Y:S01]  /*1c10*/  ISETP.LT.OR P6, PT, R0.reuse, 0x1, P3 ;  /* 0x000000010000780c */ /* 0x040fe20001fc1670 */
[----:B------:R-:W-:Y:S01]  /*1c20*/  UIMAD UR4, UR20, UR4, URZ ;  /* 0x00000004140472a4 */ /* 0x000fe2000f8e023f */
[----:B------:R-:W-:Y:S01]  /*1c30*/  LEA.HI R11, R35, R36, RZ, 0x1 ;  /* 0x00000024230b7211 */ /* 0x000fe200078f08ff */
[----:B------:R-:W-:Y:S01]  /*1c40*/  USEL UR12, UR15, URZ, !UP2 ;  /* 0x0000003f0f0c7287 */ /* 0x000fe2000d000000 */
[----:B------:R-:W-:Y:S01]  /*1c50*/  STL [R1+0x50], R40 ;  /* 0x0000502801007387 */ /* 0x000fe20000100800 */
[----:B------:R-:W-:Y:S01]  /*1c60*/  UIMAD UR24, UR16, UR5, UR4 ;  /* 0x00000005101872a4 */ /* 0x000fe2000f8e0204 */
[----:B------:R-:W-:Y:S01]  /*1c70*/  LOP3.LUT R11, R11, 0xfffffffe, RZ, 0xc0, !PT ;  /* 0xfffffffe0b0b7812 */ /* 0x000fe200078ec0ff */
[----:B------:R-:W-:Y:S01]  /*1c80*/  UIMAD UR7, UR12, UR7, UR6 ;  /* 0x000000070c0772a4 */ /* 0x000fe2000f8e0206 */
[----:B------:R1:W-:Y:S01]  /*1c90*/  LDGSTS.E.BYPASS.LTC128B.128 [R40+0xe080], [R4.64+0x180], !P5 ;  /* 0x0e08018004287fae */ /* 0x0003e2000e901d52 */
[----:B------:R-:W-:Y:S01]  /*1ca0*/  ULDC.64 UR4, c[0x0][0x210] ;  /* 0x0000840000047ab9 */ /* 0x000fe20000000a00 */
[----:B------:R-:W-:Y:S01]  /*1cb0*/  IMAD.MOV.U32 R148, RZ, RZ, 0x20 ;  /* 0x00000020ff947424 */ /* 0x000fe200078e00ff */
[----:B------:R-:W-:Y:S01]  /*1cc0*/  UIMAD UR4, UR20, UR4, URZ ;  /* 0x00000004140472a4 */ /* 0x000fe2000f8e023f */
[----:B------:R2:W-:Y:S01]  /*1cd0*/  LDGSTS.E.BYPASS.LTC128B.128 [R40+0x9080], [R2.64], !P4 ;  /* 0x0908000002287fae */ /* 0x0005e2000e101d52 */
[----:B------:R-:W-:Y:S01]  /*1ce0*/  ISETP.LT.OR P4, PT, R0, 0x21, P3 ;  /* 0x000000210000780c */ /* 0x000fe20001f81670 */
[----:B------:R-:W-:Y:S01]  /*1cf0*/  UMOV UR6, UR23 ;  /* 0x0000001700067c82 */ /* 0x000fe20008000000 */
[----:B------:R-:W-:Y:S01]  /*1d00*/  CS2R R146, SRZ ;  /* 0x0000000000927805 */ /* 0x000fe2000001ff00 */
[----:B------:R2:W-:Y:S01]  /*1d10*/  LDGSTS.E.BYPASS.LTC128B.128 [R40+0xb080], [R2.64+0x80], !P2 ;  /* 0x0b08008002287fae */ /* 0x0005e2000d101d52 */
[----:B------:R-:W-:Y:S01]  /*1d20*/  ISETP.GE.AND P2, PT, R32, c[0x0][0x19c], PT ;  /* 0x0000670020007a0c */ /* 0x000fe20003f46270 */
[----:B------:R-:W-:Y:S01]  /*1d30*/  UIMAD UR25, UR16, UR5, UR4 ;  /* 0x00000005101972a4 */ /* 0x000fe2000f8e0204 */
[----:B------:R-:W-:Y:S01]  /*1d40*/  P2R R22, PR, RZ, 0x10 ;  /* 0x00000010ff167803 */ /* 0x000fe20000000000 */
[----:B------:R2:W-:Y:S01]  /*1d50*/  LDGSTS.E.BYPASS.LTC128B.128 [R40+0xd080], [R2.64+0x100], !P1 ;  /* 0x0d08010002287fae */ /* 0x0005e2000c901d52 */
[----:B------:R-:W-:Y:S01]  /*1d60*/  ISETP.GE.AND P1, PT, R34, c[0x0][0x19c], PT ;  /* 0x0000670022007a0c */ /* 0x000fe20003f26270 */
[----:B------:R-:W-:Y:S01]  /*1d70*/  ULDC.64 UR4, c[0x0][0x218] ;  /* 0x0000860000047ab9 */ /* 0x000fe20000000a00 */
[C---:B------:R-:W-:Y:S01]  /*1d80*/  ISETP.LT.OR P3, PT, R0.reuse, 0x1, P2 ;  /* 0x000000010000780c */ /* 0x040fe20001761670 */
[----:B------:R2:W-:Y:S01]  /*1d90*/  LDGSTS.E.BYPASS.LTC128B.128 [R40+0xf080], [R2.64+0x180], !P0 ;  /* 0x0f08018002287fae */ /* 0x0005e2000c101d52 */
[----:B------:R-:W-:Y:S01]  /*1da0*/  ISETP.GE.AND P0, PT, R33, c[0x0][0x19c], PT ;  /* 0x0000670021007a0c */ /* 0x000fe20003f06270 */
[----:B------:R-:W-:Y:S01]  /*1db0*/  UIMAD UR4, UR11, UR4, URZ ;  /* 0x000000040b0472a4 */ /* 0x000fe2000f8e023f */
[C---:B------:R-:W-:Y:S01]  /*1dc0*/  ISETP.LT.OR P5, PT, R0.reuse, 0x1, P1 ;  /* 0x000000010000780c */ /* 0x040fe20000fa1670 */
[----:B------:R-:W0:Y:S01]  /*1dd0*/  LDGDEPBAR ;  /* 0x00000000000079af */ /* 0x000e220000000000 */
[C---:B------:R-:W-:Y:S01]  /*1de0*/  ISETP.LT.OR P4, PT, R0.reuse, 0x1, P0 ;  /* 0x000000010000780c */ /* 0x040fe20000781670 */
[----:B------:R-:W-:Y:S01]  /*1df0*/  USHF.R.S32.HI UR23, URZ, 0x1f, UR6 ;  /* 0x0000001f3f177899 */ /* 0x000fe20008011406 */
[C---:B------:R-:W-:Y:S01]  /*1e00*/  ISETP.LT.OR P2, PT, R0.reuse, 0x21, P2 ;  /* 0x000000210000780c */ /* 0x040fe20001741670 */
[----:B------:R3:W-:Y:S01]  /*1e10*/  LDGSTS.E.BYPASS.LTC128B.128 [R40+0x80], [R8.64], !P6 ;  /* 0x0008000008287fae */ /* 0x0007e2000f101d52 */
[C---:B------:R-:W-:Y:S01]  /*1e20*/  ISETP.LT.OR P6, PT, R0.reuse, 0x21, P1 ;  /* 0x000000210000780c */ /* 0x040fe20000fc1670 */
[----:B------:R-:W-:Y:S01]  /*1e30*/  UIMAD UR26, UR12, UR5, UR4 ;  /* 0x000000050c1a72a4 */ /* 0x000fe2000f8e0204 */
[----:B------:R-:W-:Y:S01]  /*1e40*/  ISETP.LT.OR P1, PT, R0, 0x21, P0 ;  /* 0x000000210000780c */ /* 0x000fe20000721670 */
[----:B------:R-:W-:Y:S01]  /*1e50*/  IMAD.MOV.U32 R0, RZ, RZ, c[0x0][0x1a8] ;  /* 0x00006a00ff007624 */ /* 0x000fe200078e00ff */
[----:B------:R-:W-:Y:S01]  /*1e60*/  P2R R17, PR, RZ, 0x4 ;  /* 0x00000004ff117803 */ /* 0x000fe20000000000 */
[----:B-1----:R-:W-:Y:S01]  /*1e70*/  IMAD.MOV.U32 R4, RZ, RZ, R12 ;  /* 0x000000ffff047224 */ /* 0x002fe200078e000c */
[----:B------:R3:W-:Y:S01]  /*1e80*/  LDGSTS.E.BYPASS.LTC128B.128 [R40+0x2080], [R8.64+0x80], !P3 ;  /* 0x0208008008287fae */ /* 0x0007e2000d901d52 */
[----:B------:R-:W-:Y:S01]  /*1e90*/  IMAD.IADD R5, R13, 0x1, R18 ;  /* 0x000000010d057824 */ /* 0x000fe200078e0212 */
[----:B------:R-:W-:Y:S01]  /*1ea0*/  LEA R6, P0, R0, R8, 0x6 ;  /* 0x0000000800067211 */ /* 0x000fe200078030ff */
[----:B------:R-:W-:Y:S01]  /*1eb0*/  IMAD.IADD R18, R36, 0x1, -R11 ;  /* 0x0000000124127824 */ /* 0x000fe200078e0a0b */
[----:B------:R3:W-:Y:S01]  /*1ec0*/  LDGSTS.E.BYPASS.LTC128B.128 [R40+0x4080], [R8.64+0x100], !P5 ;  /* 0x0408010008287fae */ /* 0x0007e2000e901d52 */
[----:B------:R-:W-:Y:S01]  /*1ed0*/  ISETP.NE.AND P5, PT, R17, RZ, PT ;  /* 0x000000ff1100720c */ /* 0x000fe20003fa5270 */
[----:B------:R-:W-:Y:S01]  /*1ee0*/  IMAD.U32 R11, RZ, RZ, UR16 ;  /* 0x00000010ff0b7e24 */ /* 0x000fe2000f8e00ff */
[----:B------:R-:W-:Y:S01]  /*1ef0*/  ULDC.64 UR4, c[0x0][0x178] ;  /* 0x00005e0000047ab9 */ /* 0x000fe20000000a00 */
[----:B------:R3:W-:Y:S01]  /*1f00*/  LDGSTS.E.BYPASS.LTC128B.128 [R40+0x6080], [R8.64+0x180], !P4 ;  /* 0x0608018008287fae */ /* 0x0007e2000e101d52 */
[----:B------:R-:W-:Y:S01]  /*1f10*/  ISETP.NE.AND P4, PT, R22, RZ, PT ;  /* 0x000000ff1600720c */ /* 0x000fe20003f85270 */
[----:B------:R-:W-:Y:S01]  /*1f20*/  IMAD.WIDE.U32 R4, R11, c[0x0][0x180], R4 ;  /* 0x000060000b047a25 */ /* 0x000fe200078e0004 */
[----:B------:R-:W-:Y:S01]  /*1f30*/  UIMAD.WIDE.U32 UR28, UR6, UR4, URZ ;  /* 0x00000004061c72a5 */ /* 0x000fe2000f8e003f */
[----:B------:R-:W-:Y:S01]  /*1f40*/  LOP3.LUT P2, RZ, R20, 0x4, RZ, 0xc0, !PT ;  /* 0x0000000414ff7812 */ /* 0x000fe2000784c0ff */
[----:B------:R-:W-:Y:S01]  /*1f50*/  UIMAD UR21, UR21, UR6, URZ ;  /* 0x00000006151572a4 */ /* 0x000fe2000f8e023f */
[----:B--2---:R-:W-:Y:S01]  /*1f60*/  IMAD.MOV.U32 R2, RZ, RZ, c[0x0][0x1ac] ;  /* 0x00006b00ff027624 */ /* 0x004fe200078e00ff */
[----:B------:R-:W-:Y:S01]  /*1f70*/  IADD3 R5, R5, UR24, RZ ;  /* 0x0000001805057c10 */ /* 0x000fe2000fffe0ff */
[----:B------:R-:W-:Y:S01]  /*1f80*/  IMAD.IADD R3, R15, 0x1, R19 ;  /* 0x000000010f037824 */ /* 0x000fe200078e0213 */
[----:B------:R-:W-:Y:S01]  /*1f90*/  UIMAD UR24, UR23, UR4, URZ ;  /* 0x00000004171872a4 */ /* 0x000fe2000f8e023f */
[----:B------:R-:W-:Y:S01]  /*1fa0*/  IMAD.U32 R15, RZ, RZ, UR12 ;  /* 0x0000000cff0f7e24 */ /* 0x000fe2000f8e00ff */
[----:B------:R-:W-:Y:S01]  /*1fb0*/  LEA.HI.X R7, R0, R9, R2, 0x6, P0 ;  /* 0x0000000900077211 */ /* 0x000fe200000f3402 */
[C---:B------:R-:W-:Y:S01]  /*1fc0*/  IMAD.SHL.U32 R0, R21.reuse, 0x40, RZ ;  /* 0x0000004015007824 */ /* 0x040fe200078e00ff */
[----:B------:R-:W-:Y:S01]  /*1fd0*/  LOP3.LUT P0, RZ, R21, 0x4, RZ, 0xc0, !PT ;  /* 0x0000000415ff7812 */ /* 0x000fe2000780c0ff */
[----:B------:R-:W-:Y:S01]  /*1fe0*/  IMAD.SHL.U32 R2, R23, 0x8, RZ ;  /* 0x0000000817027824 */ /* 0x000fe200078e00ff */
[----:B------:R-:W-:Y:S01]  /*1ff0*/  UIMAD UR24, UR6, UR5, UR24 ;  /* 0x00000005061872a4 */ /* 0x000fe2000f8e0218 */
[----:B------:R-:W-:Y:S01]  /*2000*/  IMAD.SHL.U32 R21, R18, 0x400, RZ ;  /* 0x0000040012157824 */ /* 0x000fe200078e00ff */
[----:B------:R-:W-:Y:S01]  /*2010*/  LOP3.LUT R0, R0, 0x1c0, RZ, 0xc0, !PT ;  /* 0x000001c000007812 */ /* 0x000fe200078ec0ff */
[----:B------:R1:W-:Y:S01]  /*2020*/  LDGSTS.E.BYPASS.LTC128B.128 [R40+0x1080], [R6.64], !P4 ;  /* 0x0108000006287fae */ /* 0x0003e2000e101d52 */
[----:B------:R-:W-:Y:S01]  /*2030*/  LOP3.LUT R19, R2, 0x18, RZ, 0xc0, !PT ;  /* 0x0000001802137812 */ /* 0x000fe200078ec0ff */
[----:B------:R-:W-:Y:S01]  /*2040*/  IMAD.MOV.U32 R2, RZ, RZ, R14 ;  /* 0x000000ffff027224 */ /* 0x000fe200078e000e */
[----:B------:R-:W-:Y:S01]  /*2050*/  SHF.R.U32.HI R10, RZ, 0x3, R0 ;  /* 0x00000003ff0a7819 */ /* 0x000fe20000011600 */
[----:B------:R1:W-:Y:S01]  /*2060*/  LDGSTS.E.BYPASS.LTC128B.128 [R40+0x3080], [R6.64+0x80], !P5 ;  /* 0x0308008006287fae */ /* 0x0003e2000e901d52 */
[----:B------:R-:W-:Y:S01]  /*2070*/  UIADD3 UR24, UR29, UR24, URZ ;  /* 0x000000181d187290 */ /* 0x000fe2000fffe03f */
[----:B------:R-:W-:Y:S01]  /*2080*/  LOP3.LUT P3, RZ, R20, 0x2, RZ, 0xc0, !PT ;  /* 0x0000000214ff7812 */ /* 0x000fe2000786c0ff */
[----:B------:R-:W-:Y:S01]  /*2090*/  UIMAD UR21, UR23, UR22, UR21 ;  /* 0x00000016171572a4 */ /* 0x000fe2000f8e0215 */
[----:B------:R-:W-:Y:S01]  /*20a0*/  LOP3.LUT R12, R10, R0, R19, 0x1e, !PT ;  /* 0x000000000a0c7212 */ /* 0x000fe200078e1e13 */
[----:B------:R-:W-:Y:S01]  /*20b0*/  IMAD.U32 R0, RZ, RZ, UR16 ;  /* 0x00000010ff007e24 */ /* 0x000fe2000f8e00ff */
[----:B------:R-:W-:Y:S01]  /*20c0*/  LOP3.LUT R10, R25, 0x3ffffffc, RZ, 0xc0, !PT ;  /* 0x3ffffffc190a7812 */ /* 0x000fe200078ec0ff */
[----:B------:R1:W-:Y:S01]  /*20d0*/  LDGSTS.E.BYPASS.LTC128B.128 [R40+0x5080], [R6.64+0x100], !P6 ;  /* 0x0508010006287fae */ /* 0x0003e2000f101d52 */
[----:B---3--:R-:W-:Y:S01]  /*20e0*/  IMAD.SHL.U32 R8, R20, 0x40, RZ ;  /* 0x0000004014087824 */ /* 0x008fe200078e00ff */
[----:B------:R-:W-:Y:S01]  /*20f0*/  ULDC.64 UR4, c[0x0][0x270] ;  /* 0x00009c0000047ab9 */ /* 0x000fe20000000a00 */
[----:B------:R-:W-:Y:S01]  /*2100*/  IMAD.WIDE.U32 R2, R0, c[0x0][0x210], R2 ;  /* 0x0000840000027a25 */ /* 0x000fe200078e0002 */
[----:B------:R1:W-:Y:S01]  /*2110*/  LDGSTS.E.BYPASS.LTC128B.128 [R40+0x7080], [R6.64+0x180], !P1 ;  /* 0x0708018006287fae */ /* 0x0003e2000c901d52 */
[----:B------:R-:W-:Y:S01]  /*2120*/  UIMAD UR4, UR20, UR4, URZ ;  /* 0x00000004140472a4 */ /* 0x000fe2000f8e023f */
[----:B------:R-:W-:Y:S01]  /*2130*/  LOP3.LUT R14, R8, 0x1c0, RZ, 0xc0, !PT ;  /* 0x000001c0080e7812 */ /* 0x000fe200078ec0ff */
[----:B------:R-:W-:Y:S01]  /*2140*/  IMAD.IADD R10, R84, 0x1, -R10 ;  /* 0x00000001540a7824 */ /* 0x000fe200078e0a0a */
[----:B------:R-:W-:Y:S01]  /*2150*/  IADD3 R3, R3, UR25, RZ ;  /* 0x0000001903037c10 */ /* 0x000fe2000fffe0ff */
[----:B------:R-:W0:Y:S01]  /*2160*/  LDGDEPBAR ;  /* 0x00000000000079af */ /* 0x000e220000000000 */
[----:B------:R-:W-:Y:S01]  /*2170*/  SHF.R.U32.HI R20, RZ, 0x3, R14 ;  /* 0x00000003ff147819 */ /* 0x000fe2000001160e */
[----:B------:R-:W-:Y:S01]  /*2180*/  IMAD R0, R10, 0x2, R21 ;  /* 0x000000020a007824 */ /* 0x000fe200078e0215 */
[----:B------:R-:W-:Y:S01]  /*2190*/  ISETP.GE.AND P5, PT, R16, c[0x0][0x16c], PT ;  /* 0x00005b0010007a0c */ /* 0x000fe20003fa6270 */
[----:B------:R-:W-:Y:S01]  /*21a0*/  IMAD.WIDE.U32 R42, R15, c[0x0][0x218], R2 ;  /* 0x000086000f2a7a25 */ /* 0x000fe200078e0002 */
[----:B------:R-:W-:Y:S01]  /*21b0*/  CS2R R144, SRZ ;  /* 0x0000000000907805 */ /* 0x000fe2000001ff00 */
[----:B------:R-:W-:Y:S01]  /*21c0*/  CS2R R142, SRZ ;  /* 0x00000000008e7805 */ /* 0x000fe2000001ff00 */
[----:B------:R-:W-:Y:S01]  /*21d0*/  CS2R R140, SRZ ;  /* 0x00000000008c7805 */ /* 0x000fe2000001ff00 */
[----:B------:R-:W-:Y:S01]  /*21e0*/  IMAD.IADD R0, R0, 0x1, R12 ;  /* 0x0000000100007824 */ /* 0x000fe200078e020c */
[----:B------:R-:W-:Y:S01]  /*21f0*/  IADD3 R11, R43, UR26, RZ ;  /* 0x0000001a2b0b7c10 */ /* 0x000fe2000fffe0ff */
[----:B------:R-:W-:Y:S01]  /*2200*/  IMAD.MOV.U32 R10, RZ, RZ, R42 ;  /* 0x000000ffff0a7224 */ /* 0x000fe200078e002a */
[----:B------:R-:W-:Y:S01]  /*2210*/  CS2R R138, SRZ ;  /* 0x00000000008a7805 */ /* 0x000fe2000001ff00 */
[----:B------:R-:W-:Y:S01]  /*2220*/  IMAD.SHL.U32 R44, R0, 0x2, RZ ;  /* 0x00000002002c7824 */ /* 0x000fe200078e00ff */
[----:B------:R-:W-:Y:S01]  /*2230*/  CS2R R136, SRZ ;  /* 0x0000000000887805 */ /* 0x000fe2000001ff00 */
[----:B------:R-:W-:Y:S01]  /*2240*/  IMAD.U32 R2, RZ, RZ, UR22 ;  /* 0x00000016ff027e24 */ /* 0x000fe2000f8e00ff */
[----:B------:R-:W-:Y:S01]  /*2250*/  UIMAD UR22, UR16, UR5, UR4 ;  /* 0x00000005101672a4 */ /* 0x000fe2000f8e0204 */
[----:B------:R-:W-:Y:S01]  /*2260*/  IMAD.MOV.U32 R12, RZ, RZ, R28 ;  /* 0x000000ffff0c7224 */ /* 0x000fe200078e001c */
[C---:B------:R-:W-:Y:S01]  /*2270*/  IADD3 R0, R44.reuse, 0x14180, RZ ;  /* 0x000141802c007810 */ /* 0x040fe20007ffe0ff */
[----:B------:R-:W-:Y:S01]  /*2280*/  STL [R1+0x64], R44 ;  /* 0x0000642c01007387 */ /* 0x000fe20000100800 */
[----:B------:R-:W-:Y:S01]  /*2290*/  IADD3 R3, R44, 0x141c0, RZ ;  /* 0x000141c02c037810 */ /* 0x000fe20007ffe0ff */
[----:B------:R-:W-:Y:S01]  /*22a0*/  ULDC.64 UR4, c[0x0][0x288] ;  /* 0x0000a20000047ab9 */ /* 0x000fe20000000a00 */
[----:B------:R-:W-:Y:S01]  /*22b0*/  @P0 IADD3 R3, R0, -0x40, RZ ;  /* 0xffffffc000030810 */ /* 0x000fe20007ffe0ff */
[----:B------:R2:W-:Y:S01]  /*22c0*/  STL.64 [R1+0x98], R42 ;  /* 0x0000982a01007387 */ /* 0x0005e20000100a00 */
[----:B------:R-:W-:Y:S01]  /*22d0*/  IMAD.U32 R0, RZ, RZ, UR24 ;  /* 0x00000018ff007e24 */ /* 0x000fe2000f8e00ff */
[----:B------:R-:W-:-:S04]  /*22e0*/  DEPBAR.LE SB0, 0x1 ;  /* 0x000080400000791a */ /* 0x000fc80000000000 */
[----:B------:R-:W-:Y:S01]  /*22f0*/  STL.64 [R1+0x70], R10 ;  /* 0x0000700a01007387 */ /* 0x000fe20000100a00 */
[----:B------:R-:W-:Y:S01]  /*2300*/  UIMAD UR4, UR20, UR4, URZ ;  /* 0x00000004140472a4 */ /* 0x000fe2000f8e023f */
[----:B------:R-:W-:Y:S01]  /*2310*/  SEL R28, RZ, 0x1, P5 ;  /* 0x00000001ff1c7807 */ /* 0x000fe20002800000 */
        /* <DEDUP_REMOVED lines=22> */
[----:B------:R-:W-:Y:S01]  /*2480*/  IMAD.U32 R4, RZ, RZ, UR28 ;  /* 0x0000001cff047e24 */ /* 0x000fe2000f8e00ff */
[----:B------:R-:W-:Y:S01]  /*2490*/  STL.64 [R1+0x88], R42 ;  /* 0x0000882a01007387 */ /* 0x000fe20000100a00 */
[----:B------:R-:W-:Y:S01]  /*24a0*/  IMAD.U32 R5, RZ, RZ, UR29 ;  /* 0x0000001dff057e24 */ /* 0x000fe2000f8e00ff */
[----:B------:R-:W-:Y:S01]  /*24b0*/  CS2R R94, SRZ ;  /* 0x00000000005e7805 */ /* 0x000fe2000001ff00 */
[----:B---3--:R-:W-:Y:S01]  /*24c0*/  IMAD.WIDE.U32 R2, R2, UR6, R10 ;  /* 0x0000000602027c25 */ /* 0x008fe2000f8e000a */
[----:B------:R-:W-:Y:S01]  /*24d0*/  IADD3 R10, R43, UR7, RZ ;  /* 0x000000072b0a7c10 */ /* 0x000fe2000fffe0ff */
[----:B------:R-:W-:Y:S01]  /*24e0*/  USHF.L.U32 UR7, UR6, 0x5, URZ ;  /* 0x0000000506077899 */ /* 0x000fe2000800063f */
[C---:B------:R-:W-:Y:S01]  /*24f0*/  LEA R5, P0, R4.reuse, R42, 0x5 ;  /* 0x0000002a04057211 */ /* 0x040fe200078028ff */
[----:B------:R-:W-:Y:S01]  /*2500*/  CS2R R92, SRZ ;  /* 0x00000000005c7805 */ /* 0x000fe2000001ff00 */
[----:B------:R-:W-:Y:S01]  /*2510*/  CS2R R90, SRZ ;  /* 0x00000000005a7805 */ /* 0x000fe2000001ff00 */
[----:B------:R2:W-:Y:S01]  /*2520*/  STL [R1+0xb0], R10 ;  /* 0x0000b00a01007387 */ /* 0x0005e20000100800 */
[----:B------:R-:W-:Y:S01]  /*2530*/  LEA.HI.X R4, R4, R10, R0, 0x5, P0 ;  /* 0x0000000a04047211 */ /* 0x000fe200000f2c00 */
[----:B------:R-:W-:Y:S01]  /*2540*/  CS2R R88, SRZ ;  /* 0x0000000000587805 */ /* 0x000fe2000001ff00 */
[----:B------:R-:W-:Y:S01]  /*2550*/  IADD3 R0, R3, UR21, RZ ;  /* 0x0000001503007c10 */ /* 0x000fe2000fffe0ff */
[----:B------:R-:W-:Y:S01]  /*2560*/  UIMAD UR21, UR16, UR5, UR4 ;  /* 0x00000005101572a4 */ /* 0x000fe2000f8e0204 */
[----:B------:R-:W-:Y:S01]  /*2570*/  LOP3.LUT R3, R14, 0x8, R37, 0xf8, !PT ;  /* 0x000000080e037812 */ /* 0x000fe200078ef825 */
[----:B------:R-:W-:Y:S01]  /*2580*/  CS2R R86, SRZ ;  /* 0x0000000000567805 */ /* 0x000fe2000001ff00 */
[----:B------:R-:W-:Y:S01]  /*2590*/  ULDC.64 UR4, c[0x0][0x238] ;  /* 0x00008e0000047ab9 */ /* 0x000fe20000000a00 */
[----:B------:R-:W-:Y:S01]  /*25a0*/  CS2R R82, SRZ ;  /* 0x0000000000527805 */ /* 0x000fe2000001ff00 */
[----:B------:R-:W-:Y:S01]  /*25b0*/  UIMAD UR4, UR20, UR4, URZ ;  /* 0x00000004140472a4 */ /* 0x000fe2000f8e023f */
[----:B------:R-:W-:Y:S01]  /*25c0*/  IADD3 R13, R29, UR21, RZ ;  /* 0x000000151d0d7c10 */ /* 0x000fe2000fffe0ff */
[----:B------:R-:W-:Y:S01]  /*25d0*/  UIADD3 UR20, -UR7, UR14, URZ ;  /* 0x0000000e07147290 */ /* 0x000fe2000fffe13f */
[----:B------:R-:W-:Y:S01]  /*25e0*/  CS2R R80, SRZ ;  /* 0x0000000000507805 */ /* 0x000fe2000001ff00 */
[----:B------:R-:W-:Y:S01]  /*25f0*/  UIMAD UR4, UR16, UR5, UR4 ;  /* 0x00000005100472a4 */ /* 0x000fe2000f8e0204 */
[----:B------:R-:W-:Y:S01]  /*2600*/  CS2R R78, SRZ ;  /* 0x00000000004e7805 */ /* 0x000fe2000001ff00 */
[----:B------:R-:W-:Y:S01]  /*2610*/  CS2R R76, SRZ ;  /* 0x00000000004c7805 */ /* 0x000fe2000001ff00 */
[----:B------:R-:W-:Y:S01]  /*2620*/  CS2R R74, SRZ ;  /* 0x00000000004a7805 */ /* 0x000fe2000001ff00 */
[----:B------:R-:W-:Y:S01]  /*2630*/  ISETP.LT.AND P1, PT, R41, UR20, PT ;  /* 0x0000001429007c0c */ /* 0x000fe2000bf21270 */
[----:B------:R-:W-:Y:S01]  /*2640*/  USHF.R.S32.HI UR20, URZ, 0x1f, UR7 ;  /* 0x0000001f3f147899 */ /* 0x000fe20008011407 */
[----:B-1----:R-:W-:Y:S01]  /*2650*/  IADD3 R7, R27, UR4, RZ ;  /* 0x000000041b077c10 */ /* 0x002fe2000fffe0ff */
[----:B------:R-:W-:Y:S01]  /*2660*/  ULDC.64 UR4, c[0x0][0x278] ;  /* 0x00009e0000047ab9 */ /* 0x000fe20000000a00 */
[C---:B------:R-:W-:Y:S01]  /*2670*/  ISETP.GE.OR P4, PT, R16.reuse, c[0x0][0x16c], !P1 ;  /* 0x00005b0010007a0c */ /* 0x040fe20004f86670 */
[----:B------:R-:W-:Y:S01]  /*2680*/  UIMAD UR4, UR11, UR4, URZ ;  /* 0x000000040b0472a4 */ /* 0x000fe2000f8e023f */
[----:B------:R-:W-:Y:S01]  /*2690*/  ISETP.GE.OR P6, PT, R16, c[0x0][0x1fc], !P1 ;  /* 0x00007f0010007a0c */ /* 0x000fe20004fc6670 */
[----:B------:R-:W-:Y:S01]  /*26a0*/  CS2R R72, SRZ ;  /* 0x0000000000487805 */ /* 0x000fe2000001ff00 */
[C---:B--2---:R-:W-:Y:S01]  /*26b0*/  LEA R10, P0, R2.reuse, c[0x0][0x1f0], 0x1 ;  /* 0x00007c00020a7a11 */ /* 0x044fe200078008ff */
[----:B------:R-:W-:Y:S01]  /*26c0*/  UIMAD UR5, UR12, UR5, UR4 ;  /* 0x000000050c0572a4 */ /* 0x000fe2000f8e0204 */
[----:B------:R-:W-:Y:S01]  /*26d0*/  P2R R29, PR, RZ, 0x40 ;  /* 0x00000040ff1d7803 */ /* 0x000fe20000000000 */
[----:B------:R-:W-:Y:S01]  /*26e0*/  CS2R R70, SRZ ;  /* 0x0000000000467805 */ /* 0x000fe2000001ff00 */
[----:B------:R-:W-:Y:S01]  /*26f0*/  LEA.HI.X R11, R2, c[0x0][0x1f4], R0, 0x1, P0 ;  /* 0x00007d00020b7a11 */ /* 0x000fe200000f0c00 */
[----:B------:R-:W-:Y:S01]  /*2700*/  IMAD R0, R24, 0x800, R38 ;  /* 0x0000080018007824 */ /* 0x000fe200078e0226 */
[----:B------:R-:W-:Y:S01]  /*2710*/  LOP3.LUT R2, R3, R20, RZ, 0x3c, !PT ;  /* 0x0000001403027212 */ /* 0x000fe200078e3cff */
[----:B------:R-:W-:Y:S01]  /*2720*/  IMAD.MOV.U32 R3, RZ, RZ, 0x40 ;  /* 0x00000040ff037424 */ /* 0x000fe200078e00ff */
[C---:B------:R-:W-:Y:S01]  /*2730*/  LEA R8, P0, R5.reuse, c[0x0][0x160], 0x1 ;  /* 0x0000580005087a11 */ /* 0x040fe200078008ff */
[----:B------:R-:W-:Y:S01]  /*2740*/  CS2R R68, SRZ ;  /* 0x0000000000447805 */ /* 0x000fe2000001ff00 */
[----:B------:R-:W-:Y:S01]  /*2750*/  ISETP.GT.AND P6, PT, R84, 0x7, PT ;  /* 0x000000075400780c */ /* 0x000fe20003fc4270 */
[----:B------:R-:W-:Y:S01]  /*2760*/  IMAD.IADD R2, R0, 0x1, R2 ;  /* 0x0000000100027824 */ /* 0x000fe200078e0202 */
[----:B------:R-:W-:Y:S01]  /*2770*/  SHF.R.S32.HI R0, RZ, 0x1f, R23 ;  /* 0x0000001fff007819 */ /* 0x000fe20000011417 */
[----:B------:R-:W-:Y:S01]  /*2780*/  CS2R R66, SRZ ;  /* 0x0000000000427805 */ /* 0x000fe2000001ff00 */
[----:B------:R-:W-:Y:S01]  /*2790*/  LEA.HI.X R9, R5, c[0x0][0x164], R4, 0x1, P0 ;  /* 0x0000590005097a11 */ /* 0x000fe200000f0c04 */
[----:B------:R-:W-:Y:S01]  /*27a0*/  BAR.SYNC.DEFER_BLOCKING 0x0 ;  /* 0x0000000000007b1d */ /* 0x000fe20000010000 */
[----:B------:R-:W-:Y:S01]  /*27b0*/  LEA.HI R4, R0, R23, RZ, 0x2 ;  /* 0x0000001700047211 */ /* 0x000fe200078f10ff */
[----:B------:R-:W-:Y:S01]  /*27c0*/  IMAD.SHL.U32 R2, R2, 0x2, RZ ;  /* 0x0000000202027824 */ /* 0x000fe200078e00ff */
[----:B------:R-:W-:Y:S01]  /*27d0*/  SEL R0, R148, 0xffffffe0, !P3 ;  /* 0xffffffe094007807 */ /* 0x000fe20005800000 */
[----:B------:R-:W-:Y:S01]  /*27e0*/  CS2R R64, SRZ ;  /* 0x0000000000407805 */ /* 0x000fe2000001ff00 */
[----:B------:R-:W-:Y:S01]  /*27f0*/  SEL R3, R3, 0xffffffc0, !P2 ;  /* 0xffffffc003037807 */ /* 0x000fe20005000000 */
[----:B------:R-:W-:Y:S01]  /*2800*/  CS2R R62, SRZ ;  /* 0x00000000003e7805 */ /* 0x000fe2000001ff00 */
[----:B------:R-:W-:Y:S01]  /*2810*/  ISETP.GE.AND P0, PT, R16, c[0x0][0x1fc], PT ;  /* 0x00007f0010007a0c */ /* 0x000fe20003f06270 */
[----:B------:R-:W-:Y:S01]  /*2820*/  IMAD.IADD R38, R2, 0x1, R0 ;  /* 0x0000000102267824 */ /* 0x000fe200078e0200 */
[----:B------:R-:W-:Y:S01]  /*2830*/  ISETP.GE.OR P3, PT, R32, c[0x0][0x16c], !P1 ;  /* 0x00005b0020007a0c */ /* 0x000fe20004f66670 */
[----:B------:R-:W-:Y:S01]  /*2840*/  IMAD.IADD R25, R2, 0x1, R3 ;  /* 0x0000000102197824 */ /* 0x000fe200078e0203 */
[----:B------:R-:W-:Y:S01]  /*2850*/  P2R R6, PR, RZ, 0x1 ;  /* 0x00000001ff067803 */ /* 0x000fe20000000000 */
[----:B------:R-:W-:Y:S01]  /*2860*/  IMAD.IADD R22, R3, 0x1, R38 ;  /* 0x0000000103167824 */ /* 0x000fe200078e0226 */
[----:B------:R-:W-:Y:S01]  /*2870*/  ISETP.GE.OR P2, PT, R34, c[0x0][0x16c], !P1 ;  /* 0x00005b0022007a0c */ /* 0x000fe20004f46670 */
[----:B------:R-:W-:Y:S01]  /*2880*/  STL [R1+0x28], R2 ;  /* 0x0000280201007387 */ /* 0x000fe20000100800 */
[----:B------:R-:W-:Y:S01]  /*2890*/  ISETP.GE.OR P0, PT, R33, c[0x0][0x16c], !P1 ;  /* 0x00005b0021007a0c */ /* 0x000fe20004f06670 */
[----:B------:R-:W-:Y:S01]  /*28a0*/  CS2R R60, SRZ ;  /* 0x00000000003c7805 */ /* 0x000fe2000001ff00 */
[----:B------:R-:W-:Y:S01]  /*28b0*/  IADD3 R5, R31, UR22, RZ ;  /* 0x000000161f057c10 */ /* 0x000fe2000fffe0ff */
[----:B------:R-:W-:Y:S01]  /*28c0*/  STL [R1+0x2c], R38 ;  /* 0x00002c2601007387 */ /* 0x000fe20000100800 */
[----:B------:R-:W-:Y:S01]  /*28d0*/  LOP3.LUT R0, R4, 0x1ffffffc, RZ, 0xc0, !PT ;  /* 0x1ffffffc04007812 */ /* 0x000fe200078ec0ff */
[----:B------:R-:W-:Y:S01]  /*28e0*/  IMAD.MOV.U32 R4, RZ, RZ, R30 ;  /* 0x000000ffff047224 */ /* 0x000fe200078e001e */
[----:B------:R-:W-:Y:S01]  /*28f0*/  ISETP.GE.OR P5, PT, R32, c[0x0][0x1fc], !P1 ;  /* 0x00007f0020007a0c */ /* 0x000fe20004fa6670 */
[----:B------:R-:W-:Y:S01]  /*2900*/  STL [R1+0x34], R25 ;  /* 0x0000341901007387 */ /* 0x000fe20000100800 */
[C---:B------:R-:W-:Y:S01]  /*2910*/  IMAD.WIDE.U32 R30, R15.reuse, c[0x0][0x290], R12 ;  /* 0x0000a4000f1e7a25 */ /* 0x040fe200078e000c */
[----:B------:R-:W-:Y:S01]  /*2920*/  CS2R R58, SRZ ;  /* 0x00000000003a7805 */ /* 0x000fe2000001ff00 */
[----:B------:R-:W-:Y:S01]  /*2930*/  CS2R R56, SRZ ;  /* 0x0000000000387805 */ /* 0x000fe2000001ff00 */
[----:B------:R-:W1:Y:S01]  /*2940*/  LDSM.16.M88.4 R164, [R2+0x8080] ;  /* 0x0080800002a4783b */ /* 0x000e620000000200 */
[----:B------:R-:W-:Y:S01]  /*2950*/  IMAD.WIDE.U32 R42, R15, c[0x0][0x278], R4 ;  /* 0x00009e000f2a7a25 */ /* 0x000fe200078e0004 */
[----:B------:R-:W-:Y:S01]  /*2960*/  CS2R R54, SRZ ;  /* 0x0000000000367805 */ /* 0x000fe2000001ff00 */
[----:B------:R-:W-:Y:S01]  /*2970*/  CS2R R52, SRZ ;  /* 0x0000000000347805 */ /* 0x000fe2000001ff00 */
[----:B------:R-:W2:Y:S01]  /*2980*/  LDSM.16.M88.4 R168, [R38+0x8080] ;  /* 0x0080800026a8783b */ /* 0x000ea20000000200 */
[----:B------:R-:W-:Y:S01]  /*2990*/  IMAD.IADD R23, R23, 0x1, -R0 ;  /* 0x0000000117177824 */ /* 0x000fe200078e0a00 */
[----:B------:R-:W-:Y:S01]  /*29a0*/  LOP3.LUT R0, R35, 0xffffffe0, RZ, 0xc0, !PT ;  /* 0xffffffe023007812 */ /* 0x000fe200078ec0ff */
[----:B------:R-:W-:Y:S01]  /*29b0*/  IMAD.SHL.U32 R12, R24, 0x20, RZ ;  /* 0x00000020180c7824 */ /* 0x000fe200078e00ff */
[----:B------:R-:W3:Y:S01]  /*29c0*/  LDSM.16.M88.4 R172, [R25+0x8080] ;  /* 0x0080800019ac783b */ /* 0x000ee20000000200 */
[----:B------:R-:W-:Y:S01]  /*29d0*/  CS2R R50, SRZ ;  /* 0x0000000000327805 */ /* 0x000fe2000001ff00 */
[----:B------:R-:W-:Y:S01]  /*29e0*/  CS2R R48, SRZ ;  /* 0x0000000000307805 */ /* 0x000fe2000001ff00 */
[----:B------:R-:W-:Y:S01]  /*29f0*/  IMAD.IADD R0, R84, 0x1, -R0 ;  /* 0x0000000154007824 */ /* 0x000fe200078e0a00 */
[----:B------:R-:W4:Y:S01]  /*2a00*/  LDSM.16.M88.4 R176, [R22+0x8080] ;  /* 0x0080800016b0783b */ /* 0x000f220000000200 */
        /* <DEDUP_REMOVED lines=16> */
[----:B--2---:R-:W-:-:S03]  /*2b10*/  LOP3.LUT R2, R39, 0xfffffff0, RZ, 0xc0, !PT ;  /* 0xfffffff027027812 */ /* 0x004fc600078ec0ff */
[----:B------:R2:W-:Y:S01]  /*2b20*/  STL.64 [R1+0x80], R42 ;  /* 0x0000802a01007387 */ /* 0x0005e20000100a00 */
[----:B---3--:R-:W-:Y:S01]  /*2b30*/  CS2R R38, SRZ ;  /* 0x0000000000267805 */ /* 0x008fe2000001ff00 */
[----:B------:R-:W-:-:S05]  /*2b40*/  IMAD.IADD R2, R84, 0x1, -R2 ;  /* 0x0000000154027824 */ /* 0x000fca00078e0a02 */
[----:B------:R-:W-:-:S04]  /*2b50*/  SHF.R.S32.HI R16, RZ, 0x1f, R2 ;  /* 0x0000001fff107819 */ /* 0x000fc80000011402 */
[----:B------:R-:W-:Y:S01]  /*2b60*/  LEA.HI R16, R16, R2, RZ, 0x3 ;  /* 0x0000000210107211 */ /* 0x000fe200078f18ff */
[----:B------:R-:W-:Y:S01]  /*2b70*/  @!PT LDS RZ, [RZ] ;  /* 0x00000000fffff984 */ /* 0x000fe20000000800 */
[----:B------:R-:W-:Y:S01]  /*2b80*/  @!PT LDS RZ, [RZ] ;  /* 0x00000000fffff984 */ /* 0x000fe20000000800 */
[----:B------:R-:W-:Y:S01]  /*2b90*/  @!PT LDS RZ, [RZ] ;  /* 0x00000000fffff984 */ /* 0x000fe20000000800 */
[----:B------:R3:W-:Y:S01]  /*2ba0*/  LDGSTS.E.BYPASS.LTC128B.128 [R40+0x8080], [R8.64], !P4 ;  /* 0x0808000008287fae */ /* 0x0007e2000e101d52 */
[----:B------:R-:W-:Y:S01]  /*2bb0*/  ISETP.NE.AND P4, PT, R6, RZ, PT ;  /* 0x000000ff0600720c */ /* 0x000fe20003f85270 */
[----:B------:R-:W-:Y:S02]  /*2bc0*/  IMAD.MOV.U32 R6, RZ, RZ, R26 ;  /* 0x000000ffff067224 */ /* 0x000fe400078e001a */
[----:B------:R3:W-:Y:S01]  /*2bd0*/  LDGSTS.E.BYPASS.LTC128B.128 [R40+0x9080], [R8.64+0x80], !P3 ;  /* 0x0908008008287fae */ /* 0x0007e2000d901d52 */
[----:B------:R-:W-:Y:S01]  /*2be0*/  ISETP.GE.AND P3, PT, R32, c[0x0][0x1fc], PT ;  /* 0x00007f0020007a0c */ /* 0x000fe20003f66270 */
[----:B------:R-:W-:Y:S01]  /*2bf0*/  IMAD.WIDE.U32 R150, R15, c[0x0][0x240], R6 ;  /* 0x000090000f967a25 */ /* 0x000fe200078e0006 */
[----:B----4-:R-:W-:Y:S01]  /*2c00*/  IADD3 R22, R43, UR5, RZ ;  /* 0x000000052b167c10 */ /* 0x010fe2000fffe0ff */
[----:B------:R3:W-:Y:S01]  /*2c10*/  LDGSTS.E.BYPASS.LTC128B.128 [R40+0xa080], [R8.64+0x100], !P2 ;  /* 0x0a08010008287fae */ /* 0x0007e2000d101d52 */
[----:B------:R-:W-:Y:S01]  /*2c20*/  LOP3.LUT R6, R16, 0xfffffff8, RZ, 0xc0, !PT ;  /* 0xfffffff810067812 */ /* 0x000fe200078ec0ff */
[----:B------:R-:W-:Y:S01]  /*2c30*/  ULDC.64 UR4, c[0x0][0x290] ;  /* 0x0000a40000047ab9 */ /* 0x000fe20000000a00 */
[----:B------:R-:W-:Y:S01]  /*2c40*/  ISETP.GE.AND P2, PT, R32, c[0x0][0x16c], PT ;  /* 0x00005b0020007a0c */ /* 0x000fe20003f46270 */
[----:B------:R3:W-:Y:S01]  /*2c50*/  LDGSTS.E.BYPASS.LTC128B.128 [R40+0xb080], [R8.64+0x180], !P0 ;  /* 0x0b08018008287fae */ /* 0x0007e2000c101d52 */
[----:B------:R-:W-:Y:S01]  /*2c60*/  ISETP.GE.AND P0, PT, R34, c[0x0][0x16c], PT ;  /* 0x00005b0022007a0c */ /* 0x000fe20003f06270 */
[----:B------:R-:W-:Y:S01]  /*2c70*/  UIMAD UR4, UR11, UR4, URZ ;  /* 0x000000040b0472a4 */ /* 0x000fe2000f8e023f */
[----:B------:R-:W-:Y:S01]  /*2c80*/  SEL R17, RZ, 0x1, P4 ;  /* 0x00000001ff117807 */ /* 0x000fe20002000000 */
[----:B------:R4:W-:Y:S01]  /*2c90*/  STL [R1+0xa8], R22 ;  /* 0x0000a81601007387 */ /* 0x0009e20000100800 */
[----:B------:R-:W-:Y:S01]  /*2ca0*/  SEL R27, RZ, 0x4, P0 ;  /* 0x00000004ff1b7807 */ /* 0x000fe20000000000 */
[----:B------:R-:W-:Y:S01]  /*2cb0*/  IMAD.IADD R2, R2, 0x1, -R6 ;  /* 0x0000000102027824 */ /* 0x000fe200078e0a06 */
[----:B------:R-:W-:Y:S01]  /*2cc0*/  ISETP.GE.AND P0, PT, R33, c[0x0][0x16c], PT ;  /* 0x00005b0021007a0c */ /* 0x000fe20003f06270 */
[----:B------:R-:W-:Y:S01]  /*2cd0*/  STL.64 [R1+0x78], R30 ;  /* 0x0000781e01007387 */ /* 0x000fe20000100a00 */
[----:B------:R-:W-:Y:S01]  /*2ce0*/  ISETP.GE.OR P4, PT, R34, c[0x0][0x1fc], !P1 ;  /* 0x00007f0022007a0c */ /* 0x000fe20004f86670 */
[----:B------:R-:W-:Y:S01]  /*2cf0*/  UIMAD UR4, UR12, UR5, UR4 ;  /* 0x000000050c0472a4 */ /* 0x000fe2000f8e0204 */
[----:B------:R-:W-:Y:S01]  /*2d00*/  SEL R26, RZ, 0x8, P0 ;  /* 0x00000008ff1a7807 */ /* 0x000fe20000000000 */
[----:B------:R-:W-:Y:S01]  /*2d10*/  STL.64 [R1+0xa0], R150 ;  /* 0x0000a09601007387 */ /* 0x000fe20000100a00 */
[----:B------:R-:W-:-:S02]  /*2d20*/  @!P6 IADD3 R5, P0, R42, UR7, RZ ;  /* 0x000000072a05ec10 */ /* 0x000fc4000ff1e0ff */
[----:B------:R-:W-:Y:S01]  /*2d30*/  SEL R25, RZ, 0xffffffff, P2 ;  /* 0xffffffffff197807 */ /* 0x000fe20001000000 */
[----:B--2---:R-:W-:Y:S01]  /*2d40*/  CS2R R42, SRZ ;  /* 0x00000000002a7805 */ /* 0x004fe2000001ff00 */
[----:B------:R-:W-:Y:S02]  /*2d50*/  ISETP.GE.AND P2, PT, R34, c[0x0][0x1fc], PT ;  /* 0x00007f0022007a0c */ /* 0x000fe40003f46270 */
[----:B------:R-:W-:Y:S01]  /*2d60*/  CS2R R34, SRZ ;  /* 0x0000000000227805 */ /* 0x000fe2000001ff00 */
[----:B---3--:R-:W-:Y:S01]  /*2d70*/  @!P6 IADD3.X R8, R22, UR20, RZ, P0, !PT ;  /* 0x000000141608ec10 */ /* 0x008fe200087fe4ff */
[----:B------:R-:W-:Y:S01]  /*2d80*/  IMAD.SHL.U32 R9, R18, 0x10, RZ ;  /* 0x0000001012097824 */ /* 0x000fe200078e00ff */
[C---:B------:R-:W-:Y:S02]  /*2d90*/  @!P6 LEA R4, P0, R5.reuse, c[0x0][0x258], 0x2 ;  /* 0x000096000504ea11 */ /* 0x040fe400078010ff */
[----:B----4-:R-:W-:Y:S02]  /*2da0*/  SEL R22, RZ, 0xffffffff, P3 ;  /* 0xffffffffff167807 */ /* 0x010fe40001800000 */
[----:B------:R-:W-:-:S02]  /*2db0*/  @!P6 LEA.HI.X R5, R5, c[0x0][0x25c], R8, 0x2, P0 ;  /* 0x000097000505ea11 */ /* 0x000fc400000f1408 */
[----:B------:R-:W-:Y:S02]  /*2dc0*/  SHF.R.S32.HI R8, RZ, 0x1f, R0 ;  /* 0x0000001fff087819 */ /* 0x000fe40000011400 */
[----:B------:R-:W-:Y:S02]  /*2dd0*/  LOP3.LUT R14, R14, 0x10, R9, 0xf8, !PT ;  /* 0x000000100e0e7812 */ /* 0x000fe400078ef809 */
[----:B------:R-:W-:Y:S02]  /*2de0*/  LEA.HI R8, R8, R0, RZ, 0x2 ;  /* 0x0000000008087211 */ /* 0x000fe400078f10ff */
[----:B------:R-:W-:Y:S02]  /*2df0*/  ISETP.GE.OR P3, PT, R33, c[0x0][0x1fc], !P1 ;  /* 0x00007f0021007a0c */ /* 0x000fe40004f66670 */
[----:B------:R-:W-:Y:S02]  /*2e00*/  LOP3.LUT R7, R8, 0x7ffffffc, RZ, 0xc0, !PT ;  /* 0x7ffffffc08077812 */ /* 0x000fe400078ec0ff */
[----:B------:R-:W-:-:S02]  /*2e10*/  ISETP.NE.AND P1, PT, R29, RZ, PT ;  /* 0x000000ff1d00720c */ /* 0x000fc40003f25270 */
[----:B------:R-:W-:Y:S01]  /*2e20*/  LOP3.LUT R6, R14, 0x8, R37, 0xf8, !PT ;  /* 0x000000080e067812 */ /* 0x000fe200078ef825 */
[----:B------:R-:W-:Y:S01]  /*2e30*/  IMAD.IADD R0, R0, 0x1, -R7 ;  /* 0x0000000100007824 */ /* 0x000fe200078e0a07 */
[----:B------:R-:W-:Y:S02]  /*2e40*/  LEA.HI.SX32 R7, R8, R9, 0x1e ;  /* 0x0000000908077211 */ /* 0x000fe400078ff2ff */
[----:B------:R-:W-:Y:S01]  /*2e50*/  ISETP.GE.AND P0, PT, R33, c[0x0][0x1fc], PT ;  /* 0x00007f0021007a0c */ /* 0x000fe20003f06270 */
[----:B------:R-:W-:Y:S01]  /*2e60*/  IMAD R15, R23, 0x4, R0 ;  /* 0x00000004170f7824 */ /* 0x000fe200078e0200 */
[----:B------:R-:W-:Y:S01]  /*2e70*/  LOP3.LUT R8, R6, R20, RZ, 0x3c, !PT ;  /* 0x0000001406087212 */ /* 0x000fe200078e3cff */
[----:B------:R2:W-:Y:S01]  /*2e80*/  STL [R1+0x58], R7 ;  /* 0x0000580701007387 */ /* 0x0005e20000100800 */
[----:B------:R-:W-:Y:S01]  /*2e90*/  IMAD.SHL.U32 R0, R22, 0x2, RZ ;  /* 0x0000000216007824 */ /* 0x000fe200078e00ff */
[----:B------:R-:W-:Y:S01]  /*2ea0*/  LOP3.LUT R14, R19, 0x20, R12, 0xf8, !PT ;  /* 0x00000020130e7812 */ /* 0x000fe200078ef80c */
[----:B------:R-:W-:Y:S01]  /*2eb0*/  IMAD.SHL.U32 R6, R25, 0x2, RZ ;  /* 0x0000000219067824 */ /* 0x000fe200078e00ff */
[----:B------:R-:W-:Y:S01]  /*2ec0*/  IADD3 R12, R31, UR4, RZ ;  /* 0x000000041f0c7c10 */ /* 0x000fe2000fffe0ff */
[----:B------:R-:W-:Y:S01]  /*2ed0*/  ULDC.64 UR4, c[0x0][0x240] ;  /* 0x0000900000047ab9 */ /* 0x000fe20000000a00 */
[----:B------:R-:W-:Y:S01]  /*2ee0*/  LOP3.LUT R17, R0, 0x2, R17, 0xe2, !PT ;  /* 0x0000000200117812 */ /* 0x000fe200078ee211 */
[----:B------:R-:W-:Y:S01]  /*2ef0*/  UIMAD UR4, UR11, UR4, URZ ;  /* 0x000000040b0472a4 */ /* 0x000fe2000f8e023f */
[----:B------:R-:W-:Y:S01]  /*2f00*/  LOP3.LUT R6, R6, 0x2, R28, 0xe2, !PT ;  /* 0x0000000206067812 */ /* 0x000fe200078ee21c */
[----:B------:R-:W-:Y:S01]  /*2f10*/  STL [R1+0x94], R12 ;  /* 0x0000940c01007387 */ /* 0x000fe20000100800 */
[----:B------:R-:W-:Y:S01]  /*2f20*/  CS2R R32, SRZ ;  /* 0x0000000000207805 */ /* 0x000fe2000001ff00 */
[----:B------:R-:W-:Y:S01]  /*2f30*/  UIMAD UR4, UR12, UR5, UR4 ;  /* 0x000000050c0472a4 */ /* 0x000fe2000f8e0204 */
[----:B------:R-:W-:Y:S01]  /*2f40*/  LOP3.LUT R6, R26, R6, R27, 0xfe, !PT ;  /* 0x000000061a067212 */ /* 0x000fe200078efe1b */
[----:B------:R-:W-:Y:S01]  /*2f50*/  CS2R R28, SRZ ;  /* 0x00000000001c7805 */ /* 0x000fe2000001ff00 */
[----:B------:R-:W-:Y:S01]  /*2f60*/  CS2R R26, SRZ ;  /* 0x00000000001a7805 */ /* 0x000fe2000001ff00 */
[----:B------:R-:W-:-:S02]  /*2f70*/  CS2R R22, SRZ ;  /* 0x0000000000167805 */ /* 0x000fc4000001ff00 */
[----:B------:R3:W-:Y:S01]  /*2f80*/  STL [R1+0x60], R6 ;  /* 0x0000600601007387 */ /* 0x0007e20000100800 */
[----:B--2---:R-:W-:-:S05]  /*2f90*/  @!P6 IMAD.SHL.U32 R7, R84, 0x10, RZ ;  /* 0x000000105407e824 */ /* 0x004fca00078e00ff */
[----:B------:R2:W-:Y:S04]  /*2fa0*/  @!P6 LDGSTS.E.BYPASS.LTC128B.128 [R7+0x14080], [R4.64] ;  /* 0x140800000407efae */ /* 0x0005e8000b901d52 */
[----:B------:R-:W0:Y:S04]  /*2fb0*/  LDGDEPBAR ;  /* 0x00000000000079af */ /* 0x000e280000000000 */
[----:B------:R4:W-:Y:S01]  /*2fc0*/  LDGSTS.E.BYPASS.LTC128B.128 [R40+0x10080], [R10.64], !P1 ;  /* 0x100800000a287fae */ /* 0x0009e2000c901d52 */
[----:B------:R-:W-:Y:S01]  /*2fd0*/  LOP3.LUT P1, RZ, R2, 0x2, RZ, 0xc0, !PT ;  /* 0x0000000202ff7812 */ /* 0x000fe2000782c0ff */
[----:B---3--:R-:W-:-:S02]  /*2fe0*/  IMAD.SHL.U32 R6, R16, 0x40, RZ ;  /* 0x0000004010067824 */ /* 0x008fc400078e00ff */
[----:B------:R4:W-:Y:S03]  /*2ff0*/  LDGSTS.E.BYPASS.LTC128B.128 [R40+0x11080], [R10.64+0x80], !P5 ;  /* 0x110800800a287fae */ /* 0x0009e6000e901d52 */
[----:B------:R-:W-:Y:S01]  /*3000*/  LOP3.LUT R6, R6, 0xfffffe00, RZ, 0xc0, !PT ;  /* 0xfffffe0006067812 */ /* 0x000fe200078ec0ff */
[----:B------:R4:W-:Y:S04]  /*3010*/  LDGSTS.E.BYPASS.LTC128B.128 [R40+0x12080], [R10.64+0x100], !P4 ;  /* 0x120801000a287fae */ /* 0x0009e8000e101d52 */
[----:B------:R4:W-:Y:S01]  /*3020*/  LDGSTS.E.BYPASS.LTC128B.128 [R40+0x13080], [R10.64+0x180], !P3 ;  /* 0x130801800a287fae */ /* 0x0009e2000d901d52 */
[----:B--2---:R-:W-:Y:S02]  /*3030*/  SEL R5, RZ, 0x8, P0 ;  /* 0x00000008ff057807 */ /* 0x004fe40000000000 */
[----:B------:R-:W-:-:S02]  /*3040*/  IADD3 R0, P0, R30, UR7, RZ ;  /* 0x000000071e007c10 */ /* 0x000fc4000ff1e0ff */
[----:B------:R-:W-:Y:S01]  /*3050*/  SEL R7, RZ, 0x4, P2 ;  /* 0x00000004ff077807 */ /* 0x000fe20001000000 */
[----:B------:R-:W-:Y:S01]  /*3060*/  CS2R R30, SRZ ;  /* 0x00000000001e7805 */ /* 0x000fe2000001ff00 */
[C---:B------:R-:W-:Y:S01]  /*3070*/  LOP3.LUT P2, RZ, R2.reuse, 0x4, RZ, 0xc0, !PT ;  /* 0x0000000402ff7812 */ /* 0x040fe2000784c0ff */
[----:B------:R-:W-:Y:S01]  /*3080*/  IMAD.SHL.U32 R2, R2, 0x40, RZ ;  /* 0x0000004002027824 */ /* 0x000fe200078e00ff */
[----:B------:R-:W-:Y:S02]  /*3090*/  IADD3.X R4, R12, UR20, RZ, P0, !PT ;  /* 0x000000140c047c10 */ /* 0x000fe400087fe4ff */
[C---:B------:R-:W-:Y:S02]  /*30a0*/  LEA R12, P0, R0.reuse, c[0x0][0x280], 0x2 ;  /* 0x0000a000000c7a11 */ /* 0x040fe400078010ff */
[----:B------:R-:W-:Y:S02]  /*30b0*/  LOP3.LUT R5, R5, R17, R7, 0xfe, !PT ;  /* 0x0000001105057212 */ /* 0x000fe400078efe07 */
[----:B------:R-:W-:Y:S01]  /*30c0*/  LEA.HI.X R13, R0, c[0x0][0x284], R4, 0x2, P0 ;  /* 0x0000a100000d7a11 */ /* 0x000fe200000f1404 */
[----:B------:R-:W-:Y:S01]  /*30d0*/  IMAD.SHL.U32 R4, R36, 0x8, RZ ;  /* 0x0000000824047824 */ /* 0x000fe200078e00ff */
[----:B------:R-:W-:Y:S01]  /*30e0*/  LOP3.LUT R0, R2, 0x1c0, RZ, 0xc0, !PT ;  /* 0x000001c002007812 */ /* 0x000fe200078ec0ff */
[----:B------:R2:W-:Y:S01]  /*30f0*/  STL [R1+0x5c], R5 ;  /* 0x00005c0501007387 */ /* 0x0005e20000100800 */
[----:B------:R-:W-:Y:S01]  /*3100*/  ISETP.GE.AND P0, PT, R84, 0x8, PT ;  /* 0x000000085400780c */ /* 0x000fe20003f06270 */
[----:B------:R-:W-:Y:S01]  /*3110*/  CS2R R36, SRZ ;  /* 0x0000000000247805 */ /* 0x000fe2000001ff00 */
[----:B------:R-:W-:-:S02]  /*3120*/  SHF.R.U32.HI R2, RZ, 0x3, R0 ;  /* 0x00000003ff027819 */ /* 0x000fc40000011600 */
[----:B----4-:R-:W-:Y:S01]  /*3130*/  IADD3 R10, R151, UR4, RZ ;  /* 0x00000004970a7c10 */ /* 0x010fe2000fffe0ff */
[----:B------:R-:W-:Y:S01]  /*3140*/  CS2R R40, SRZ ;  /* 0x0000000000287805 */ /* 0x000fe2000001ff00 */
[----:B------:R-:W-:-:S03]  /*3150*/  LOP3.LUT R9, R2, R14, R0, 0x1e, !PT ;  /* 0x0000000e02097212 */ /* 0x000fc600078e1e00 */
[----:B------:R-:W-:Y:S01]  /*3160*/  STL [R1+0xac], R10 ;  /* 0x0000ac0a01007387 */ /* 0x000fe20000100800 */
[----:B--2---:R-:W-:-:S05]  /*3170*/  IMAD.SHL.U32 R5, R24, 0x8, RZ ;  /* 0x0000000818057824 */ /* 0x004fca00078e00ff */
[C---:B------:R-:W-:Y:S02]  /*3180*/  LOP3.LUT R7, R0.reuse, 0x8, R5, 0xf8, !PT ;  /* 0x0000000800077812 */ /* 0x040fe400078ef805 */
[----:B------:R-:W-:Y:S01]  /*3190*/  LOP3.LUT R5, R0, 0x38, R4, 0xf8, !PT ;  /* 0x0000003800057812 */ /* 0x000fe200078ef804 */
[C---:B------:R-:W-:Y:S01]  /*31a0*/  IMAD R0, R24.reuse, 0x200, R8 ;  /* 0x0000020018007824 */ /* 0x040fe200078e0208 */
[----:B------:R-:W-:Y:S01]  /*31b0*/  LOP3.LUT R4, R7, R2, RZ, 0x3c, !PT ;  /* 0x0000000207047212 */ /* 0x000fe200078e3cff */
[----:B------:R-:W-:Y:S01]  /*31c0*/  IMAD R8, R24, 0x1000, R6 ;  /* 0x0000100018087824 */ /* 0x000fe200078e0206 */
[----:B------:R-:W-:Y:S01]  /*31d0*/  LOP3.LUT R7, R9, R6, RZ, 0xfc, !PT ;  /* 0x0000000609077212 */ /* 0x000fe200078efcff */
[----:B------:R-:W-:Y:S01]  /*31e0*/  IMAD.SHL.U32 R9, R15, 0x2, RZ ;  /* 0x000000020f097824 */ /* 0x000fe200078e00ff */
[----:B------:R-:W-:Y:S01]  /*31f0*/  LOP3.LUT R5, R5, R2, RZ, 0x3c, !PT ;  /* 0x0000000205057212 */ /* 0x000fe200078e3cff */
[----:B------:R-:W-:Y:S01]  /*3200*/  IMAD R3, R0, 0x2, R3 ;  /* 0x0000000200037824 */ /* 0x000fe200078e0203 */
[-C--:B------:R-:W-:Y:S01]  /*3210*/  IADD3 R2, R4, R6.reuse, R21 ;  /* 0x0000000604027210 */ /* 0x080fe20007ffe015 */
[----:B------:R-:W-:Y:S01]  /*3220*/  IMAD.SHL.U32 R0, R0, 0x2, RZ ;  /* 0x0000000200007824 */ /* 0x000fe200078e00ff */
[----:B------:R2:W-:Y:S01]  /*3230*/  STL [R1+0x90], R9 ;  /* 0x0000900901007387 */ /* 0x0005e20000100800 */
[----:B------:R-:W-:Y:S01]  /*3240*/  IMAD.IADD R8, R8, 0x1, R5 ;  /* 0x0000000108087824 */ /* 0x000fe200078e0205 */
[----:B------:R-:W-:Y:S01]  /*3250*/  LOP3.LUT R6, R4, R6, RZ, 0xfc, !PT ;  /* 0x0000000604067212 */ /* 0x000fe200078efcff */
[----:B------:R-:W-:Y:S01]  /*3260*/  IMAD.MOV.U32 R5, RZ, RZ, 0x10 ;  /* 0x00000010ff057424 */ /* 0x000fe200078e00ff */
[----:B------:R-:W-:Y:S01]  /*3270*/  CS2R R24, SRZ ;  /* 0x0000000000187805 */ /* 0x000fe2000001ff00 */
[----:B------:R-:W-:Y:S01]  /*3280*/  @!P0 IMAD.SHL.U32 R4, R84, 0x10, RZ ;  /* 0x0000001054048824 */ /* 0x000fe200078e00ff */
[----:B------:R-:W-:Y:S01]  /*3290*/  CS2R R20, SRZ ;  /* 0x0000000000147805 */ /* 0x000fe2000001ff00 */
[----:B------:R-:W-:Y:S01]  /*32a0*/  IMAD.SHL.U32 R2, R2, 0x2, RZ ;  /* 0x0000000202027824 */ /* 0x000fe200078e00ff */
[----:B------:R-:W-:Y:S01]  /*32b0*/  SEL R5, R5, 0xfffffff0, !P1 ;  /* 0xfffffff005057807 */ /* 0x000fe20004800000 */
[----:B------:R-:W-:Y:S01]  /*32c0*/  CS2R R84, SRZ ;  /* 0x0000000000547805 */ /* 0x000fe2000001ff00 */
[----:B------:R3:W-:Y:S04]  /*32d0*/  @!P0 LDGSTS.E.BYPASS.LTC128B.128 [R4+0x14100], [R12.64] ;  /* 0x141000000c048fae */ /* 0x0007e8000b901d52 */
[----:B------:R-:W0:Y:S01]  /*32e0*/  LDGDEPBAR ;  /* 0x00000000000079af */ /* 0x000e220000000000 */
[----:B--2---:R-:W-:-:S05]  /*32f0*/  IADD3 R9, -R9, UR8, RZ ;  /* 0x0000000809097c10 */ /* 0x004fca000fffe1ff */
[----:B------:R2:W-:Y:S04]  /*3300*/  STL [R1+0x6c], R9 ;  /* 0x00006c0901007387 */ /* 0x0005e80000100800 */
[----:B------:R4:W-:Y:S01]  /*3310*/  STL [R1+0x38], R3 ;  /* 0x0000380301007387 */ /* 0x0009e20000100800 */
[----:B---3--:R-:W-:-:S03]  /*3320*/  SEL R4, R148, 0xffffffe0, !P2 ;  /* 0xffffffe094047807 */ /* 0x008fc60005000000 */
[----:B------:R3:W-:Y:S01]  /*3330*/  STL [R1+0x3c], R0 ;  /* 0x00003c0001007387 */ /* 0x0007e20000100800 */
[----:B--2---:R-:W-:Y:S02]  /*3340*/  LEA R9, R6, 0x15180, 0x1 ;  /* 0x0001518006097811 */ /* 0x004fe400078e08ff */
[----:B------:R-:W-:Y:S01]  /*3350*/  LEA R6, R8, 0x80, 0x1 ;  /* 0x0000008008067811 */ /* 0x000fe200078e08ff */
[----:B----4-:R-:W-:Y:S02]  /*3360*/  IMAD R3, R5, 0x2, R2 ;  /* 0x0000000205037824 */ /* 0x010fe400078e0202 */
[----:B------:R-:W-:Y:S01]  /*3370*/  STL [R1+0x40], R9 ;  /* 0x0000400901007387 */ /* 0x000fe20000100800 */
[----:B---3--:R-:W-:-:S03]  /*3380*/  IMAD.SHL.U32 R0, R7, 0x2, RZ ;  /* 0x0000000207007824 */ /* 0x008fc600078e00ff */
[----:B------:R2:W-:Y:S01]  /*3390*/  STL [R1+0x24], R6 ;  /* 0x0000240601007387 */ /* 0x0005e20000100800 */
[C---:B------:R-:W-:Y:S02]  /*33a0*/  IMAD R7, R4.reuse, 0x2, R2 ;  /* 0x0000000204077824 */ /* 0x040fe400078e0202 */
[----:B------:R-:W-:-:S03]  /*33b0*/  IMAD R252, R4, 0x2, R3 ;  /* 0x0000000204fc7824 */ /* 0x000fc600078e0203 */
[----:B------:R3:W-:Y:S01]  /*33c0*/  STL [R1+0x20], R7 ;  /* 0x0000200701007387 */ /* 0x0007e20000100800 */
[--C-:B--2---:R-:W-:Y:S02]  /*33d0*/  IMAD R6, R5, 0x2, R9.reuse ;  /* 0x0000000205067824 */ /* 0x104fe400078e0209 */
[C---:B------:R-:W-:Y:S02]  /*33e0*/  IMAD R5, R4.reuse, 0x2, R9 ;  /* 0x0000000204057824 */ /* 0x040fe400078e0209 */
[----:B------:R-:W-:Y:S01]  /*33f0*/  IMAD R4, R4, 0x2, R6 ;  /* 0x0000000204047824 */ /* 0x000fe200078e0206 */
[----:B------:R3:W-:Y:S04]  /*3400*/  STL [R1+0x44], R6 ;  /* 0x0000440601007387 */ /* 0x0007e80000100800 */
[----:B------:R3:W-:Y:S04]  /*3410*/  STL [R1+0x4c], R5 ;  /* 0x00004c0501007387 */ /* 0x0007e80000100800 */
[----:B-1----:R3:W-:Y:S02]  /*3420*/  STL [R1+0x48], R4 ;  /* 0x0000480401007387 */ /* 0x0027e40000100800 */
.L_x_452:
[----:B-1----:R-:W2:Y:S01]  /*3430*/  LDL R159, [R1+0x28] ;  /* 0x00002800019f7983 */ /* 0x002ea20000100800 */
[----:B------:R-:W-:Y:S04]  /*3440*/  DEPBAR.LE SB0, 0x0 ;  /* 0x000080000000791a */ /* 0x000fe80000000000 */
[----:B------:R-:W4:Y:S01]  /*3450*/  LDL R158, [R1+0x2c] ;  /* 0x00002c00019e7983 */ /* 0x000f220000100800 */
[----:B------:R-:W-:Y:S02]  /*3460*/  USHF.L.U32 UR8, UR6, 0x5, URZ ;  /* 0x0000000506087899 */ /* 0x000fe4000800063f */
[----:B------:R-:W-:Y:S01]  /*3470*/  UIADD3 UR7, UR6, 0x1, URZ ;  /* 0x0000000106077890 */ /* 0x000fe2000fffe03f */
[----:B-----5:R-:W5:Y:S01]  /*3480*/  LDL R157, [R1+0x34] ;  /* 0x00003400019d7983 */ /* 0x020f620000100800 */
[----:B------:R-:W-:Y:S02]  /*3490*/  UIADD3 UR4, -UR9, 0x1, UR8 ;  /* 0x0000000109047890 */ /* 0x000fe4000fffe108 */
[----:B------:R-:W-:Y:S01]  /*34a0*/  UISETP.GE.AND UP0, UPT, UR7, UR10, UPT ;  /* 0x0000000a0700728c */ /* 0x000fe2000bf06270 */
[----:B---3--:R-:W3:Y:S01]  /*34b0*/  LDL R232, [R1+0x20] ;  /* 0x0000200001e87983 */ /* 0x008ee20000100800 */
[----:B------:R-:W-:Y:S03]  /*34c0*/  UIADD3 UR4, -UR14, UR4, UR13 ;  /* 0x000000040e047290 */ /* 0x000fe6000fffe10d */
[----:B------:R-:W3:Y:S04]  /*34d0*/  LDL R156, [R1+0x30] ;  /* 0x00003000019c7983 */ /* 0x000ee80000100800 */
[----:B------:R-:W-:Y:S01]  /*34e0*/  BAR.SYNC.DEFER_BLOCKING 0x0 ;  /* 0x0000000000007b1d */ /* 0x000fe20000010000 */
[----:B------:R-:W-:Y:S05]  /*34f0*/  PLOP3.LUT P5, PT, PT, PT, UP0, 0x80, 0x0 ;  /* 0x000000000000781c */ /* 0x000fea0003faf008 */
[----:B------:R-:W-:Y:S04]  /*3500*/  LDSM.16.M88.4 R8, [R2+0x8080] ;  /* 0x008080000208783b */ /* 0x000fe80000000200 */
[----:B------:R-:W-:Y:S04]  /*3510*/  LDSM.16.M88.4 R16, [R3+0x8080] ;  /* 0x008080000310783b */ /* 0x000fe80000000200 */
[----:B------:R-:W3:Y:S04]  /*3520*/  LDL R229, [R1+0x58] ;  /* 0x0000580001e57983 */ /* 0x000ee80000100800 */
[----:B------:R-:W3:Y:S04]  /*3530*/  LDL R231, [R1+0x90] ;  /* 0x0000900001e77983 */ /* 0x000ee80000100800 */
[----:B------:R-:W3:Y:S04]  /*3540*/  LDL R230, [R1+0x6c] ;  /* 0x00006c0001e67983 */ /* 0x000ee80000100800 */
[----:B------:R-:W3:Y:S04]  /*3550*/  LDL R241, [R1+0x3c] ;  /* 0x00003c0001f17983 */ /* 0x000ee80000100800 */
[----:B------:R-:W3:Y:S04]  /*3560*/  LDL R240, [R1+0x38] ;  /* 0x0000380001f07983 */ /* 0x000ee80000100800 */
[----:B--2---:R-:W1:Y:S04]  /*3570*/  LDSM.16.M88.4 R12, [R159+0x80] ;  /* 0x000080009f0c783b */ /* 0x004e680000000200 */
[----:B----4-:R-:W2:Y:S04]  /*3580*/  LDSM.16.M88.4 R148, [R158+0x80] ;  /* 0x000080009e94783b */ /* 0x010ea80000000200 */
[----:B-----5:R-:W-:Y:S01]  /*3590*/  LDSM.16.M88.4 R152, [R157+0x80] ;  /* 0x000080009d98783b */ /* 0x020fe20000000200 */
[C---:B-1----:R-:W-:Y:S08]  /*35a0*/  HMMA.16816.F32 R4, R8.reuse, R12, RZ ;  /* 0x0000000c0804723c */ /* 0x042ff000000018ff */
[----:B------:R-:W-:Y:S01]  /*35b0*/  HMMA.16816.F32 R8, R8, R14, RZ ;  /* 0x0000000e0808723c */ /* 0x000fe200000018ff */
[----:B---3--:R-:W1:Y:S04]  /*35c0*/  LDSM.16.M88.4 R12, [R232+0x8080] ;  /* 0x00808000e80c783b */ /* 0x008e680000000200 */
[----:B------:R-:W-:Y:S04]  /*35d0*/  LDS R160, [R229.X4+0x14080] ;  /* 0x01408000e5a07984 */ /* 0x000fe80000004800 */
[----:B------:R-:W-:Y:S07]  /*35e0*/  LDS R161, [R229.X4+0x140a0] ;  /* 0x0140a000e5a17984 */ /* 0x000fee0000004800 */
        /* <DEDUP_REMOVED lines=73> */
[----:B------:R-:W5:Y:S05]  /*3a80*/  MUFU.TANH R228, R6 ;  /* 0x0000000600e47308 */ /* 0x000f6a0000002400 */
[C---:B---3--:R-:W-:Y:S05]  /*3a90*/  HMMA.16816.F32 R12, R152.reuse, R168, R12 ;  /* 0x000000a8980c723c */ /* 0x048fea000000180c */
[----:B------:R3:W1:Y:S03]  /*3aa0*/  MUFU.TANH R163, R7 ;  /* 0x0000000700a37308 */ /* 0x0006660000002400 */
[----:B------:R-:W-:Y:S01]  /*3ab0*/  HMMA.16816.F32 R16, R152, R170, R16 ;  /* 0x000000aa9810723c */ /* 0x000fe20000001810 */
[----:B------:R-:W1:Y:S06]  /*3ac0*/  LDSM.16.M88.4 R152, [R252+0x10080] ;  /* 0x01008000fc98783b */ /* 0x000e6c0000000200 */
[----:B------:R-:W1:Y:S09]  /*3ad0*/  MUFU.TANH R157, R8 ;  /* 0x00000008009d7308 */ /* 0x000e720000002400 */
[C---:B--2---:R-:W-:Y:S01]  /*3ae0*/  HMMA.16816.F32 R12, R148.reuse, R172, R12 ;  /* 0x000000ac940c723c */ /* 0x044fe2000000180c */
[----:B------:R-:W2:Y:S01]  /*3af0*/  MUFU.TANH R156, R9 ;  /* 0x00000009009c7308 */ /* 0x000ea20000002400 */
[----:B---3--:R-:W-:Y:S06]  /*3b00*/  LDSM.16.M88.4 R4, [R232+0x13080] ;  /* 0x01308000e804783b */ /* 0x008fec0000000200 */
[----:B------:R-:W-:Y:S01]  /*3b10*/  HMMA.16816.F32 R16, R148, R174, R16 ;  /* 0x000000ae9410723c */ /* 0x000fe20000001810 */
[----:B------:R-:W3:Y:S02]  /*3b20*/  LDSM.16.M88.4 R148, [R2+0x11080] ;  /* 0x011080000294783b */ /* 0x000ee40000000200 */
[----:B------:R-:W2:-:S13]  /*3b30*/  MUFU.TANH R159, R10 ;  /* 0x0000000a009f7308 */ /* 0x000e9a0000002400 */
        /* <DEDUP_REMOVED lines=29> */
[----:B------:R-:W-:Y:S05]  /*3d10*/  IADD3 R148, -R231, UR4, R229 ;  /* 0x00000004e7947c10 */ /* 0x000fea000fffe1e5 */
[----:B------:R-:W-:Y:S02]  /*3d20*/  IMNMX R149, R230, R148, PT ;  /* 0x00000094e6957217 */ /* 0x000fe40003800200 */
[----:B------:R-:W-:Y:S02]  /*3d30*/  IADD3 R148, R148, 0x8, RZ ;  /* 0x0000000894947810 */ /* 0x000fe40007ffe0ff */
[C---:B------:R-:W-:Y:S01]  /*3d40*/  ISETP.GT.AND P0, PT, R149.reuse, RZ, PT ;  /* 0x000000ff9500720c */ /* 0x040fe20003f04270 */
[C---:B-1----:R-:W-:Y:S05]  /*3d50*/  HMMA.16816.F32 R12, R152.reuse, R216, R12 ;  /* 0x000000d8980c723c */ /* 0x042fea000000180c */
[----:B------:R-:W-:Y:S03]  /*3d60*/  IMNMX R148, R230, R148, PT ;  /* 0x00000094e6947217 */ /* 0x000fe60003800200 */
[----:B------:R-:W-:Y:S01]  /*3d70*/  HMMA.16816.F32 R16, R152, R218, R16 ;  /* 0x000000da9810723c */ /* 0x000fe20000001810 */
[----:B------:R-:W3:Y:S01]  /*3d80*/  LDL R155, [R1+0x64] ;  /* 0x00006400019b7983 */ /* 0x000ee20000100800 */
[----:B------:R1:W1:Y:S01]  /*3d90*/  MUFU.TANH R154, R11 ;  /* 0x0000000b009a7308 */ /* 0x0002620000002400 */
        /* <DEDUP_REMOVED lines=13> */
[----:B------:R-:W2:Y:S03]  /*3e70*/  LDS R4, [R229.X4+0x14120] ;  /* 0x01412000e5047984 */ /* 0x000ea60000004800 */
[----:B-----5:R-:W-:Y:S02]  /*3e80*/  FSEL R150, R228, -INF , P0 ;  /* 0xff800000e4967808 */ /* 0x020fe40000000000 */
        /* <DEDUP_REMOVED lines=8> */
[----:B------:R-:W5:Y:S01]  /*3f10*/  LDL R149, [R1+0x68] ;  /* 0x0000680001957983 */ /* 0x000f620000100800 */
[C---:B-1----:R-:W-:Y:S04]  /*3f20*/  HMMA.16816.F32 R12, R8.reuse, R224, R12 ;  /* 0x000000e0080c723c */ /* 0x042fe8000000180c */
[----:B------:R-:W-:Y:S01]  /*3f30*/  MUFU.EX2 R151, R151 ;  /* 0x0000009700977308 */ /* 0x000fe20000000800 */
[----:B--2---:R-:W-:Y:S01]  /*3f40*/  FSEL R7, R156, -INF , P0 ;  /* 0xff8000009c077808 */ /* 0x004fe20000000000 */
[--C-:B------:R-:W-:Y:S01]  /*3f50*/  FFMA.FTZ R6, R6, c[0x0][0x29c], -R160.reuse ;  /* 0x0000a70006067a23 */ /* 0x100fe200000108a0 */
[----:B------:R-:W-:Y:S01]  /*3f60*/  ISETP.GT.AND P0, PT, R148, 0x21, PT ;  /* 0x000000219400780c */ /* 0x000fe20003f04270 */
[----:B------:R-:W-:Y:S04]  /*3f70*/  HMMA.16816.F32 R16, R8, R226, R16 ;  /* 0x000000e20810723c */ /* 0x000fe80000001810 */
[----:B------:R-:W-:Y:S02]  /*3f80*/  FFMA.FTZ R160, R7, c[0x0][0x29c], -R160 ;  /* 0x0000a70007a07a23 */ /* 0x000fe400000108a0 */
[----:B------:R-:W1:Y:S01]  /*3f90*/  MUFU.EX2 R6, R6 ;  /* 0x0000000600067308 */ /* 0x000e620000000800 */
[----:B------:R-:W-:Y:S01]  /*3fa0*/  FFMA.FTZ R148, -R157, R157, 1 ;  /* 0x3f8000009d947423 */ /* 0x000fe2000001019d */
[----:B------:R-:W-:Y:S04]  /*3fb0*/  FSEL R11, R159, -INF , P1 ;  /* 0xff8000009f0b7808 */ /* 0x000fe80000800000 */
[----:B------:R-:W-:Y:S01]  /*3fc0*/  FSEL R8, R154, -INF , P0 ;  /* 0xff8000009a087808 */ /* 0x000fe20000000000 */
[----:B------:R-:W-:Y:S03]  /*3fd0*/  FFMA.FTZ R11, R11, c[0x0][0x29c], -R161 ;  /* 0x0000a7000b0b7a23 */ /* 0x000fe600000108a1 */
[----:B------:R-:W2:Y:S01]  /*3fe0*/  MUFU.EX2 R7, R160 ;  /* 0x000000a000077308 */ /* 0x000ea20000000800 */
        /* <DEDUP_REMOVED lines=13> */
[C---:B--2---:R-:W-:Y:S01]  /*40c0*/  FMUL.FTZ R5, R7.reuse, R5 ;  /* 0x0000000507057220 */ /* 0x044fe20000410000 */
        /* <DEDUP_REMOVED lines=30> */
[----:B-----5:R-:W-:Y:S04]  /*42b0*/  STS [R149], R7 ;  /* 0x0000000795007388 */ /* 0x020fe80000000800 */
        /* <DEDUP_REMOVED lines=77> */
[----:B-1--4-:R-:W1:Y:S04]  /*4790*/  S2R R0, SR_TID.X ;  /* 0x0000000000007919 */ /* 0x012e680000002100 */
[----:B--2---:R-:W2:Y:S01]  /*47a0*/  LDL R247, [R1+0x50] ;  /* 0x0000500001f77983 */ /* 0x004ea20000100800 */
[----:B------:R-:W-:Y:S01]  /*47b0*/  LEA R245, P0, R245, R246, 0x5 ;  /* 0x000000f6f5f57211 */ /* 0x000fe200078028ff */
[----:B------:R-:W-:Y:S02]  /*47c0*/  IMAD.U32 R246, RZ, RZ, UR11 ;  /* 0x0000000bfff67e24 */ /* 0x000fe4000f8e00ff */
[----:B---3--:R-:W3:Y:S03]  /*47d0*/  LDL R248, [R1+0x94] ;  /* 0x0000940001f87983 */ /* 0x008ee60000100800 */
[----:B------:R-:W-:Y:S02]  /*47e0*/  LEA.HI.X R246, R244, R249, R246, 0x5, P0 ;  /* 0x000000f9f4f67211 */ /* 0x000fe400000f2cf6 */
[C---:B------:R-:W-:Y:S02]  /*47f0*/  LEA R244, P0, R245.reuse, c[0x0][0x1f0], 0x1 ;  /* 0x00007c00f5f47a11 */ /* 0x040fe400078008ff */
[----:B-1----:R-:W-:Y:S02]  /*4800*/  SHF.R.S32.HI R249, RZ, 0x1f, R0 ;  /* 0x0000001ffff97819 */ /* 0x002fe40000011400 */
[----:B------:R-:W-:Y:S02]  /*4810*/  LEA.HI.X R245, R245, c[0x0][0x1f4], R246, 0x1, P0 ;  /* 0x00007d00f5f57a11 */ /* 0x000fe400000f0cf6 */
[----:B------:R-:W4:Y:S01]  /*4820*/  LDL R246, [R1+0x5c] ;  /* 0x00005c0001f67983 */ /* 0x000f220000100800 */
[----:B------:R-:W-:Y:S03]  /*4830*/  LEA.HI R249, R249, R0, RZ, 0x3 ;  /* 0x00000000f9f97211 */ /* 0x000fe600078f18ff */
[----:B------:R1:W5:Y:S01]  /*4840*/  LDL.LU R0, [R1+0xb4] ;  /* 0x0000b40001007983 */ /* 0x0003620000300800 */
[----:B------:R-:W-:Y:S02]  /*4850*/  SHF.R.S32.HI R249, RZ, 0x3, R249 ;  /* 0x00000003fff97819 */ /* 0x000fe400000114f9 */
[C---:B----4-:R-:W-:Y:S02]  /*4860*/  LOP3.LUT P2, RZ, R246.reuse, 0x1, RZ, 0xc0, !PT ;  /* 0x00000001f6ff7812 */ /* 0x050fe4000784c0ff */
        /* <DEDUP_REMOVED lines=10> */
[----:B--2---:R2:W-:Y:S04]  /*4910*/  LDGSTS.E.BYPASS.LTC128B.128 [R247+0x10080], [R244.64], !P4 ;  /* 0x10080000f4f77fae */ /* 0x0045e8000e101d52 */
[----:B------:R2:W-:Y:S04]  /*4920*/  LDGSTS.E.BYPASS.LTC128B.128 [R247+0x11080], [R244.64+0x80], !P2 ;  /* 0x11080080f4f77fae */ /* 0x0005e8000d101d52 */
[----:B------:R2:W-:Y:S04]  /*4930*/  LDGSTS.E.BYPASS.LTC128B.128 [R247+0x12080], [R244.64+0x100], !P1 ;  /* 0x12080100f4f77fae */ /* 0x0005e8000c901d52 */
[----:B------:R2:W-:Y:S04]  /*4940*/  LDGSTS.E.BYPASS.LTC128B.128 [R247+0x13080], [R244.64+0x180], !P0 ;  /* 0x13080180f4f77fae */ /* 0x0005e8000c101d52 */
[----:B--2---:R-:W2:Y:S01]  /*4950*/  S2R R247, SR_TID.X ;  /* 0x0000000000f77919 */ /* 0x004ea20000002100 */
[----:B------:R-:W-:Y:S05]  /*4960*/  IMAD.U32 R244, RZ, RZ, UR8 ;  /* 0x00000008fff47e24 */ /* 0x000fea000f8e00ff */
[----:B------:R-:W-:Y:S04]  /*4970*/  @!P6 IADD3 R244, R244, 0x20, RZ ;  /* 0x00000020f4f4e810 */ /* 0x000fe80007ffe0ff */
[C---:B------:R-:W-:Y:S04]  /*4980*/  @!P6 IADD3 R245, P0, R244.reuse, R250, RZ ;  /* 0x000000faf4f5e210 */ /* 0x040fe80007f1e0ff */
[----:B---3--:R-:W-:Y:S02]  /*4990*/  @!P6 LEA.HI.X.SX32 R246, R244, R248, 0x1, P0 ;  /* 0x000000f8f4f6e211 */ /* 0x008fe400000f0eff */
[C---:B------:R-:W-:Y:S04]  /*49a0*/  @!P6 LEA R244, P0, R245.reuse, c[0x0][0x280], 0x2 ;  /* 0x0000a000f5f4ea11 */ /* 0x040fe800078010ff */
[----:B------:R-:W-:Y:S01]  /*49b0*/  @!P6 LEA.HI.X R245, R245, c[0x0][0x284], R246, 0x2, P0 ;  /* 0x0000a100f5f5ea11 */ /* 0x000fe200000f14f6 */
[----:B--2---:R-:W-:Y:S05]  /*49c0*/  @!P6 IMAD.SHL.U32 R246, R247, 0x10, RZ ;  /* 0x00000010f7f6e824 */ /* 0x004fea00078e00ff */
[----:B------:R1:W-:Y:S03]  /*49d0*/  @!P6 LDGSTS.E.BYPASS.LTC128B.128 [R246+0x14100], [R244.64] ;  /* 0x14100000f4f6efae */ /* 0x0003e6000b901d52 */
.L_x_450:
        /* <DEDUP_REMOVED lines=98> */
.L_x_451:
        /* <DEDUP_REMOVED lines=110> */
[----:B-----5:R-:W-:-:S02]  /*56e0*/  FMUL.FTZ R0, R91, c[0x0][0x298] ;  /* 0x0000a6005b007a20 */ /* 0x020fc40000410000 */
        /* <DEDUP_REMOVED lines=56> */
.L_x_449:
[----:B------:R-:W-:Y:S05]  /*5a70*/  @P0 BRA `(.L_x_453) ;  /* 0x00001f8000000947 */ /* 0x000fea0003800000 */
[----:B------:R-:W1:Y:S01]  /*5a80*/  S2R R111, SR_TID.X ;  /* 0x00000000006f7919 */ /* 0x000e620000002100 */
[----:B------:R-:W-:Y:S01]  /*5a90*/  F2FP.PACK_AB R87, R33, R32 ;  /* 0x000000202157723e */ /* 0x000fe200000000ff */
[----:B------:R-:W-:Y:S01]  /*5aa0*/  ULDC.64 UR4, c[0x0][0x358] ;  /* 0x0000d60000047ab9 */ /* 0x000fe20000000a00 */
[----:B------:R-:W-:Y:S01]  /*5ab0*/  F2FP.PACK_AB R33, R2, R5 ;  /* 0x000000050221723e */ /* 0x000fe200000000ff */
[----:B------:R-:W-:Y:S01]  /*5ac0*/  UISETP.NE.U32.AND UP1, UPT, URZ, UR4, UPT ;  /* 0x000000043f00728c */ /* 0x000fe2000bf25070 */
[----:B------:R-:W-:Y:S01]  /*5ad0*/  F2FP.PACK_AB R32, R0, R3 ;  /* 0x000000030020723e */ /* 0x000fe200000000ff */
[----:B------:R-:W-:Y:S01]  /*5ae0*/  UMOV UR6, 0x4 ;  /* 0x0000000400067882 */ /* 0x000fe20000000000 */
[----:B------:R-:W-:Y:S01]  /*5af0*/  F2FP.PACK_AB R86, R35, R34 ;  /* 0x000000222356723e */ /* 0x000fe200000000ff */
[----:B------:R-:W-:Y:S01]  /*5b00*/  UISETP.NE.AND.EX UP1, UPT, URZ, UR5, UPT, UP1 ;  /* 0x000000053f00728c */ /* 0x000fe2000bf25310 */
[----:B------:R-:W-:-:S02]  /*5b10*/  F2FP.PACK_AB R35, R6, R149 ;  /* 0x000000950623723e */ /* 0x000fc400000000ff */
[----:B------:R-:W-:Y:S01]  /*5b20*/  F2FP.PACK_AB R36, R37, R36 ;  /* 0x000000242524723e */ /* 0x000fe200000000ff */
[----:B------:R-:W-:Y:S01]  /*5b30*/  ULDC.64 UR4, c[0x0][0x358] ;  /* 0x0000d60000047ab9 */ /* 0x000fe20000000a00 */
[----:B------:R-:W-:Y:S01]  /*5b40*/  F2FP.PACK_AB R90, R23, R22 ;  /* 0x00000016175a723e */ /* 0x000fe200000000ff */
[----:B------:R-:W-:Y:S01]  /*5b50*/  UIMAD.WIDE UR4, UR15, UR6, UR4 ;  /* 0x000000060f0472a5 */ /* 0x000fe2000f8e0204 */
[----:B------:R-:W-:Y:S02]  /*5b60*/  F2FP.PACK_AB R34, R4, R148 ;  /* 0x000000940422723e */ /* 0x000fe400000000ff */
[----:B------:R-:W-:Y:S02]  /*5b70*/  F2FP.PACK_AB R91, R21, R20 ;  /* 0x00000014155b723e */ /* 0x000fe400000000ff */
[----:B------:R-:W-:Y:S02]  /*5b80*/  F2FP.PACK_AB R89, R25, R24 ;  /* 0x000000181959723e */ /* 0x000fe400000000ff */
[----:B------:R-:W-:-:S02]  /*5b90*/  F2FP.PACK_AB R88, R27, R26 ;  /* 0x0000001a1b58723e */ /* 0x000fc400000000ff */
[----:B------:R-:W-:Y:S02]  /*5ba0*/  F2FP.PACK_AB R85, R29, R28 ;  /* 0x0000001c1d55723e */ /* 0x000fe400000000ff */
[----:B-1----:R-:W-:Y:S02]  /*5bb0*/  SHF.R.S32.HI R5, RZ, 0x1f, R111 ;  /* 0x0000001fff057819 */ /* 0x002fe4000001146f */
[----:B------:R-:W-:Y:S02]  /*5bc0*/  F2FP.PACK_AB R84, R31, R30 ;  /* 0x0000001e1f54723e */ /* 0x000fe400000000ff */
[CC--:B------:R-:W-:Y:S02]  /*5bd0*/  LEA.HI R3, R5.reuse, R111.reuse, RZ, 0x2 ;  /* 0x0000006f05037211 */ /* 0x0c0fe400078f10ff */
[----:B------:R-:W-:Y:S02]  /*5be0*/  LEA.HI R37, R5, R111, RZ, 0x5 ;  /* 0x0000006f05257211 */ /* 0x000fe400078f28ff */
[----:B------:R-:W-:-:S02]  /*5bf0*/  SHF.R.S32.HI R6, RZ, 0x2, R3 ;  /* 0x00000002ff067819 */ /* 0x000fc40000011403 */
[----:B------:R-:W-:Y:S02]  /*5c00*/  SHF.R.S32.HI R0, RZ, 0x1f, R3 ;  /* 0x0000001fff007819 */ /* 0x000fe40000011403 */
[----:B------:R-:W-:Y:S02]  /*5c10*/  SHF.R.S32.HI R22, RZ, 0x5, R37 ;  /* 0x00000005ff167819 */ /* 0x000fe40000011425 */
[----:B------:R-:W-:Y:S02]  /*5c20*/  LEA.HI R0, R0, R6, RZ, 0x3 ;  /* 0x0000000600007211 */ /* 0x000fe400078f18ff */
[----:B------:R-:W-:Y:S02]  /*5c30*/  LEA.HI R5, R5, R111, RZ, 0x6 ;  /* 0x0000006f05057211 */ /* 0x000fe400078f30ff */
[----:B------:R-:W-:Y:S02]  /*5c40*/  LOP3.LUT R0, R0, 0xfffffff8, RZ, 0xc0, !PT ;  /* 0xfffffff800007812 */ /* 0x000fe400078ec0ff */
[----:B------:R-:W-:-:S02]  /*5c50*/  LOP3.LUT R3, R3, 0x3ffffffc, RZ, 0xc0, !PT ;  /* 0x3ffffffc03037812 */ /* 0x000fc400078ec0ff */
[----:B------:R-:W-:Y:S01]  /*5c60*/  SHF.R.U32.HI R5, RZ, 0x3, R5 ;  /* 0x00000003ff057819 */ /* 0x000fe20000011605 */
[----:B------:R-:W-:Y:S01]  /*5c70*/  IMAD.IADD R6, R6, 0x1, -R0 ;  /* 0x0000000106067824 */ /* 0x000fe200078e0a00 */
[----:B------:R-:W-:Y:S02]  /*5c80*/  LEA.HI R0, R37, R22, RZ, 0x1 ;  /* 0x0000001625007211 */ /* 0x000fe400078f08ff */
        /* <DEDUP_REMOVED lines=64> */
[----:B-----5:R-:W-:Y:S01]  /*6090*/  F2FP.PACK_AB R13, R131, R130 ;  /* 0x00000082830d723e */ /* 0x020fe200000000ff */
        /* <DEDUP_REMOVED lines=19> */
[----:B------:R-:W-:-:S03]  /*61d0*/  PLOP3.LUT P0, PT, PT, PT, UP1, 0x80, 0x0 ;  /* 0x000000000000781c */ /* 0x000fc60003f0f018 */
        /* <DEDUP_REMOVED lines=45> */
[----:B------:R3:W-:Y:S01]  /*64b0*/  STS [R2+0x7480], R3 ;  /* 0x0074800302007388 */ /* 0x0007e20000000800 */
[----:B-1----:R-:W-:-:S02]  /*64c0*/  IMAD.U32 R9, RZ, RZ, UR5 ;  /* 0x00000005ff097e24 */ /* 0x002fc4000f8e00ff */
[----:B--2---:R-:W-:Y:S01]  /*64d0*/  IMAD.U32 R8, RZ, RZ, UR4 ;  /* 0x00000004ff087e24 */ /* 0x004fe2000f8e00ff */
[----:B------:R-:W-:Y:S06]  /*64e0*/  BAR.SYNC.DEFER_BLOCKING 0x1, 0x100 ;  /* 0x0044000000007b1d */ /* 0x000fec0000010000 */
[----:B------:R-:W-:Y:S02]  /*64f0*/  ULDC.64 UR4, c[0x0][0x360] ;  /* 0x0000d80000047ab9 */ /* 0x000fe40000000a00 */
[----:B------:R-:W-:Y:S01]  /*6500*/  UISETP.NE.U32.AND UP0, UPT, URZ, UR4, UPT ;  /* 0x000000043f00728c */ /* 0x000fe2000bf05070 */
[----:B---3--:R-:W2:Y:S03]  /*6510*/  @P0 LDG.E R0, [R8.64] ;  /* 0x0000001208000981 */ /* 0x008ea6000c1e1900 */
[----:B------:R-:W-:Y:S01]  /*6520*/  UISETP.NE.AND.EX UP0, UPT, URZ, UR5, UPT, UP0 ;  /* 0x000000053f00728c */ /* 0x000fe2000bf05300 */
[----:B----4-:R-:W-:-:S02]  /*6530*/  IMAD.MOV.U32 R4, RZ, RZ, c[0x0][0x2f0] ;  /* 0x0000bc00ff047624 */ /* 0x010fc400078e00ff */
[----:B------:R-:W-:-:S03]  /*6540*/  ULDC.64 UR4, c[0x0][0x360] ;  /* 0x0000d80000047ab9 */ /* 0x000fc60000000a00 */
[----:B------:R-:W-:-:S05]  /*6550*/  PLOP3.LUT P1, PT, PT, PT, UP0, 0x80, 0x0 ;  /* 0x000000000000781c */ /* 0x000fca0003f2f008 */
[----:B------:R-:W-:-:S06]  /*6560*/  @UP0 UIMAD.WIDE UR4, UR15, UR6, UR4 ;  /* 0x000000060f0402a5 */ /* 0x000fcc000f8e0204 */
[----:B------:R-:W-:Y:S02]  /*6570*/  IMAD.U32 R2, RZ, RZ, UR4 ;  /* 0x00000004ff027e24 */ /* 0x000fe4000f8e00ff */
[----:B------:R-:W-:-:S05]  /*6580*/  IMAD.U32 R3, RZ, RZ, UR5 ;  /* 0x00000005ff037e24 */ /* 0x000fca000f8e00ff */
[----:B------:R1:W5:Y:S01]  /*6590*/  @P1 LDG.E R4, [R2.64] ;  /* 0x0000001202041981 */ /* 0x000362000c1e1900 */
[----:B------:R-:W-:Y:S02]  /*65a0*/  UMOV UR10, URZ ;  /* 0x0000003f000a7c82 */ /* 0x000fe40008000000 */
[----:B------:R-:W-:Y:S01]  /*65b0*/  UMOV UR11, URZ ;  /* 0x0000003f000b7c82 */ /* 0x000fe20008000000 */
[----:B--2---:R-:W2:Y:S02]  /*65c0*/  @P0 R2UR UR5, R0 ;  /* 0x00000000000503c2 */ /* 0x004ea400000e0000 */
[----:B--2---:R-:W-:Y:S02]  /*65d0*/  @UP1 USHF.R.S32.HI UR4, URZ, 0x1f, UR5 ;  /* 0x0000001f3f041899 */ /* 0x004fe40008011405 */
[----:B------:R-:W-:-:S05]  /*65e0*/  @UP1 UMOV UR10, UR5 ;  /* 0x00000005000a1c82 */ /* 0x000fca0008000000 */
[----:B------:R-:W-:Y:S01]  /*65f0*/  @UP1 UMOV UR11, UR4 ;  /* 0x00000004000b1c82 */ /* 0x000fe20008000000 */
[----:B------:R-:W-:Y:S05]  /*6600*/  @P1 BRA `(.L_x_454) ;  /* 0x0000004000001947 */ /* 0x000fea0003800000 */
[----:B-1----:R-:W-:Y:S05]  /*6610*/  @!P0 BRA `(.L_x_454) ;  /* 0x0000003000008947 */ /* 0x002fea0003800000 */
[----:B------:R-:W2:Y:S04]  /*6620*/  LDG.E R0, [R8.64] ;  /* 0x0000001208007981 */ /* 0x000ea8000c1e1900 */
[----:B------:R-:W2:Y:S02]  /*6630*/  LDG.E R2, [R8.64+0x4] ;  /* 0x0000041208027981 */ /* 0x000ea4000c1e1900 */
[----:B--2--5:R-:W-:Y:S02]  /*6640*/  IADD3 R4, -R0, R2, RZ ;  /* 0x0000000200047210 */ /* 0x024fe40007ffe1ff */
.L_x_454:
[----:B-1----:R-:W-:Y:S01]  /*6650*/  LOP3.LUT R0, R37, 0xffffffe0, RZ, 0xc0, !PT ;  /* 0xffffffe025007812 */ /* 0x002fe200078ec0ff */
[----:B------:R-:W-:Y:S01]  /*6660*/  IMAD.SHL.U32 R2, R22, 0x40, RZ ;  /* 0x0000004016027824 */ /* 0x000fe200078e00ff */
[----:B------:R-:W-:Y:S01]  /*6670*/  USHF.R.S32.HI UR6, URZ, 0x1f, UR16 ;  /* 0x0000001f3f067899 */ /* 0x000fe20008011410 */
[----:B-----5:R-:W-:Y:S01]  /*6680*/  IADD3 R4, R4, -UR9, RZ ;  /* 0x8000000904047c10 */ /* 0x020fe2000fffe0ff */
[----:B------:R-:W-:Y:S01]  /*6690*/  ULDC.64 UR4, c[0x0][0x338] ;  /* 0x0000ce0000047ab9 */ /* 0x000fe20000000a00 */
[----:B------:R-:W-:Y:S01]  /*66a0*/  IMAD.IADD R0, R111, 0x1, -R0 ;  /* 0x000000016f007824 */ /* 0x000fe200078e0a00 */
[----:B------:R-:W-:Y:S01]  /*66b0*/  LOP3.LUT R2, R2, 0x1c0, RZ, 0xc0, !PT ;  /* 0x000001c002027812 */ /* 0x000fe200078ec0ff */
[----:B------:R-:W-:Y:S01]  /*66c0*/  UIMAD UR4, UR6, UR4, URZ ;  /* 0x00000004060472a4 */ /* 0x000fe2000f8e023f */
[----:B------:R-:W-:Y:S01]  /*66d0*/  IMNMX R14, R4, 0x40, PT ;  /* 0x00000040040e7817 */ /* 0x000fe20003800200 */
[----:B------:R-:W-:Y:S01]  /*66e0*/  IMAD.SHL.U32 R12, R0, 0x8, RZ ;  /* 0x00000008000c7824 */ /* 0x000fe200078e00ff */
[----:B------:R-:W-:Y:S01]  /*66f0*/  SHF.R.S32.HI R5, RZ, 0x1f, R0 ;  /* 0x0000001fff057819 */ /* 0x000fe20000011400 */
[----:B------:R-:W-:Y:S01]  /*6700*/  UIMAD UR5, UR16, UR5, UR4 ;  /* 0x00000005100572a4 */ /* 0x000fe2000f8e0204 */
[----:B------:R-:W-:Y:S01]  /*6710*/  SHF.R.U32.HI R3, RZ, 0x3, R2 ;  /* 0x00000003ff037819 */ /* 0x000fe20000011602 */
[----:B------:R-:W-:Y:S01]  /*6720*/  USHF.R.S32.HI UR7, URZ, 0x1f, UR15 ;  /* 0x0000001f3f077899 */ /* 0x000fe2000801140f */
[----:B------:R-:W-:Y:S01]  /*6730*/  LEA.HI R0, R5, R0, RZ, 0x3 ;  /* 0x0000000005007211 */ /* 0x000fe200078f18ff */
[----:B------:R-:W-:Y:S01]  /*6740*/  USEL UR15, UR15, URZ, !UP1 ;  /* 0x0000003f0f0f7287 */ /* 0x000fe2000c800000 */
[--C-:B------:R-:W-:Y:S01]  /*6750*/  LOP3.LUT R2, R2, 0x38, R12.reuse, 0xf8, !PT ;  /* 0x0000003802027812 */ /* 0x100fe200078ef80c */
[----:B------:R-:W-:Y:S01]  /*6760*/  USEL UR7, UR7, URZ, !UP1 ;  /* 0x0000003f07077287 */ /* 0x000fe2000c800000 */
[----:B------:R-:W-:Y:S01]  /*6770*/  SHF.R.S32.HI R13, RZ, 0x1f, R12 ;  /* 0x0000001fff0d7819 */ /* 0x000fe2000001140c */
[----:B------:R-:W-:Y:S01]  /*6780*/  IMAD.SHL.U32 R0, R0, 0x200, RZ ;  /* 0x0000020000007824 */ /* 0x000fe200078e00ff */
[----:B------:R-:W-:Y:S01]  /*6790*/  LOP3.LUT R2, R2, R3, RZ, 0x3c, !PT ;  /* 0x0000000302027212 */ /* 0x000fe200078e3cff */
[----:B------:R-:W-:Y:S01]  /*67a0*/  IMAD.U32 R15, RZ, RZ, UR15 ;  /* 0x0000000fff0f7e24 */ /* 0x000fe2000f8e00ff */
[----:B------:R-:W-:Y:S01]  /*67b0*/  IADD3 R4, P0, R22, UR10, RZ ;  /* 0x0000000a16047c10 */ /* 0x000fe2000ff1e0ff */
[----:B------:R-:W-:Y:S01]  /*67c0*/  IMAD.U32 R6, RZ, RZ, UR17 ;  /* 0x00000011ff067e24 */ /* 0x000fe2000f8e00ff */
[----:B------:R-:W-:Y:S01]  /*67d0*/  LOP3.LUT R0, R2, 0x7ffff000, R0, 0xf8, !PT ;  /* 0x7ffff00002007812 */ /* 0x000fe200078ef800 */
[----:B------:R-:W-:Y:S01]  /*67e0*/  IMAD.U32 R2, RZ, RZ, UR16 ;  /* 0x00000010ff027e24 */ /* 0x000fe2000f8e00ff */
[C---:B------:R-:W-:Y:S01]  /*67f0*/  ISETP.GE.AND P1, PT, R22.reuse, R14, PT ;  /* 0x0000000e1600720c */ /* 0x040fe20003f26270 */
[----:B------:R-:W-:Y:S01]  /*6800*/  BSSY B0, `(.L_x_455) ;  /* 0x0000026000007945 */ /* 0x000fe20003800000 */
[----:B------:R-:W-:Y:S01]  /*6810*/  LEA.HI.X.SX32 R5, R22, UR11, 0x1, P0 ;  /* 0x0000000b16057c11 */ /* 0x000fe200080f0eff */
[----:B------:R-:W-:Y:S01]  /*6820*/  IMAD.SHL.U32 R0, R0, 0x2, RZ ;  /* 0x0000000200007824 */ /* 0x000fe200078e00ff */
[----:B------:R-:W-:Y:S01]  /*6830*/  ISETP.GE.OR P0, PT, R12, c[0x0][0x324], P1 ;  /* 0x0000c9000c007a0c */ /* 0x000fe20000f06670 */
[----:B------:R-:W-:Y:S01]  /*6840*/  IMAD.WIDE.U32 R2, R2, c[0x0][0x338], R12 ;  /* 0x0000ce0002027a25 */ /* 0x000fe200078e000c */
[----:B------:R-:W-:-:S02]  /*6850*/  P2R R20, PR, RZ, 0x2 ;  /* 0x00000002ff147803 */ /* 0x000fc40000000000 */
[----:B------:R1:W2:Y:S01]  /*6860*/  LDS.128 R24, [R0+0x8480] ;  /* 0x0084800000187984 */ /* 0x0002a20000000c00 */
[----:B------:R-:W-:Y:S01]  /*6870*/  IMAD.WIDE R6, R6, 0x40, R4 ;  /* 0x0000004006067825 */ /* 0x000fe200078e0204 */
[----:B------:R-:W-:Y:S01]  /*6880*/  IADD3 R3, R3, UR5, RZ ;  /* 0x0000000503037c10 */ /* 0x000fe2000fffe0ff */
[----:B------:R-:W-:Y:S01]  /*6890*/  ULDC.64 UR4, c[0x0][0x340] ;  /* 0x0000d00000047ab9 */ /* 0x000fe20000000a00 */
[----:B------:R1:W3:Y:S01]  /*68a0*/  LDS.128 R28, [R0+0x8880] ;  /* 0x00888000001c7984 */ /* 0x0002e20000000c00 */
[----:B------:R-:W-:Y:S02]  /*68b0*/  UIMAD UR4, UR7, UR4, URZ ;  /* 0x00000004070472a4 */ /* 0x000fe4000f8e023f */
[----:B------:R-:W-:Y:S01]  /*68c0*/  IMAD.WIDE.U32 R10, R15, c[0x0][0x340], R2 ;  /* 0x0000d0000f0a7a25 */ /* 0x000fe200078e0002 */
[----:B------:R1:W4:Y:S01]  /*68d0*/  LDS.128 R32, [R0+0x8c80] ;  /* 0x008c800000207984 */ /* 0x0003220000000c00 */
[----:B------:R-:W-:-:S03]  /*68e0*/  UIMAD UR4, UR15, UR5, UR4 ;  /* 0x000000050f0472a4 */ /* 0x000fc6000f8e0204 */
[----:B------:R1:W1:Y:S03]  /*68f0*/  LDS.128 R36, [R0+0x9080] ;  /* 0x0090800000247984 */ /* 0x0002660000000c00 */
[----:B------:R-:W-:Y:S01]  /*6900*/  IADD3 R9, R11, UR4, RZ ;  /* 0x000000040b097c10 */ /* 0x000fe2000fffe0ff */
        /* <DEDUP_REMOVED lines=21> */
.L_x_456:
[----:B--234-:R-:W-:Y:S05]  /*6a60*/  BSYNC B0 ;  /* 0x0000000000007941 */ /* 0x01cfea0003800000 */
.L_x_455:
        /* <DEDUP_REMOVED lines=17> */
.L_x_458:
[----:B------:R-:W-:Y:S05]  /*6b80*/  BSYNC B0 ;  /* 0x0000000000007941 */ /* 0x000fea0003800000 */
.L_x_457:
        /* <DEDUP_REMOVED lines=16> */
.L_x_460:
[----:B------:R-:W-:Y:S05]  /*6c90*/  BSYNC B0 ;  /* 0x0000000000007941 */ /* 0x000fea0003800000 */
.L_x_459:
        /* <DEDUP_REMOVED lines=16> */
.L_x_462:
[----:B------:R-:W-:Y:S05]  /*6da0*/  BSYNC B0 ;  /* 0x0000000000007941 */ /* 0x000fea0003800000 */
.L_x_461:
        /* <DEDUP_REMOVED lines=16> */
.L_x_464:
[----:B------:R-:W-:Y:S05]  /*6eb0*/  BSYNC B0 ;  /* 0x0000000000007941 */ /* 0x000fea0003800000 */
.L_x_463:
        /* <DEDUP_REMOVED lines=16> */
.L_x_466:
[----:B------:R-:W-:Y:S05]  /*6fc0*/  BSYNC B0 ;  /* 0x0000000000007941 */ /* 0x000fea0003800000 */
.L_x_465:
        /* <DEDUP_REMOVED lines=16> */
.L_x_468:
[----:B------:R-:W-:Y:S05]  /*70d0*/  BSYNC B0 ;  /* 0x0000000000007941 */ /* 0x000fea0003800000 */
.L_x_467:
        /* <DEDUP_REMOVED lines=16> */
.L_x_470:
[----:B------:R-:W-:Y:S05]  /*71e0*/  BSYNC B0 ;  /* 0x0000000000007941 */ /* 0x000fea0003800000 */
.L_x_469:
[----:B------:R-:W-:Y:S01]  /*71f0*/  ULDC.64 UR4, c[0x0][0x308] ;  /* 0x0000c20000047ab9 */ /* 0x000fe20000000a00 */
[----:B-1----:R-:W-:Y:S01]  /*7200*/  IMAD.U32 R2, RZ, RZ, UR16 ;  /* 0x00000010ff027e24 */ /* 0x002fe2000f8e00ff */
[----:B------:R-:W-:Y:S01]  /*7210*/  UIMAD UR4, UR6, UR4, URZ ;  /* 0x00000004060472a4 */ /* 0x000fe2000f8e023f */
[----:B------:R-:W-:Y:S01]  /*7220*/  ISETP.NE.AND P0, PT, R20, RZ, PT ;  /* 0x000000ff1400720c */ /* 0x000fe20003f05270 */
[----:B------:R-:W-:Y:S01]  /*7230*/  BSSY B0, `(.L_x_471) ;  /* 0x0000013000007945 */ /* 0x000fe20003800000 */
[----:B------:R-:W-:Y:S01]  /*7240*/  IMAD.WIDE.U32 R2, R2, c[0x0][0x308], R12 ;  /* 0x0000c20002027a25 */ /* 0x000fe200078e000c */
[----:B------:R-:W-:Y:S01]  /*7250*/  UIMAD UR16, UR16, UR5, UR4 ;  /* 0x00000005101072a4 */ /* 0x000fe2000f8e0204 */
[----:B------:R-:W-:Y:S02]  /*7260*/  ISETP.GE.OR P0, PT, R12, c[0x0][0x2f4], P0 ;  /* 0x0000bd000c007a0c */ /* 0x000fe40000706670 */
        /* <DEDUP_REMOVED lines=15> */
.L_x_472:
[----:B------:R-:W-:Y:S05]  /*7360*/  BSYNC B0 ;  /* 0x0000000000007941 */ /* 0x000fea0003800000 */
.L_x_471:
        /* <DEDUP_REMOVED lines=15> */
.L_x_474:
[----:B------:R-:W-:Y:S05]  /*7460*/  BSYNC B0 ;  /* 0x0000000000007941 */ /* 0x000fea0003800000 */
.L_x_473:
        /* <DEDUP_REMOVED lines=14> */
.L_x_476:
[----:B------:R-:W-:Y:S05]  /*7550*/  BSYNC B0 ;  /* 0x0000000000007941 */ /* 0x000fea0003800000 */
.L_x_475:
        /* <DEDUP_REMOVED lines=14> */
.L_x_478:
[----:B------:R-:W-:Y:S05]  /*7640*/  BSYNC B0 ;  /* 0x0000000000007941 */ /* 0x000fea0003800000 */
.L_x_477:
        /* <DEDUP_REMOVED lines=14> */
.L_x_480:
[----:B------:R-:W-:Y:S05]  /*7730*/  BSYNC B0 ;  /* 0x0000000000007941 */ /* 0x000fea0003800000 */
.L_x_479:
        /* <DEDUP_REMOVED lines=14> */
.L_x_482:
[----:B------:R-:W-:Y:S05]  /*7820*/  BSYNC B0 ;  /* 0x0000000000007941 */ /* 0x000fea0003800000 */
.L_x_481:
        /* <DEDUP_REMOVED lines=14> */
.L_x_484:
[----:B------:R-:W-:Y:S05]  /*7910*/  BSYNC B0 ;  /* 0x0000000000007941 */ /* 0x000fea0003800000 */
.L_x_483:
        /* <DEDUP_REMOVED lines=14> */
.L_x_453:
[----:B------:R-:W-:Y:S02]  /*7a00*/  ULDC.64 UR4, c[0x0][0x358] ;  /* 0x0000d60000047ab9 */ /* 0x000fe40000000a00 */
[----:B------:R-:W-:Y:S02]  /*7a10*/  UISETP.NE.U32.AND UP1, UPT, URZ, UR4, UPT ;  /* 0x000000043f00728c */ /* 0x000fe4000bf25070 */
[----:B------:R-:W-:Y:S02]  /*7a20*/  UMOV UR6, 0x4 ;  /* 0x0000000400067882 */ /* 0x000fe40000000000 */
[----:B------:R-:W-:-:S03]  /*7a30*/  UISETP.NE.AND.EX UP1, UPT, URZ, UR5, UPT, UP1 ;  /* 0x000000053f00728c */ /* 0x000fc6000bf25310 */
[----:B------:R-:W-:Y:S02]  /*7a40*/  ULDC.64 UR4, c[0x0][0x358] ;  /* 0x0000d60000047ab9 */ /* 0x000fe40000000a00 */
[----:B------:R-:W-:Y:S01]  /*7a50*/  UIMAD.WIDE UR4, UR15, UR6, UR4 ;  /* 0x000000060f0472a5 */ /* 0x000fe2000f8e0204 */
[----:B------:R-:W-:-:S05]  /*7a60*/  PLOP3.LUT P0, PT, PT, PT, UP1, 0x80, 0x0 ;  /* 0x000000000000781c */ /* 0x000fca0003f0f018 */
[----:B------:R-:W-:Y:S01]  /*7a70*/  IMAD.U32 R4, RZ, RZ, UR4 ;  /* 0x00000004ff047e24 */ /* 0x000fe2000f8e00ff */
[----:B------:R-:W-:Y:S01]  /*7a80*/  MOV R5, UR5 ;  /* 0x0000000500057c02 */ /* 0x000fe20008000f00 */
[----:B------:R-:W-:-:S06]  /*7a90*/  ULDC.64 UR4, c[0x0][0x360] ;  /* 0x0000d80000047ab9 */ /* 0x000fcc0000000a00 */
[----:B------:R-:W2:Y:S01]  /*7aa0*/  @P0 LDG.E R0, [R4.64] ;  /* 0x0000001204000981 */ /* 0x000ea2000c1e1900 */
[----:B------:R-:W-:Y:S01]  /*7ab0*/  UISETP.NE.U32.AND UP0, UPT, URZ, UR4, UPT ;  /* 0x000000043f00728c */ /* 0x000fe2000bf05070 */
[----:B------:R-:W-:-:S03]  /*7ac0*/  IMAD.MOV.U32 R6, RZ, RZ, c[0x0][0x2f0] ;  /* 0x0000bc00ff067624 */ /* 0x000fc600078e00ff */
[----:B------:R-:W-:-:S03]  /*7ad0*/  UISETP.NE.AND.EX UP0, UPT, URZ, UR5, UPT, UP0 ;  /* 0x000000053f00728c */ /* 0x000fc6000bf05300 */
[----:B------:R-:W-:-:S03]  /*7ae0*/  ULDC.64 UR4, c[0x0][0x360] ;  /* 0x0000d80000047ab9 */ /* 0x000fc60000000a00 */
[----:B------:R-:W-:-:S05]  /*7af0*/  PLOP3.LUT P1, PT, PT, PT, UP0, 0x80, 0x0 ;  /* 0x000000000000781c */ /* 0x000fca0003f2f008 */
[----:B------:R-:W-:-:S06]  /*7b00*/  @UP0 UIMAD.WIDE UR4, UR15, UR6, UR4 ;  /* 0x000000060f0402a5 */ /* 0x000fcc000f8e0204 */
[----:B------:R-:W-:Y:S01]  /*7b10*/  MOV R2, UR4 ;  /* 0x0000000400027c02 */ /* 0x000fe20008000f00 */
        /* <DEDUP_REMOVED lines=13> */
.L_x_485:
[----:B-1----:R-:W1:Y:S01]  /*7bf0*/  S2R R2, SR_TID.X ;  /* 0x0000000000027919 */ /* 0x002e620000002100 */
[----:B------:R-:W-:Y:S01]  /*7c00*/  USHF.R.S32.HI UR6, URZ, 0x1f, UR16 ;  /* 0x0000001f3f067899 */ /* 0x000fe20008011410 */
[----:B-----5:R-:W-:Y:S01]  /*7c10*/  IADD3 R15, R6, -UR9, RZ ;  /* 0x80000009060f7c10 */ /* 0x020fe2000fffe0ff */
[----:B------:R-:W-:Y:S01]  /*7c20*/  ULDC.64 UR4, c[0x0][0x308] ;  /* 0x0000c20000047ab9 */ /* 0x000fe20000000a00 */
[----:B------:R-:W-:Y:S01]  /*7c30*/  IMAD.U32 R6, RZ, RZ, UR17 ;  /* 0x00000011ff067e24 */ /* 0x000fe2000f8e00ff */
[----:B------:R-:W-:Y:S01]  /*7c40*/  UIMAD UR4, UR6, UR4, URZ ;  /* 0x00000004060472a4 */ /* 0x000fe2000f8e023f */
[----:B------:R-:W-:Y:S01]  /*7c50*/  BSSY B0, `(.L_x_486) ;  /* 0x0000024000007945 */ /* 0x000fe20003800000 */
[----:B------:R-:W-:-:S02]  /*7c60*/  USHF.R.S32.HI UR7, URZ, 0x1f, UR15 ;  /* 0x0000001f3f077899 */ /* 0x000fc4000801140f */
[----:B------:R-:W-:Y:S02]  /*7c70*/  UIMAD UR5, UR16, UR5, UR4 ;  /* 0x00000005100572a4 */ /* 0x000fe4000f8e0204 */
[----:B------:R-:W-:Y:S02]  /*7c80*/  USEL UR15, UR15, URZ, !UP1 ;  /* 0x0000003f0f0f7287 */ /* 0x000fe4000c800000 */
[----:B------:R-:W-:-:S04]  /*7c90*/  USEL UR7, UR7, URZ, !UP1 ;  /* 0x0000003f07077287 */ /* 0x000fc8000c800000 */
[----:B------:R-:W-:Y:S01]  /*7ca0*/  IMAD.U32 R16, RZ, RZ, UR15 ;  /* 0x0000000fff107e24 */ /* 0x000fe2000f8e00ff */
[----:B-1----:R-:W-:-:S04]  /*7cb0*/  SHF.R.S32.HI R14, RZ, 0x1f, R2 ;  /* 0x0000001fff0e7819 */ /* 0x002fc80000011402 */
[----:B------:R-:W-:-:S04]  /*7cc0*/  LEA.HI R14, R14, R2, RZ, 0x5 ;  /* 0x000000020e0e7211 */ /* 0x000fc800078f28ff */
[----:B------:R-:W-:Y:S02]  /*7cd0*/  LOP3.LUT R0, R14, 0x1fffffe0, RZ, 0xc0, !PT ;  /* 0x1fffffe00e007812 */ /* 0x000fe400078ec0ff */
[----:B------:R-:W-:-:S03]  /*7ce0*/  SHF.R.S32.HI R14, RZ, 0x5, R14 ;  /* 0x00000005ff0e7819 */ /* 0x000fc6000001140e */
[----:B------:R-:W-:Y:S01]  /*7cf0*/  IMAD.IADD R0, R2, 0x1, -R0 ;  /* 0x0000000102007824 */ /* 0x000fe200078e0a00 */
[C---:B------:R-:W-:Y:S01]  /*7d00*/  IADD3 R4, P0, R14.reuse, UR10, RZ ;  /* 0x0000000a0e047c10 */ /* 0x040fe2000ff1e0ff */
[----:B------:R-:W-:Y:S01]  /*7d10*/  IMAD.U32 R2, RZ, RZ, UR16 ;  /* 0x00000010ff027e24 */ /* 0x000fe2000f8e00ff */
[----:B------:R-:W-:Y:S01]  /*7d20*/  ISETP.GE.AND P1, PT, R14, R15, PT ;  /* 0x0000000f0e00720c */ /* 0x000fe20003f26270 */
[----:B------:R-:W-:Y:S01]  /*7d30*/  IMAD.SHL.U32 R12, R0, 0x8, RZ ;  /* 0x00000008000c7824 */ /* 0x000fe200078e00ff */
[----:B------:R-:W-:Y:S02]  /*7d40*/  LEA.HI.X.SX32 R5, R14, UR11, 0x1, P0 ;  /* 0x0000000b0e057c11 */ /* 0x000fe400080f0eff */
[----:B------:R-:W-:Y:S02]  /*7d50*/  P2R R17, PR, RZ, 0x2 ;  /* 0x00000002ff117803 */ /* 0x000fe40000000000 */
[----:B------:R-:W-:Y:S01]  /*7d60*/  SHF.R.S32.HI R13, RZ, 0x1f, R12 ;  /* 0x0000001fff0d7819 */ /* 0x000fe2000001140c */
[----:B------:R-:W-:Y:S01]  /*7d70*/  IMAD.WIDE R6, R6, 0x40, R4 ;  /* 0x0000004006067825 */ /* 0x000fe200078e0204 */
        /* <DEDUP_REMOVED lines=17> */
.L_x_487:
[----:B------:R-:W-:Y:S05]  /*7e90*/  BSYNC B0 ;  /* 0x0000000000007941 */ /* 0x000fea0003800000 */
.L_x_486:
        /* <DEDUP_REMOVED lines=17> */
.L_x_489:
[----:B------:R-:W-:Y:S05]  /*7fb0*/  BSYNC B0 ;  /* 0x0000000000007941 */ /* 0x000fea0003800000 */
.L_x_488:
        /* <DEDUP_REMOVED lines=16> */
.L_x_491:
[----:B------:R-:W-:Y:S05]  /*80c0*/  BSYNC B0 ;  /* 0x0000000000007941 */ /* 0x000fea0003800000 */
.L_x_490:
        /* <DEDUP_REMOVED lines=16> */
.L_x_493:
[----:B------:R-:W-:Y:S05]  /*81d0*/  BSYNC B0 ;  /* 0x0000000000007941 */ /* 0x000fea0003800000 */
.L_x_492:
        /* <DEDUP_REMOVED lines=16> */
.L_x_495:
[----:B------:R-:W-:Y:S05]  /*82e0*/  BSYNC B0 ;  /* 0x0000000000007941 */ /* 0x000fea0003800000 */
.L_x_494:
        /* <DEDUP_REMOVED lines=16> */
.L_x_497:
[----:B------:R-:W-:Y:S05]  /*83f0*/  BSYNC B0 ;  /* 0x0000000000007941 */ /* 0x000fea0003800000 */
.L_x_496:
        /* <DEDUP_REMOVED lines=16> */
.L_x_499:
[----:B------:R-:W-:Y:S05]  /*8500*/  BSYNC B0 ;  /* 0x0000000000007941 */ /* 0x000fea0003800000 */
.L_x_498:
        /* <DEDUP_REMOVED lines=16> */
.L_x_501:
[----:B------:R-:W-:Y:S05]  /*8610*/  BSYNC B0 ;  /* 0x0000000000007941 */ /* 0x000fea0003800000 */
.L_x_500:
        /* <DEDUP_REMOVED lines=23> */
.L_x_503:
[----:B------:R-:W-:Y:S05]  /*8790*/  BSYNC B0 ;  /* 0x0000000000007941 */ /* 0x000fea0003800000 */
.L_x_502:
        /* <DEDUP_REMOVED lines=15> */
.L_x_505:
[----:B------:R-:W-:Y:S05]  /*8890*/  BSYNC B0 ;  /* 0x0000000000007941 */ /* 0x000fea0003800000 */
.L_x_504:
        /* <DEDUP_REMOVED lines=14> */
.L_x_507:
[----:B------:R-:W-:Y:S05]  /*8980*/  BSYNC B0 ;  /* 0x0000000000007941 */ /* 0x000fea0003800000 */
.L_x_506:
        /* <DEDUP_REMOVED lines=14> */
.L_x_509:
[----:B------:R-:W-:Y:S05]  /*8a70*/  BSYNC B0 ;  /* 0x0000000000007941 */ /* 0x000fea0003800000 */
.L_x_508:
        /* <DEDUP_REMOVED lines=14> */
.L_x_511:
[----:B------:R-:W-:Y:S05]  /*8b60*/  BSYNC B0 ;  /* 0x0000000000007941 */ /* 0x000fea0003800000 */
.L_x_510:
        /* <DEDUP_REMOVED lines=14> */
.L_x_513:
[----:B------:R-:W-:Y:S05]  /*8c50*/  BSYNC B0 ;  /* 0x0000000000007941 */ /* 0x000fea0003800000 */
.L_x_512:
        /* <DEDUP_REMOVED lines=14> */
.L_x_515:
[----:B------:R-:W-:Y:S05]  /*8d40*/  BSYNC B0 ;  /* 0x0000000000007941 */ /* 0x000fea0003800000 */
.L_x_514:
        /* <DEDUP_REMOVED lines=14> */
.L_x_516:
        /* <DEDUP_REMOVED lines=13> */
.L_x_1157:


//--------------------- .text._ZN7cutlass13device_kernelIN5flash32FlashAttnBwdPostprocessConvertdQIN4cute5tupleIJNS3_1CILi32EEENS5_ILi256EEEEEENS_6half_tEfNS_4arch4Sm80ELi256ENS3_8TiledMMAINS3_8MMA_AtomIJNS3_28SM80_16x8x16_F32F16F16F32_TNEEEENS3_6LayoutINS4_IJNS5_ILi1EEENS5_ILi8EEESH_EEENS4_IJNS5_ILi0EEESH_SK_EEEEENS4_IJNS5_ILi16EEENS5_ILi128EEESN_EEEEELb0EEEEEvNT_6ParamsE --------------------------
	.section	.text._ZN7cutlass13device_kernelIN5flash32FlashAttnBwdPostprocessConvertdQIN4cute5tupleIJNS3_1CILi32EEENS5_ILi256EEEEEENS_6half_tEfNS_4arch4Sm80ELi256ENS3_8TiledMMAINS3_8MMA_AtomIJNS3_28SM80_16x8x16_F32F16F16F32_TNEEEENS3_6LayoutINS4_IJNS5_ILi1EEENS5_ILi8EEESH_EEENS4_IJNS5_ILi0EEESH_SK_EEEEENS4_IJNS5_ILi16EEENS5_ILi128EEESN_EEEEELb0EEEEEvNT_6ParamsE,"ax",@progbits
	.sectioninfo	@"SHI_REGISTERS=51"
	.align	128
.text._ZN7cutlass13device_kernelIN5flash32FlashAttnBwdPostprocessConvertdQIN4cute5tupleIJNS3_1CILi32EEENS5_ILi256EEEEEENS_6half_tEfNS_4arch4Sm80ELi256ENS3_8TiledMMAINS3_8MMA_AtomIJNS3_28SM80_16x8x16_F32F16F16F32_TNEEEENS3_6LayoutINS4_IJNS5_ILi1EEENS5_ILi8EEESH_EEENS4_IJNS5_ILi0EEESH_SK_EEEEENS4_IJNS5_ILi16EEENS5_ILi128EEESN_EEEEELb0EEEEEvNT_6ParamsE:
        .type           _ZN7cutlass13device_kernelIN5flash32FlashAttnBwdPostprocessConvertdQIN4cute5tupleIJNS3_1CILi32EEENS5_ILi256EEEEEENS_6half_tEfNS_4arch4Sm80ELi256ENS3_8TiledMMAINS3_8MMA_AtomIJNS3_28SM80_16x8x16_F32F16F16F32_TNEEEENS3_6LayoutINS4_IJNS5_ILi1EEENS5_ILi8EEESH_EEENS4_IJNS5_ILi0EEESH_SK_EEEEENS4_IJNS5_ILi16EEENS5_ILi128EEESN_EEEEELb0EEEEEvNT_6ParamsE,@function
        .size           _ZN7cutlass13device_kernelIN5flash32FlashAttnBwdPostprocessConvertdQIN4cute5tupleIJNS3_1CILi32EEENS5_ILi256EEEEEENS_6half_tEfNS_4arch4Sm80ELi256ENS3_8TiledMMAINS3_8MMA_AtomIJNS3_28SM80_16x8x16_F32F16F16F32_TNEEEENS3_6LayoutINS4_IJNS5_ILi1EEENS5_ILi8EEESH_EEENS4_IJNS5_ILi0EEESH_SK_EEEEENS4_IJNS5_ILi16EEENS5_ILi128EEESN_EEEEELb0EEEEEvNT_6ParamsE,(.L_x_1158 - _ZN7cutlass13device_kernelIN5flash32FlashAttnBwdPostprocessConvertdQIN4cute5tupleIJNS3_1CILi32EEENS5_ILi256EEEEEENS_6half_tEfNS_4arch4Sm80ELi256ENS3_8TiledMMAINS3_8MMA_AtomIJNS3_28SM80_16x8x16_F32F16F16F32_TNEEEENS3_6LayoutINS4_IJNS5_ILi1EEENS5_ILi8EEESH_EEENS4_IJNS5_ILi0EEESH_SK_EEEEENS4_IJNS5_ILi16EEENS5_ILi128EEESN_EEEEELb0EEEEEvNT_6ParamsE)
        .other          _ZN7cutlass13device_kernelIN5flash32FlashAttnBwdPostprocessConvertdQIN4cute5tupleIJNS3_1CILi32EEENS5_ILi256EEEEEENS_6half_tEfNS_4arch4Sm80ELi256ENS3_8TiledMMAINS3_8MMA_AtomIJNS3_28SM80_16x8x16_F32F16F16F32_TNEEEENS3_6LayoutINS4_IJNS5_ILi1EEENS5_ILi8EEESH_EEENS4_IJNS5_ILi0EEESH_SK_EEEEENS4_IJNS5_ILi16EEENS5_ILi128EEESN_EEEEELb0EEEEEvNT_6ParamsE,@"STO_CUDA_ENTRY STV_DEFAULT"
_ZN7cutlass13device_kernelIN5flash32FlashAttnBwdPostprocessConvertdQIN4cute5tupleIJNS3_1CILi32EEENS5_ILi256EEEEEENS_6half_tEfNS_4arch4Sm80ELi256ENS3_8TiledMMAINS3_8MMA_AtomIJNS3_28SM80_16x8x16_F32F16F16F32_TNEEEENS3_6LayoutINS4_IJNS5_ILi1EEENS5_ILi8EEESH_EEENS4_IJNS5_ILi0EEESH_SK_EEEEENS4_IJNS5_ILi16EEENS5_ILi128EEESN_EEEEELb0EEEEEvNT_6ParamsE:
[----:B------:R-:W-:Y:S02]  /*0000*/  IMAD.MOV.U32 R1, RZ, RZ, c[0x0][0x28] ;  /* 0x00000a00ff017624 */ /* 0x000fe400078e00ff */
[----:B------:R-:W0:Y:S01]  /*0010*/  S2R R11, SR_CTAID.Z ;  /* 0x00000000000b7919 */ /* 0x000e220000002700 */
[----:B------:R-:W-:Y:S01]  /*0020*/  ISETP.NE.U32.AND P0, PT, RZ, c[0x0][0x1c8], PT ;  /* 0x00007200ff007a0c */ /* 0x000fe20003f05070 */
[----:B------:R-:W-:Y:S01]  /*0030*/  IMAD.MOV.U32 R6, RZ, RZ, 0x4 ;  /* 0x00000004ff067424 */ /* 0x000fe200078e00ff */
[----:B------:R-:W-:Y:S01]  /*0040*/  ISETP.NE.U32.AND P1, PT, RZ, c[0x0][0x1c0], PT ;  /* 0x00007000ff007a0c */ /* 0x000fe20003f25070 */
[----:B------:R-:W-:Y:S01]  /*0050*/  ULDC.64 UR4, c[0x0][0x118] ;  /* 0x0000460000047ab9 */ /* 0x000fe20000000a00 */
[----:B------:R-:W-:Y:S02]  /*0060*/  ISETP.NE.AND.EX P0, PT, RZ, c[0x0][0x1cc], PT, P0 ;  /* 0x00007300ff007a0c */ /* 0x000fe40003f05300 */
[----:B------:R-:W-:Y:S01]  /*0070*/  ISETP.NE.AND.EX P1, PT, RZ, c[0x0][0x1c4], PT, P1 ;  /* 0x00007100ff007a0c */ /* 0x000fe20003f25310 */
[----:B------:R-:W-:Y:S02]  /*0080*/  IMAD.MOV.U32 R41, RZ, RZ, c[0x0][0x190] ;  /* 0x00006400ff297624 */ /* 0x000fe400078e00ff */
[----:B0-----:R-:W-:-:S08]  /*0090*/  IMAD.WIDE R4, R11, R6, c[0x0][0x1c0] ;  /* 0x000070000b047625 */ /* 0x001fd000078e0206 */
[----:B------:R-:W-:Y:S02]  /*00a0*/  @P0 IMAD.WIDE R6, R11, R6, c[0x0][0x1c8] ;  /* 0x000072000b060625 */ /* 0x000fe400078e0206 */
[----:B------:R0:W5:Y:S01]  /*00b0*/  @P1 LDG.E R38, [R4.64] ;  /* 0x0000000404261981 */ /* 0x000162000c1e1900 */
[----:B------:R-:W-:-:S03]  /*00c0*/  ISETP.NE.U32.AND P2, PT, RZ, c[0x0][0x1c0], PT ;  /* 0x00007000ff007a0c */ /* 0x000fc60003f45070 */
[----:B------:R0:W5:Y:S04]  /*00d0*/  @P0 LDG.E R41, [R6.64] ;  /* 0x0000000406290981 */ /* 0x000168000c1e1900 */
[----:B------:R-:W1:Y:S02]  /*00e0*/  S2R R3, SR_CTAID.X ;  /* 0x0000000000037919 */ /* 0x000e640000002500 */
[----:B-1----:R-:W-:Y:S01]  /*00f0*/  IMAD.SHL.U32 R42, R3, 0x20, RZ ;  /* 0x00000020032a7824 */ /* 0x002fe200078e00ff */
[----:B------:R-:W-:Y:S05]  /*0100*/  @P0 BRA `(.L_x_517) ;  /* 0x0000004000000947 */ /* 0x000fea0003800000 */
[----:B0-----:R-:W-:Y:S05]  /*0110*/  @!P1 BRA `(.L_x_517) ;  /* 0x0000003000009947 */ /* 0x001fea0003800000 */
[----:B------:R-:W2:Y:S04]  /*0120*/  LDG.E R0, [R4.64] ;  /* 0x0000000404007981 */ /* 0x000ea8000c1e1900 */
[----:B-----5:R-:W2:Y:S02]  /*0130*/  LDG.E R41, [R4.64+0x4] ;  /* 0x0000040404297981 */ /* 0x020ea4000c1e1900 */
[----:B--2---:R-:W-:-:S03]  /*0140*/  IMAD.IADD R41, R41, 0x1, -R0 ;  /* 0x0000000129297824 */ /* 0x004fc600078e0a00 */
.L_x_517:
[----:B0-----:R-:W-:Y:S02]  /*0150*/  ISETP.NE.AND.EX P0, PT, RZ, c[0x0][0x1c4], PT, P2 ;  /* 0x00007100ff007a0c */ /* 0x001fe40003f05320 */
[----:B-----5:R-:W-:-:S02]  /*0160*/  ISETP.LE.AND P2, PT, R41, R42, PT ;  /* 0x0000002a2900720c */ /* 0x020fc40003f43270 */
[----:B------:R-:W-:-:S11]  /*0170*/  @P1 LEA R2, R11, R38, 0x5 ;  /* 0x000000260b021211 */ /* 0x000fd600078e28ff */
[----:B------:R-:W-:Y:S05]  /*0180*/  @P0 EXIT P2 ;  /* 0x000000000000094d */ /* 0x000fea0001000000 */
[----:B------:R-:W0:Y:S01]  /*0190*/  S2R R39, SR_TID.X ;  /* 0x0000000000277919 */ /* 0x000e220000002100 */
[----:B------:R-:W-:Y:S01]  /*01a0*/  @P1 SHF.R.S32.HI R5, RZ, 0x1f, R2 ;  /* 0x0000001fff051819 */ /* 0x000fe20000011402 */
[----:B------:R-:W-:Y:S01]  /*01b0*/  IMAD.SHL.U32 R9, R3, 0x2000, RZ ;  /* 0x0000200003097824 */ /* 0x000fe200078e00ff */
[----:B------:R-:W-:Y:S01]  /*01c0*/  SEL R36, R11, RZ, !P0 ;  /* 0x000000ff0b247207 */ /* 0x000fe20004000000 */
[----:B------:R-:W1:Y:S01]  /*01d0*/  S2R R0, SR_CTAID.Y ;  /* 0x0000000000007919 */ /* 0x000e620000002600 */
[----:B------:R-:W-:-:S05]  /*01e0*/  @P1 LEA.HI R5, R5, R2, RZ, 0x5 ;  /* 0x0000000205051211 */ /* 0x000fca00078f28ff */
[----:B------:R-:W-:-:S05]  /*01f0*/  @P1 IMAD.SHL.U32 R5, R5, 0x100, RZ ;  /* 0x0000010005051824 */ /* 0x000fca00078e00ff */
[----:B------:R-:W-:Y:S02]  /*0200*/  @P1 LOP3.LUT R7, R5, 0xffffe000, RZ, 0xc0, !PT ;  /* 0xffffe00005071812 */ /* 0x000fe400078ec0ff */
[----:B------:R-:W-:Y:S02]  /*0210*/  CS2R R4, SRZ ;  /* 0x0000000000047805 */ /* 0x000fe4000001ff00 */
[--C-:B------:R-:W-:Y:S01]  /*0220*/  @P1 SHF.R.S32.HI R5, RZ, 0x1f, R7.reuse ;  /* 0x0000001fff051819 */ /* 0x100fe20000011407 */
[----:B------:R-:W-:Y:S01]  /*0230*/  @P1 IMAD.MOV.U32 R4, RZ, RZ, R7 ;  /* 0x000000ffff041224 */ /* 0x000fe200078e0007 */
[----:B------:R-:W-:Y:S01]  /*0240*/  SHF.R.S32.HI R7, RZ, 0x1f, R9 ;  /* 0x0000001fff077819 */ /* 0x000fe20000011409 */
[----:B0-----:R-:W-:Y:S01]  /*0250*/  IMAD.SHL.U32 R2, R39, 0x4, RZ ;  /* 0x0000000427027824 */ /* 0x001fe200078e00ff */
[----:B-1----:R-:W-:-:S04]  /*0260*/  SHF.R.S32.HI R37, RZ, 0x1f, R0 ;  /* 0x0000001fff257819 */ /* 0x002fc80000011400 */
[----:B------:R-:W-:Y:S02]  /*0270*/  IADD3 R4, P2, P3, R4, R2, R9 ;  /* 0x0000000204047210 */ /* 0x000fe40007b5e009 */
[----:B------:R-:W-:Y:S01]  /*0280*/  SHF.R.S32.HI R6, RZ, 0x1f, R2 ;  /* 0x0000001fff067819 */ /* 0x000fe20000011402 */
[----:B------:R-:W-:Y:S01]  /*0290*/  IMAD R9, R37, c[0x0][0x178], RZ ;  /* 0x00005e0025097a24 */ /* 0x000fe200078e02ff */
[----:B------:R-:W-:Y:S02]  /*02a0*/  SHF.R.S32.HI R2, RZ, 0x1f, R11 ;  /* 0x0000001fff027819 */ /* 0x000fe4000001140b */
[----:B------:R-:W-:Y:S01]  /*02b0*/  IADD3.X R5, R5, R6, R7, P2, P3 ;  /* 0x0000000605057210 */ /* 0x000fe200017e6407 */
[----:B------:R-:W-:Y:S01]  /*02c0*/  IMAD R9, R0, c[0x0][0x17c], R9 ;  /* 0x00005f0000097a24 */ /* 0x000fe200078e0209 */
[----:B------:R-:W-:-:S03]  /*02d0*/  SEL R2, R2, RZ, !P0 ;  /* 0x000000ff02027207 */ /* 0x000fc60004000000 */
[----:B------:R-:W-:-:S04]  /*02e0*/  IMAD.WIDE.U32 R4, R0, c[0x0][0x178], R4 ;  /* 0x00005e0000047a25 */ /* 0x000fc800078e0004 */
[----:B------:R-:W-:Y:S02]  /*02f0*/  IMAD R7, R2, c[0x0][0x180], RZ ;  /* 0x0000600002077a24 */ /* 0x000fe400078e02ff */
[----:B------:R-:W-:Y:S02]  /*0300*/  IMAD.IADD R5, R5, 0x1, R9 ;  /* 0x0000000105057824 */ /* 0x000fe400078e0209 */
[C---:B------:R-:W-:Y:S02]  /*0310*/  IMAD R7, R36.reuse, c[0x0][0x184], R7 ;  /* 0x0000610024077a24 */ /* 0x040fe400078e0207 */
[----:B------:R-:W-:-:S05]  /*0320*/  IMAD.WIDE.U32 R4, R36, c[0x0][0x180], R4 ;  /* 0x0000600024047a25 */ /* 0x000fca00078e0004 */
[----:B------:R-:W-:Y:S02]  /*0330*/  IADD3 R5, R5, R7, RZ ;  /* 0x0000000705057210 */ /* 0x000fe40007ffe0ff */
[----:B------:R-:W-:-:S04]  /*0340*/  LEA R44, P0, R4, c[0x0][0x160], 0x2 ;  /* 0x00005800042c7a11 */ /* 0x000fc800078010ff */
[----:B------:R-:W-:-:S05]  /*0350*/  LEA.HI.X R45, R4, c[0x0][0x164], R5, 0x2, P0 ;  /* 0x00005900042d7a11 */ /* 0x000fca00000f1405 */
[----:B------:R0:W2:Y:S04]  /*0360*/  LDG.E.128 R4, [R44.64] ;  /* 0x000000042c047981 */ /* 0x0000a8000c1e1d00 */
[----:B------:R0:W3:Y:S04]  /*0370*/  LDG.E.128 R8, [R44.64+0x1000] ;  /* 0x001000042c087981 */ /* 0x0000e8000c1e1d00 */
[----:B------:R0:W4:Y:S04]  /*0380*/  LDG.E.128 R12, [R44.64+0x2000] ;  /* 0x002000042c0c7981 */ /* 0x000128000c1e1d00 */
[----:B------:R0:W5:Y:S04]  /*0390*/  LDG.E.128 R16, [R44.64+0x3000] ;  /* 0x003000042c107981 */ /* 0x000168000c1e1d00 */
[----:B------:R0:W5:Y:S04]  /*03a0*/  LDG.E.128 R20, [R44.64+0x4000] ;  /* 0x004000042c147981 */ /* 0x000168000c1e1d00 */
[----:B------:R0:W5:Y:S04]  /*03b0*/  LDG.E.128 R24, [R44.64+0x5000] ;  /* 0x005000042c187981 */ /* 0x000168000c1e1d00 */
[----:B------:R0:W5:Y:S04]  /*03c0*/  LDG.E.128 R28, [R44.64+0x6000] ;  /* 0x006000042c1c7981 */ /* 0x000168000c1e1d00 */
[----:B------:R0:W5:Y:S01]  /*03d0*/  LDG.E.128 R32, [R44.64+0x7000] ;  /* 0x007000042c207981 */ /* 0x000162000c1e1d00 */
[----:B------:R-:W-:Y:S01]  /*03e0*/  SHF.R.S32.HI R46, RZ, 0x1f, R39 ;  /* 0x0000001fff2e7819 */ /* 0x000fe20000011427 */
[----:B------:R-:W-:Y:S01]  /*03f0*/  IMAD.IADD R41, R41, 0x1, -R42 ;  /* 0x0000000129297824 */ /* 0x000fe200078e0a2a */
[----:B------:R-:W-:Y:S01]  /*0400*/  BSSY B0, `(.L_x_518) ;  /* 0x00000bd000007945 */ /* 0x000fe20003800000 */
[----:B------:R-:W-:Y:S01]  /*0410*/  IMAD R37, R37, c[0x0][0x1a8], RZ ;  /* 0x00006a0025257a24 */ /* 0x000fe200078e02ff */
[----:B------:R-:W-:-:S02]  /*0420*/  LEA.HI R40, R46, R39, RZ, 0x2 ;  /* 0x000000272e287211 */ /* 0x000fc400078f10ff */
[-C--:B------:R-:W-:Y:S01]  /*0430*/  LEA.HI R47, R46, R39.reuse, RZ, 0x6 ;  /* 0x000000272e2f7211 */ /* 0x080fe200078f30ff */
[----:B------:R-:W-:Y:S01]  /*0440*/  IMAD R37, R0, c[0x0][0x1ac], R37 ;  /* 0x00006b0000257a24 */ /* 0x000fe200078e0225 */
[--C-:B------:R-:W-:Y:S02]  /*0450*/  SHF.R.S32.HI R43, RZ, 0x2, R40.reuse ;  /* 0x00000002ff2b7819 */ /* 0x100fe40000011428 */
[----:B------:R-:W-:Y:S01]  /*0460*/  SHF.R.S32.HI R48, RZ, 0x1f, R40 ;  /* 0x0000001fff307819 */ /* 0x000fe20000011428 */
[----:B------:R-:W-:Y:S01]  /*0470*/  IMAD.SHL.U32 R47, R47, 0x8, RZ ;  /* 0x000000082f2f7824 */ /* 0x000fe200078e00ff */
[----:B0-----:R-:W-:Y:S02]  /*0480*/  LEA.HI R45, R46, R39, RZ, 0x5 ;  /* 0x000000272e2d7211 */ /* 0x001fe400078f28ff */
[----:B------:R-:W-:Y:S02]  /*0490*/  LEA.HI R48, R48, R43, RZ, 0x3 ;  /* 0x0000002b30307211 */ /* 0x000fe400078f18ff */
[----:B------:R-:W-:-:S02]  /*04a0*/  LEA.HI R46, R46, R39, RZ, 0x7 ;  /* 0x000000272e2e7211 */ /* 0x000fc400078f38ff */
[----:B------:R-:W-:Y:S02]  /*04b0*/  LOP3.LUT R44, R48, 0xfffffff8, RZ, 0xc0, !PT ;  /* 0xfffffff8302c7812 */ /* 0x000fe400078ec0ff */
[--C-:B------:R-:W-:Y:S02]  /*04c0*/  SHF.R.S32.HI R48, RZ, 0x1f, R45.reuse ;  /* 0x0000001fff307819 */ /* 0x100fe4000001142d */
[----:B------:R-:W-:Y:S01]  /*04d0*/  SHF.R.U32.HI R46, RZ, 0x1, R46 ;  /* 0x00000001ff2e7819 */ /* 0x000fe2000001162e */
[----:B------:R-:W-:Y:S01]  /*04e0*/  IMAD.IADD R44, R43, 0x1, -R44 ;  /* 0x000000012b2c7824 */ /* 0x000fe200078e0a2c */
[----:B------:R-:W-:Y:S02]  /*04f0*/  SHF.R.S32.HI R43, RZ, 0x5, R45 ;  /* 0x00000005ff2b7819 */ /* 0x000fe4000001142d */
[----:B------:R-:W-:Y:S02]  /*0500*/  LOP3.LUT R40, R40, 0x7ffffffc, RZ, 0xc0, !PT ;  /* 0x7ffffffc28287812 */ /* 0x000fe400078ec0ff */
[----:B------:R-:W-:-:S02]  /*0510*/  LEA.HI R48, R48, R43, RZ, 0x2 ;  /* 0x0000002b30307211 */ /* 0x000fc400078f10ff */
[----:B------:R-:W-:Y:S01]  /*0520*/  LOP3.LUT R47, R47, 0x7ffffe00, RZ, 0xc0, !PT ;  /* 0x7ffffe002f2f7812 */ /* 0x000fe200078ec0ff */
[----:B------:R-:W-:Y:S01]  /*0530*/  IMAD.IADD R40, R39, 0x1, -R40 ;  /* 0x0000000127287824 */ /* 0x000fe200078e0a28 */
[----:B------:R-:W-:Y:S02]  /*0540*/  LOP3.LUT R48, R48, 0x7fffffc, RZ, 0xc0, !PT ;  /* 0x07fffffc30307812 */ /* 0x000fe400078ec0ff */
[----:B------:R-:W-:Y:S01]  /*0550*/  IMNMX R41, R41, 0x20, PT ;  /* 0x0000002029297817 */ /* 0x000fe20003800200 */
[----:B------:R-:W-:Y:S01]  /*0560*/  IMAD R40, R40, 0x2, R47 ;  /* 0x0000000228287824 */ /* 0x000fe200078e022f */
[----:B--2---:R0:W-:Y:S04]  /*0570*/  STS.128 [R39.X16], R4 ;  /* 0x0000000427007388 */ /* 0x0041e8000000cc00 */
[----:B---3--:R1:W-:Y:S04]  /*0580*/  STS.128 [R39.X16+0x1000], R8 ;  /* 0x0010000827007388 */ /* 0x0083e8000000cc00 */
[----:B----4-:R-:W-:Y:S04]  /*0590*/  STS.128 [R39.X16+0x2000], R12 ;  /* 0x0020000c27007388 */ /* 0x010fe8000000cc00 */
[----:B-----5:R-:W-:Y:S04]  /*05a0*/  STS.128 [R39.X16+0x3000], R16 ;  /* 0x0030001027007388 */ /* 0x020fe8000000cc00 */
[----:B------:R-:W-:Y:S01]  /*05b0*/  STS.128 [R39.X16+0x4000], R20 ;  /* 0x0040001427007388 */ /* 0x000fe2000000cc00 */
[----:B0-----:R-:W-:-:S02]  /*05c0*/  LOP3.LUT R4, R45, 0xffffffe0, RZ, 0xc0, !PT ;  /* 0xffffffe02d047812 */ /* 0x001fc400078ec0ff */
[----:B------:R-:W-:Y:S01]  /*05d0*/  SHF.R.S32.HI R5, RZ, 0x1f, R44 ;  /* 0x0000001fff057819 */ /* 0x000fe2000001142c */
[----:B------:R-:W-:Y:S01]  /*05e0*/  STS.128 [R39.X16+0x5000], R24 ;  /* 0x0050001827007388 */ /* 0x000fe2000000cc00 */
[----:B-1----:R-:W-:Y:S01]  /*05f0*/  LOP3.LUT R9, R46, 0x40, RZ, 0xc0, !PT ;  /* 0x000000402e097812 */ /* 0x002fe200078ec0ff */
[----:B------:R-:W-:Y:S01]  /*0600*/  IMAD.IADD R4, R39, 0x1, -R4 ;  /* 0x0000000127047824 */ /* 0x000fe200078e0a04 */
[----:B------:R-:W-:Y:S01]  /*0610*/  LEA.HI R5, R5, R44, RZ, 0x2 ;  /* 0x0000002c05057211 */ /* 0x000fe200078f10ff */
[----:B------:R-:W-:Y:S01]  /*0620*/  STS.128 [R39.X16+0x6000], R28 ;  /* 0x0060001c27007388 */ /* 0x000fe2000000cc00 */
[----:B------:R-:W-:Y:S01]  /*0630*/  SHF.R.U32.HI R10, RZ, 0x3, R9 ;  /* 0x00000003ff0a7819 */ /* 0x000fe20000011609 */
[C---:B------:R-:W-:Y:S01]  /*0640*/  IMAD.IADD R11, R43.reuse, 0x1, -R48 ;  /* 0x000000012b0b7824 */ /* 0x040fe200078e0a30 */
[C---:B------:R-:W-:Y:S01]  /*0650*/  LEA.HI R7, R4.reuse, R4, RZ, 0x1 ;  /* 0x0000000404077211 */ /* 0x040fe200078f08ff */
[----:B------:R-:W-:Y:S01]  /*0660*/  STS.128 [R39.X16+0x7000], R32 ;  /* 0x0070002027007388 */ /* 0x000fe2000000cc00 */
[----:B------:R-:W-:Y:S01]  /*0670*/  IMAD.SHL.U32 R4, R4, 0x8, RZ ;  /* 0x0000000804047824 */ /* 0x000fe200078e00ff */
[----:B------:R-:W-:-:S02]  /*0680*/  SHF.L.U32 R6, R43, 0x3, RZ ;  /* 0x000000032b067819 */ /* 0x000fc400000006ff */
[----:B------:R-:W-:Y:S01]  /*0690*/  BAR.SYNC.DEFER_BLOCKING 0x0 ;  /* 0x0000000000007b1d */ /* 0x000fe20000010000 */
[----:B------:R-:W-:Y:S01]  /*06a0*/  IMAD.SHL.U32 R7, R7, 0x100, RZ ;  /* 0x0000010007077824 */ /* 0x000fe200078e00ff */
[----:B------:R-:W-:Y:S02]  /*06b0*/  LOP3.LUT R9, R9, 0x8, R4, 0xf8, !PT ;  /* 0x0000000809097812 */ /* 0x000fe400078ef804 */
[----:B------:R-:W-:Y:S02]  /*06c0*/  ISETP.GE.AND P0, PT, R4, c[0x0][0x194], PT ;  /* 0x0000650004007a0c */ /* 0x000fe40003f06270 */
[----:B------:R-:W-:Y:S02]  /*06d0*/  LOP3.LUT R8, R7, 0x7ffffe00, RZ, 0xc0, !PT ;  /* 0x7ffffe0007087812 */ /* 0x000fe400078ec0ff */
[C---:B------:R-:W-:Y:S01]  /*06e0*/  LOP3.LUT R7, R5.reuse, 0x7fffffc, RZ, 0xc0, !PT ;  /* 0x07fffffc05077812 */ /* 0x040fe200078ec0ff */
[----:B------:R-:W-:Y:S01]  /*06f0*/  IMAD.SHL.U32 R5, R5, 0x10, RZ ;  /* 0x0000001005057824 */ /* 0x000fe200078e00ff */
[----:B------:R-:W-:Y:S01]  /*0700*/  LOP3.LUT R10, R9, R10, RZ, 0x3c, !PT ;  /* 0x0000000a090a7212 */ /* 0x000fe200078e3cff */
[----:B------:R-:W-:Y:S01]  /*0710*/  IMAD R11, R11, 0x10, R8 ;  /* 0x000000100b0b7824 */ /* 0x000fe200078e0208 */
[----:B------:R-:W-:-:S02]  /*0720*/  IADD3 R9, R44, -R7, RZ ;  /* 0x800000072c097210 */ /* 0x000fc40007ffe0ff */
[----:B------:R-:W-:-:S04]  /*0730*/  LOP3.LUT R5, R5, 0x40, RZ, 0xc0, !PT ;  /* 0x0000004005057812 */ /* 0x000fc800078ec0ff */
[----:B------:R-:W-:Y:S01]  /*0740*/  LOP3.LUT R7, R5, 0x8, R6, 0xf8, !PT ;  /* 0x0000000805077812 */ /* 0x000fe200078ef806 */
[----:B------:R-:W-:Y:S01]  /*0750*/  IMAD.IADD R6, R11, 0x1, R10 ;  /* 0x000000010b067824 */ /* 0x000fe200078e020a */
[----:B------:R-:W-:Y:S01]  /*0760*/  SHF.R.U32.HI R8, RZ, 0x3, R5 ;  /* 0x00000003ff087819 */ /* 0x000fe20000011605 */
[----:B------:R-:W-:Y:S01]  /*0770*/  IMAD R5, R9, 0x10, R40 ;  /* 0x0000001009057824 */ /* 0x000fe200078e0228 */
[----:B------:R-:W0:Y:S02]  /*0780*/  LDS R34, [R39.X4+0x400] ;  /* 0x0004000027227984 */ /* 0x000e240000004800 */
[----:B------:R-:W-:Y:S02]  /*0790*/  LOP3.LUT R8, R7, R8, RZ, 0x3c, !PT ;  /* 0x0000000807087212 */ /* 0x000fe400078e3cff */
[----:B------:R-:W1:Y:S03]  /*07a0*/  LDS R33, [R39.X4+0x800] ;  /* 0x0008000027217984 */ /* 0x000e660000004800 */
[----:B------:R-:W-:Y:S01]  /*07b0*/  IMAD.IADD R8, R8, 0x1, R5 ;  /* 0x0000000108087824 */ /* 0x000fe200078e0205 */
[----:B------:R-:W2:Y:S04]  /*07c0*/  LDS R32, [R39.X4+0xc00] ;  /* 0x000c000027207984 */ /* 0x000ea80000004800 */
[----:B------:R-:W3:Y:S04]  /*07d0*/  LDS R35, [R39.X4] ;  /* 0x0000000027237984 */ /* 0x000ee80000004800 */
[----:B------:R-:W4:Y:S04]  /*07e0*/  LDS R26, [R39.X4+0x1000] ;  /* 0x00100000271a7984 */ /* 0x000f280000004800 */
[----:B------:R-:W5:Y:S04]  /*07f0*/  LDS R31, [R39.X4+0x1400] ;  /* 0x00140000271f7984 */ /* 0x000f680000004800 */
[----:B------:R-:W5:Y:S04]  /*0800*/  LDS R28, [R39.X4+0x2c00] ;  /* 0x002c0000271c7984 */ /* 0x000f680000004800 */
[----:B------:R-:W5:Y:S04]  /*0810*/  LDS R25, [R39.X4+0x3000] ;  /* 0x0030000027197984 */ /* 0x000f680000004800 */
[----:B------:R-:W5:Y:S04]  /*0820*/  LDS R27, [R39.X4+0x3400] ;  /* 0x00340000271b7984 */ /* 0x000f680000004800 */
[----:B------:R-:W5:Y:S04]  /*0830*/  LDS R22, [R39.X4+0x2800] ;  /* 0x0028000027167984 */ /* 0x000f680000004800 */
[----:B------:R-:W5:Y:S01]  /*0840*/  LDS R19, [R39.X4+0x4c00] ;  /* 0x004c000027137984 */ /* 0x000f620000004800 */
[----:B0-----:R-:W-:-:S03]  /*0850*/  FMUL.FTZ R40, R34, c[0x0][0x1b8] ;  /* 0x00006e0022287a20 */ /* 0x001fc60000410000 */
[----:B------:R-:W0:Y:S01]  /*0860*/  LDS R9, [R39.X4+0x4000] ;  /* 0x0040000027097984 */ /* 0x000e220000004800 */
[----:B-1----:R-:W-:-:S03]  /*0870*/  FMUL.FTZ R42, R33, c[0x0][0x1b8] ;  /* 0x00006e00212a7a20 */ /* 0x002fc60000410000 */
[----:B------:R-:W1:Y:S01]  /*0880*/  LDS R20, [R39.X4+0x4400] ;  /* 0x0044000027147984 */ /* 0x000e620000004800 */
[----:B--2---:R-:W-:-:S03]  /*0890*/  FMUL.FTZ R45, R32, c[0x0][0x1b8] ;  /* 0x00006e00202d7a20 */ /* 0x004fc60000410000 */
[----:B------:R-:W2:Y:S01]  /*08a0*/  LDS R12, [R39.X4+0x5000] ;  /* 0x00500000270c7984 */ /* 0x000ea20000004800 */
[----:B---3--:R-:W-:-:S03]  /*08b0*/  FMUL.FTZ R35, R35, c[0x0][0x1b8] ;  /* 0x00006e0023237a20 */ /* 0x008fc60000410000 */
[----:B------:R-:W3:Y:S01]  /*08c0*/  LDS R18, [R39.X4+0x5400] ;  /* 0x0054000027127984 */ /* 0x000ee20000004800 */
[----:B----4-:R-:W-:Y:S01]  /*08d0*/  FMUL.FTZ R26, R26, c[0x0][0x1b8] ;  /* 0x00006e001a1a7a20 */ /* 0x010fe20000410000 */
[----:B------:R-:W-:Y:S02]  /*08e0*/  F2FP.PACK_AB R35, R40, R35 ;  /* 0x000000232823723e */ /* 0x000fe400000000ff */
[----:B------:R-:W4:Y:S01]  /*08f0*/  LDS R24, [R39.X4+0x1800] ;  /* 0x0018000027187984 */ /* 0x000f220000004800 */
[----:B-----5:R-:W-:Y:S01]  /*0900*/  FMUL.FTZ R31, R31, c[0x0][0x1b8] ;  /* 0x00006e001f1f7a20 */ /* 0x020fe20000410000 */
[----:B------:R-:W-:Y:S02]  /*0910*/  F2FP.PACK_AB R40, R45, R42 ;  /* 0x0000002a2d28723e */ /* 0x000fe400000000ff */
[----:B------:R-:W5:Y:S01]  /*0920*/  LDS R30, [R39.X4+0x1c00] ;  /* 0x001c0000271e7984 */ /* 0x000f620000004800 */
[----:B------:R-:W-:-:S03]  /*0930*/  FMUL.FTZ R47, R28, c[0x0][0x1b8] ;  /* 0x00006e001c2f7a20 */ /* 0x000fc60000410000 */
[----:B------:R-:W5:Y:S01]  /*0940*/  LDS R23, [R39.X4+0x2000] ;  /* 0x0020000027177984 */ /* 0x000f620000004800 */
[----:B------:R-:W-:-:S03]  /*0950*/  FMUL.FTZ R28, R25, c[0x0][0x1b8] ;  /* 0x00006e00191c7a20 */ /* 0x000fc60000410000 */
[----:B------:R-:W5:Y:S01]  /*0960*/  LDS R29, [R39.X4+0x2400] ;  /* 0x00240000271d7984 */ /* 0x000f620000004800 */
[----:B------:R-:W-:-:S03]  /*0970*/  FMUL.FTZ R27, R27, c[0x0][0x1b8] ;  /* 0x00006e001b1b7a20 */ /* 0x000fc60000410000 */
[----:B------:R-:W5:Y:S01]  /*0980*/  LDS R14, [R39.X4+0x3800] ;  /* 0x00380000270e7984 */ /* 0x000f620000004800 */
[----:B------:R-:W-:Y:S01]  /*0990*/  FMUL.FTZ R42, R22, c[0x0][0x1b8] ;  /* 0x00006e00162a7a20 */ /* 0x000fe20000410000 */
[----:B------:R-:W-:Y:S02]  /*09a0*/  F2FP.PACK_AB R22, R31, R26 ;  /* 0x0000001a1f16723e */ /* 0x000fe400000000ff */
[----:B------:R-:W5:Y:S01]  /*09b0*/  LDS R21, [R39.X4+0x3c00] ;  /* 0x003c000027157984 */ /* 0x000f620000004800 */
[----:B------:R-:W-:Y:S01]  /*09c0*/  F2FP.PACK_AB R26, R27, R28 ;  /* 0x0000001c1b1a723e */ /* 0x000fe200000000ff */
[----:B------:R-:W-:Y:S01]  /*09d0*/  FMUL.FTZ R28, R19, c[0x0][0x1b8] ;  /* 0x00006e00131c7a20 */ /* 0x000fe20000410000 */
[----:B------:R-:W-:Y:S01]  /*09e0*/  F2FP.PACK_AB R25, R47, R42 ;  /* 0x0000002a2f19723e */ /* 0x000fe200000000ff */
[----:B------:R-:W5:Y:S01]  /*09f0*/  LDS R13, [R39.X4+0x4800] ;  /* 0x00480000270d7984 */ /* 0x000f620000004800 */
[----:B0-----:R-:W-:-:S03]  /*0a00*/  FMUL.FTZ R9, R9, c[0x0][0x1b8] ;  /* 0x00006e0009097a20 */ /* 0x001fc60000410000 */
[----:B------:R-:W0:Y:S01]  /*0a10*/  LDS R11, [R39.X4+0x5800] ;  /* 0x00580000270b7984 */ /* 0x000e220000004800 */
[----:B-1----:R-:W-:-:S03]  /*0a20*/  FMUL.FTZ R20, R20, c[0x0][0x1b8] ;  /* 0x00006e0014147a20 */ /* 0x002fc60000410000 */
[----:B------:R-:W1:Y:S01]  /*0a30*/  LDS R17, [R39.X4+0x5c00] ;  /* 0x005c000027117984 */ /* 0x000e620000004800 */
[----:B--2---:R-:W-:Y:S01]  /*0a40*/  FMUL.FTZ R12, R12, c[0x0][0x1b8] ;  /* 0x00006e000c0c7a20 */ /* 0x004fe20000410000 */
[----:B------:R-:W-:Y:S02]  /*0a50*/  F2FP.PACK_AB R20, R20, R9 ;  /* 0x000000091414723e */ /* 0x000fe400000000ff */
[----:B------:R-:W2:Y:S01]  /*0a60*/  LDS R5, [R39.X4+0x6000] ;  /* 0x0060000027057984 */ /* 0x000ea20000004800 */
[----:B---3--:R-:W-:-:S03]  /*0a70*/  FMUL.FTZ R19, R18, c[0x0][0x1b8] ;  /* 0x00006e0012137a20 */ /* 0x008fc60000410000 */
[----:B------:R-:W3:Y:S01]  /*0a80*/  LDS R16, [R39.X4+0x6400] ;  /* 0x0064000027107984 */ /* 0x000ee20000004800 */
[----:B----4-:R-:W-:Y:S01]  /*0a90*/  FMUL.FTZ R24, R24, c[0x0][0x1b8] ;  /* 0x00006e0018187a20 */ /* 0x010fe20000410000 */
[----:B------:R-:W-:Y:S02]  /*0aa0*/  F2FP.PACK_AB R19, R19, R12 ;  /* 0x0000000c1313723e */ /* 0x000fe400000000ff */
[----:B------:R-:W4:Y:S01]  /*0ab0*/  LDS R7, [R39.X4+0x6800] ;  /* 0x0068000027077984 */ /* 0x000f220000004800 */
[----:B-----5:R-:W-:-:S03]  /*0ac0*/  FMUL.FTZ R45, R30, c[0x0][0x1b8] ;  /* 0x00006e001e2d7a20 */ /* 0x020fc60000410000 */
[----:B------:R-:W5:Y:S01]  /*0ad0*/  LDS R15, [R39.X4+0x6c00] ;  /* 0x006c0000270f7984 */ /* 0x000f620000004800 */
[----:B------:R-:W-:Y:S01]  /*0ae0*/  FMUL.FTZ R30, R23, c[0x0][0x1b8] ;  /* 0x00006e00171e7a20 */ /* 0x000fe20000410000 */
[----:B------:R-:W-:Y:S02]  /*0af0*/  F2FP.PACK_AB R23, R45, R24 ;  /* 0x000000182d17723e */ /* 0x000fe400000000ff */
[----:B------:R-:W5:Y:S01]  /*0b00*/  LDS R10, [R39.X4+0x7000] ;  /* 0x00700000270a7984 */ /* 0x000f620000004800 */
[----:B------:R-:W-:-:S03]  /*0b10*/  FMUL.FTZ R29, R29, c[0x0][0x1b8] ;  /* 0x00006e001d1d7a20 */ /* 0x000fc60000410000 */
[----:B------:R-:W5:Y:S01]  /*0b20*/  LDS R33, [R39.X4+0x7400] ;  /* 0x0074000027217984 */ /* 0x000f620000004800 */
[----:B------:R-:W-:Y:S01]  /*0b30*/  FMUL.FTZ R14, R14, c[0x0][0x1b8] ;  /* 0x00006e000e0e7a20 */ /* 0x000fe20000410000 */
[----:B------:R-:W-:Y:S02]  /*0b40*/  F2FP.PACK_AB R24, R29, R30 ;  /* 0x0000001e1d18723e */ /* 0x000fe400000000ff */
[----:B------:R-:W5:Y:S01]  /*0b50*/  LDS R32, [R39.X4+0x7800] ;  /* 0x0078000027207984 */ /* 0x000f620000004800 */
[----:B------:R-:W-:-:S03]  /*0b60*/  FMUL.FTZ R21, R21, c[0x0][0x1b8] ;  /* 0x00006e0015157a20 */ /* 0x000fc60000410000 */
[----:B------:R-:W5:Y:S01]  /*0b70*/  LDS R34, [R39.X4+0x7c00] ;  /* 0x007c000027227984 */ /* 0x000f620000004800 */
[----:B------:R-:W-:Y:S01]  /*0b80*/  FMUL.FTZ R13, R13, c[0x0][0x1b8] ;  /* 0x00006e000d0d7a20 */ /* 0x000fe20000410000 */
[----:B------:R-:W-:Y:S01]  /*0b90*/  F2FP.PACK_AB R14, R21, R14 ;  /* 0x0000000e150e723e */ /* 0x000fe200000000ff */
[----:B0-----:R-:W-:-:S03]  /*0ba0*/  FMUL.FTZ R11, R11, c[0x0][0x1b8] ;  /* 0x00006e000b0b7a20 */ /* 0x001fc60000410000 */
[----:B------:R-:W-:Y:S01]  /*0bb0*/  F2FP.PACK_AB R13, R28, R13 ;  /* 0x0000000d1c0d723e */ /* 0x000fe200000000ff */
[----:B-1----:R-:W-:Y:S02]  /*0bc0*/  FMUL.FTZ R18, R17, c[0x0][0x1b8] ;  /* 0x00006e0011127a20 */ /* 0x002fe40000410000 */
[----:B------:R-:W-:Y:S02]  /*0bd0*/  IMAD R17, R2, c[0x0][0x1b0], RZ ;  /* 0x00006c0002117a24 */ /* 0x000fe400078e02ff */
[----:B--2---:R-:W-:Y:S01]  /*0be0*/  FMUL.FTZ R5, R5, c[0x0][0x1b8] ;  /* 0x00006e0005057a20 */ /* 0x004fe20000410000 */
[----:B------:R-:W-:Y:S01]  /*0bf0*/  F2FP.PACK_AB R18, R18, R11 ;  /* 0x0000000b1212723e */ /* 0x000fe200000000ff */
[----:B------:R-:W-:Y:S02]  /*0c00*/  IMAD R17, R36, c[0x0][0x1b4], R17 ;  /* 0x00006d0024117a24 */ /* 0x000fe400078e0211 */
[----:B---3--:R-:W-:Y:S02]  /*0c10*/  FMUL.FTZ R16, R16, c[0x0][0x1b8] ;  /* 0x00006e0010107a20 */ /* 0x008fe40000410000 */
[----:B----4-:R-:W-:-:S03]  /*0c20*/  FMUL.FTZ R7, R7, c[0x0][0x1b8] ;  /* 0x00006e0007077a20 */ /* 0x010fc60000410000 */
[----:B------:R-:W-:Y:S02]  /*0c30*/  F2FP.PACK_AB R5, R16, R5 ;  /* 0x000000051005723e */ /* 0x000fe400000000ff */
[----:B------:R-:W-:Y:S01]  /*0c40*/  IADD3 R16, R43, 0x10, RZ ;  /* 0x000000102b107810 */ /* 0x000fe20007ffe0ff */
[----:B-----5:R-:W-:Y:S01]  /*0c50*/  FMUL.FTZ R12, R15, c[0x0][0x1b8] ;  /* 0x00006e000f0c7a20 */ /* 0x020fe20000410000 */
[----:B------:R-:W-:Y:S02]  /*0c60*/  SHF.L.U32 R15, R8, 0x1, RZ ;  /* 0x00000001080f7819 */ /* 0x000fe400000006ff */
[----:B------:R-:W-:Y:S01]  /*0c70*/  ISETP.GE.OR P3, PT, R16, R41, P0 ;  /* 0x000000291000720c */ /* 0x000fe20000766670 */
[----:B------:R-:W-:Y:S01]  /*0c80*/  FMUL.FTZ R10, R10, c[0x0][0x1b8] ;  /* 0x00006e000a0a7a20 */ /* 0x000fe20000410000 */
[----:B------:R-:W-:Y:S01]  /*0c90*/  F2FP.PACK_AB R12, R12, R7 ;  /* 0x000000070c0c723e */ /* 0x000fe200000000ff */
[----:B------:R-:W-:Y:S01]  /*0ca0*/  STS [R15+0x8000], R35 ;  /* 0x008000230f007388 */ /* 0x000fe20000000800 */
[----:B------:R-:W-:-:S02]  /*0cb0*/  IMAD.SHL.U32 R7, R6, 0x2, RZ ;  /* 0x0000000206077824 */ /* 0x000fc400078e00ff */
[----:B------:R-:W-:Y:S01]  /*0cc0*/  FMUL.FTZ R33, R33, c[0x0][0x1b8] ;  /* 0x00006e0021217a20 */ /* 0x000fe20000410000 */
[----:B------:R-:W-:Y:S01]  /*0cd0*/  STS [R15+0x8100], R40 ;  /* 0x008100280f007388 */ /* 0x000fe20000000800 */
[----:B------:R-:W-:-:S03]  /*0ce0*/  FMUL.FTZ R32, R32, c[0x0][0x1b8] ;  /* 0x00006e0020207a20 */ /* 0x000fc60000410000 */
[----:B------:R-:W-:Y:S01]  /*0cf0*/  F2FP.PACK_AB R33, R33, R10 ;  /* 0x0000000a2121723e */ /* 0x000fe200000000ff */
[----:B------:R-:W-:Y:S01]  /*0d00*/  STS [R15+0x9000], R24 ;  /* 0x009000180f007388 */ /* 0x000fe20000000800 */
[----:B------:R-:W-:-:S03]  /*0d10*/  FMUL.FTZ R9, R34, c[0x0][0x1b8] ;  /* 0x00006e0022097a20 */ /* 0x000fc60000410000 */
[----:B------:R-:W-:Y:S02]  /*0d20*/  STS [R15+0x9100], R25 ;  /* 0x009100190f007388 */ /* 0x000fe40000000800 */
[----:B------:R-:W-:Y:S02]  /*0d30*/  F2FP.PACK_AB R32, R9, R32 ;  /* 0x000000200920723e */ /* 0x000fe400000000ff */
        /* <DEDUP_REMOVED lines=8> */
[----:B0-----:R-:W-:-:S03]  /*0dc0*/  IADD3 R13, R43, 0x8, RZ ;  /* 0x000000082b0d7810 */ /* 0x001fc60007ffe0ff */
[----:B------:R-:W-:Y:S01]  /*0dd0*/  STS [R15+0xa200], R19 ;  /* 0x00a200130f007388 */ /* 0x000fe20000000800 */
[----:B-1----:R-:W-:-:S03]  /*0de0*/  SHF.R.S32.HI R5, RZ, 0x1f, R4 ;  /* 0x0000001fff057819 */ /* 0x002fc60000011404 */
[----:B------:R-:W-:Y:S01]  /*0df0*/  STS [R15+0xa300], R18 ;  /* 0x00a300120f007388 */ /* 0x000fe20000000800 */
[----:B------:R-:W-:Y:S02]  /*0e00*/  ISETP.GE.OR P2, PT, R13, R41, P0 ;  /* 0x000000290d00720c */ /* 0x000fe40000746670 */
[----:B--2---:R-:W-:Y:S01]  /*0e10*/  CS2R R12, SRZ ;  /* 0x00000000000c7805 */ /* 0x004fe2000001ff00 */
[----:B------:R-:W-:Y:S01]  /*0e20*/  STS [R15+0xb200], R33 ;  /* 0x00b200210f007388 */ /* 0x000fe20000000800 */
[--C-:B------:R-:W-:Y:S01]  /*0e30*/  @P1 SHF.R.S32.HI R13, RZ, 0x1f, R38.reuse ;  /* 0x0000001fff0d1819 */ /* 0x100fe20000011426 */
[----:B------:R-:W-:Y:S02]  /*0e40*/  @P1 IMAD.MOV.U32 R12, RZ, RZ, R38 ;  /* 0x000000ffff0c1224 */ /* 0x000fe400078e0026 */
[----:B------:R0:W-:Y:S04]  /*0e50*/  STS [R15+0xb300], R32 ;  /* 0x00b300200f007388 */ /* 0x0001e80000000800 */
[----:B------:R-:W-:Y:S01]  /*0e60*/  BAR.SYNC.DEFER_BLOCKING 0x0 ;  /* 0x0000000000007b1d */ /* 0x000fe20000010000 */
[----:B0-----:R-:W-:Y:S01]  /*0e70*/  IMAD.WIDE.U32 R14, R0, c[0x0][0x1a8], R4 ;  /* 0x00006a00000e7a25 */ /* 0x001fe200078e0004 */
[----:B------:R-:W-:-:S02]  /*0e80*/  IADD3 R0, R43, 0x18, RZ ;  /* 0x000000182b007810 */ /* 0x000fc40007ffe0ff */
[----:B------:R-:W-:Y:S01]  /*0e90*/  IADD3 R4, P4, R43, R12, RZ ;  /* 0x0000000c2b047210 */ /* 0x000fe20007f9e0ff */
[----:B------:R-:W-:Y:S01]  /*0ea0*/  IMAD.IADD R15, R15, 0x1, R37 ;  /* 0x000000010f0f7824 */ /* 0x000fe200078e0225 */
[-C--:B------:R-:W-:Y:S02]  /*0eb0*/  ISETP.GE.OR P1, PT, R0, R41.reuse, P0 ;  /* 0x000000290000720c */ /* 0x080fe40000726670 */
[C---:B------:R-:W-:Y:S01]  /*0ec0*/  ISETP.GE.OR P0, PT, R43.reuse, R41, P0 ;  /* 0x000000292b00720c */ /* 0x040fe20000706670 */
[----:B------:R-:W-:Y:S01]  /*0ed0*/  IMAD.WIDE.U32 R36, R36, c[0x0][0x1b0], R14 ;  /* 0x00006c0024247a25 */ /* 0x000fe200078e000e */
[----:B------:R-:W-:Y:S02]  /*0ee0*/  LEA.HI.X.SX32 R5, R43, R13, 0x1, P4 ;  /* 0x0000000d2b057211 */ /* 0x000fe400020f0eff */
[----:B------:R-:W-:-:S03]  /*0ef0*/  LEA R12, R6, 0x8000, 0x1 ;  /* 0x00008000060c7811 */ /* 0x000fc600078e08ff */
[----:B------:R-:W-:Y:S01]  /*0f00*/  IMAD.WIDE R2, R3, 0x20, R4 ;  /* 0x0000002003027825 */ /* 0x000fe200078e0204 */
[----:B------:R0:W1:Y:S03]  /*0f10*/  LDS.128 R8, [R7+0x8300] ;  /* 0x0083000007087984 */ /* 0x0000660000000c00 */
[----:B------:R-:W-:Y:S02]  /*0f20*/  IMAD.IADD R5, R37, 0x1, R17 ;  /* 0x0000000125057824 */ /* 0x000fe400078e0211 */
[----:B------:R-:W-:Y:S05]  /*0f30*/  @P0 BRA `(.L_x_519) ;  /* 0x0000009000000947 */ /* 0x000fea0003800000 */
[----:B------:R-:W2:Y:S01]  /*0f40*/  LDS.128 R12, [R12] ;  /* 0x000000000c0c7984 */ /* 0x000ea20000000c00 */
[----:B------:R-:W-:Y:S01]  /*0f50*/  MOV R4, R36 ;  /* 0x0000002400047202 */ /* 0x000fe20000000f00 */
[----:B------:R-:W-:-:S04]  /*0f60*/  IMAD R19, R3, c[0x0][0x1a0], RZ ;  /* 0x0000680003137a24 */ /* 0x000fc800078e02ff */
[----:B------:R-:W-:-:S04]  /*0f70*/  IMAD.WIDE.U32 R16, R2, c[0x0][0x1a0], R4 ;  /* 0x0000680002107a25 */ /* 0x000fc800078e0004 */
[----:B------:R-:W-:Y:S01]  /*0f80*/  IMAD R19, R2, c[0x0][0x1a4], R19 ;  /* 0x0000690002137a24 */ /* 0x000fe200078e0213 */
[----:B------:R-:W-:-:S03]  /*0f90*/  LEA R18, P0, R16, c[0x0][0x188], 0x1 ;  /* 0x0000620010127a11 */ /* 0x000fc600078008ff */
[----:B------:R-:W-:-:S05]  /*0fa0*/  IMAD.IADD R17, R17, 0x1, R19 ;  /* 0x0000000111117824 */ /* 0x000fca00078e0213 */
[----:B------:R-:W-:-:S05]  /*0fb0*/  LEA.HI.X R19, R16, c[0x0][0x18c], R17, 0x1, P0 ;  /* 0x0000630010137a11 */ /* 0x000fca00000f0c11 */
[----:B--2---:R2:W-:Y:S02]  /*0fc0*/  STG.E.128 [R18.64], R12 ;  /* 0x0000000c12007986 */ /* 0x0045e4000c101d04 */
.L_x_519:
[----:B------:R-:W-:Y:S05]  /*0fd0*/  BSYNC B0 ;  /* 0x0000000000007941 */ /* 0x000fea0003800000 */
.L_x_518:
[----:B--2---:R2:W3:Y:S01]  /*0fe0*/  LDS.128 R12, [R7+0x8100] ;  /* 0x00810000070c7984 */ /* 0x0044e20000000c00 */
[----:B------:R-:W-:Y:S01]  /*0ff0*/  BSSY B0, `(.L_x_520) ;  /* 0x000000d000007945 */ /* 0x000fe20003800000 */
[----:B------:R-:W-:Y:S05]  /*1000*/  @P2 BRA `(.L_x_521) ;  /* 0x000000b000002947 */ /* 0x000fea0003800000 */
[----:B------:R-:W-:Y:S01]  /*1010*/  IADD3 R19, P0, R2, 0x8, RZ ;  /* 0x0000000802137810 */ /* 0x000fe20007f1e0ff */
[----:B------:R-:W-:Y:S02]  /*1020*/  IMAD.MOV.U32 R16, RZ, RZ, R36 ;  /* 0x000000ffff107224 */ /* 0x000fe400078e0024 */
[----:B------:R-:W-:Y:S02]  /*1030*/  IMAD.MOV.U32 R17, RZ, RZ, R5 ;  /* 0x000000ffff117224 */ /* 0x000fe400078e0005 */
[----:B------:R-:W-:Y:S02]  /*1040*/  IMAD.X R0, RZ, RZ, R3, P0 ;  /* 0x000000ffff007224 */ /* 0x000fe400000e0603 */
[----:B------:R-:W-:-:S04]  /*1050*/  IMAD.WIDE.U32 R16, R19, c[0x0][0x1a0], R16 ;  /* 0x0000680013107a25 */ /* 0x000fc800078e0010 */
[----:B------:R-:W-:Y:S01]  /*1060*/  IMAD R0, R0, c[0x0][0x1a0], RZ ;  /* 0x0000680000007a24 */ /* 0x000fe200078e02ff */
[----:B------:R-:W-:-:S03]  /*1070*/  LEA R18, P0, R16, c[0x0][0x188], 0x1 ;  /* 0x0000620010127a11 */ /* 0x000fc600078008ff */
[----:B------:R-:W-:-:S05]  /*1080*/  IMAD R19, R19, c[0x0][0x1a4], R0 ;  /* 0x0000690013137a24 */ /* 0x000fca00078e0200 */
[----:B------:R-:W-:-:S04]  /*1090*/  IADD3 R17, R17, R19, RZ ;  /* 0x0000001311117210 */ /* 0x000fc80007ffe0ff */
[----:B------:R-:W-:-:S05]  /*10a0*/  LEA.HI.X R19, R16, c[0x0][0x18c], R17, 0x1, P0 ;  /* 0x0000630010137a11 */ /* 0x000fca00000f0c11 */
[----:B---3--:R3:W-:Y:S02]  /*10b0*/  STG.E.128 [R18.64], R12 ;  /* 0x0000000c12007986 */ /* 0x0087e4000c101d04 */
.L_x_521:
[----:B------:R-:W-:Y:S05]  /*10c0*/  BSYNC B0 ;  /* 0x0000000000007941 */ /* 0x000fea0003800000 */
.L_x_520:
[----:B---3--:R3:W4:Y:S01]  /*10d0*/  LDS.128 R12, [R7+0x8200] ;  /* 0x00820000070c7984 */ /* 0x0087220000000c00 */
[----:B------:R-:W-:Y:S01]  /*10e0*/  BSSY B0, `(.L_x_522) ;  /* 0x000000d000007945 */ /* 0x000fe20003800000 */
[----:B------:R-:W-:Y:S05]  /*10f0*/  @P3 BRA `(.L_x_523) ;  /* 0x000000b000003947 */ /* 0x000fea0003800000 */
[----:B------:R-:W-:Y:S01]  /*1100*/  IADD3 R17, P0, R2, 0x10, RZ ;  /* 0x0000001002117810 */ /* 0x000fe20007f1e0ff */
[----:B------:R-:W-:Y:S02]  /*1110*/  IMAD.MOV.U32 R6, RZ, RZ, R36 ;  /* 0x000000ffff067224 */ /* 0x000fe400078e0024 */
[----:B0-23--:R-:W-:Y:S02]  /*1120*/  IMAD.MOV.U32 R7, RZ, RZ, R5 ;  /* 0x000000ffff077224 */ /* 0x00dfe400078e0005 */
[----:B------:R-:W-:Y:S02]  /*1130*/  IMAD.X R0, RZ, RZ, R3, P0 ;  /* 0x000000ffff007224 */ /* 0x000fe400000e0603 */
[----:B------:R-:W-:-:S04]  /*1140*/  IMAD.WIDE.U32 R6, R17, c[0x0][0x1a0], R6 ;  /* 0x0000680011067a25 */ /* 0x000fc800078e0006 */
[----:B------:R-:W-:Y:S01]  /*1150*/  IMAD R0, R0, c[0x0][0x1a0], RZ ;  /* 0x0000680000007a24 */ /* 0x000fe200078e02ff */
[----:B------:R-:W-:-:S03]  /*1160*/  LEA R16, P0, R6, c[0x0][0x188], 0x1 ;  /* 0x0000620006107a11 */ /* 0x000fc600078008ff */
[----:B------:R-:W-:-:S04]  /*1170*/  IMAD R17, R17, c[0x0][0x1a4], R0 ;  /* 0x0000690011117a24 */ /* 0x000fc800078e0200 */
[----:B------:R-:W-:-:S05]  /*1180*/  IMAD.IADD R7, R7, 0x1, R17 ;  /* 0x0000000107077824 */ /* 0x000fca00078e0211 */
[----:B------:R-:W-:-:S05]  /*1190*/  LEA.HI.X R17, R6, c[0x0][0x18c], R7, 0x1, P0 ;  /* 0x0000630006117a11 */ /* 0x000fca00000f0c07 */
[----:B----4-:R0:W-:Y:S02]  /*11a0*/  STG.E.128 [R16.64], R12 ;  /* 0x0000000c10007986 */ /* 0x0101e4000c101d04 */
.L_x_523:
[----:B------:R-:W-:Y:S05]  /*11b0*/  BSYNC B0 ;  /* 0x0000000000007941 */ /* 0x000fea0003800000 */
.L_x_522:
[----:B------:R-:W-:Y:S05]  /*11c0*/  @P1 EXIT ;  /* 0x000000000000194d */ /* 0x000fea0003800000 */
[----:B0-23--:R-:W-:-:S04]  /*11d0*/  IADD3 R7, P0, R2, 0x18, RZ ;  /* 0x0000001802077810 */ /* 0x00dfc80007f1e0ff */
[----:B------:R-:W-:Y:S01]  /*11e0*/  IADD3.X R2, RZ, R3, RZ, P0, !PT ;  /* 0x00000003ff027210 */ /* 0x000fe200007fe4ff */
[----:B------:R-:W-:-:S04]  /*11f0*/  IMAD.MOV.U32 R3, RZ, RZ, R5 ;  /* 0x000000ffff037224 */ /* 0x000fc800078e0005 */
[----:B------:R-:W-:Y:S02]  /*1200*/  IMAD R0, R2, c[0x0][0x1a0], RZ ;  /* 0x0000680002007a24 */ /* 0x000fe400078e02ff */
[----:B------:R-:W-:-:S04]  /*1210*/  IMAD.MOV.U32 R2, RZ, RZ, R36 ;  /* 0x000000ffff027224 */ /* 0x000fc800078e0024 */
[----:B------:R-:W-:-:S04]  /*1220*/  IMAD.WIDE.U32 R2, R7, c[0x0][0x1a0], R2 ;  /* 0x0000680007027a25 */ /* 0x000fc800078e0002 */
[----:B------:R-:W-:Y:S01]  /*1230*/  IMAD R7, R7, c[0x0][0x1a4], R0 ;  /* 0x0000690007077a24 */ /* 0x000fe200078e0200 */
[----:B------:R-:W-:-:S03]  /*1240*/  LEA R4, P0, R2, c[0x0][0x188], 0x1 ;  /* 0x0000620002047a11 */ /* 0x000fc600078008ff */
[----:B------:R-:W-:-:S05]  /*1250*/  IMAD.IADD R3, R3, 0x1, R7 ;  /* 0x0000000103037824 */ /* 0x000fca00078e0207 */
[----:B------:R-:W-:-:S05]  /*1260*/  LEA.HI.X R5, R2, c[0x0][0x18c], R3, 0x1, P0 ;  /* 0x0000630002057a11 */ /* 0x000fca00000f0c03 */
[----:B-1----:R-:W-:Y:S01]  /*1270*/  STG.E.128 [R4.64], R8 ;  /* 0x0000000804007986 */ /* 0x002fe2000c101d04 */
[----:B------:R-:W-:Y:S05]  /*1280*/  EXIT ;  /* 0x000000000000794d */ /* 0x000fea0003800000 */
.L_x_524:
        /* <DEDUP_REMOVED lines=15> */
.L_x_1158:


//--------------------- .text._ZN7cutlass13device_kernelIN5flash19enable_sm80_to_sm89INS1_16FlashAttnBwdSm80INS1_25CollectiveMainloopBwdSm80ILi1ELi1EN4cute5tupleIJNS5_1CILi32EEENS7_ILi64EEENS7_ILi256EEEEEENS_6half_tEfNS_4arch4Sm80ELb1ELb0ELb1ELb1ELb0ELb0ELb0ELb0ELi2ELi2ELi2ELi1ELb1EEENS1_24CollectiveEpilogueBwdGQAISB_fSE_Li256ELb1ELb0EEENS1_25SingleTileBwdLPTSchedulerILb1ELi64ELb0EEEEEEEEEvNT_6ParamsE --------------------------
	.section	.text._ZN7cutlass13device_kernelIN5flash19enable_sm80_to_sm89INS1_16FlashAttnBwdSm80INS1_25CollectiveMainloopBwdSm80ILi1ELi1EN4cute5tupleIJNS5_1CILi32EEENS7_ILi64EEENS7_ILi256EEEEEENS_6half_tEfNS_4arch4Sm80ELb1ELb0ELb1ELb1ELb0ELb0ELb0ELb0ELi2ELi2ELi2ELi1ELb1EEENS1_24CollectiveEpilogueBwdGQAISB_fSE_Li256ELb1ELb0EEENS1_25SingleTileBwdLPTSchedulerILb1ELi64ELb0EEEEEEEEEvNT_6ParamsE,"ax",@progbits
	.sectioninfo	@"SHI_REGISTERS=255"
	.align	128
.text._ZN7cutlass13device_kernelIN5flash19enable_sm80_to_sm89INS1_16FlashAttnBwdSm80INS1_25CollectiveMainloopBwdSm80ILi1ELi1EN4cute5tupleIJNS5_1CILi32EEENS7_ILi64EEENS7_ILi256EEEEEENS_6half_tEfNS_4arch4Sm80ELb1ELb0ELb1ELb1ELb0ELb0ELb0ELb0ELi2ELi2ELi2ELi1ELb1EEENS1_24CollectiveEpilogueBwdGQAISB_fSE_Li256ELb1ELb0EEENS1_25SingleTileBwdLPTSchedulerILb1ELi64ELb0EEEEEEEEEvNT_6ParamsE:
        .type           _ZN7cutlass13device_kernelIN5flash19enable_sm80_to_sm89INS1_16FlashAttnBwdSm80INS1_25CollectiveMainloopBwdSm80ILi1ELi1EN4cute5tupleIJNS5_1CILi32EEENS7_ILi64EEENS7_ILi256EEEEEENS_6half_tEfNS_4arch4Sm80ELb1ELb0ELb1ELb1ELb0ELb0ELb0ELb0ELi2ELi2ELi2ELi1ELb1EEENS1_24CollectiveEpilogueBwdGQAISB_fSE_Li256ELb1ELb0EEENS1_25SingleTileBwdLPTSchedulerILb1ELi64ELb0EEEEEEEEEvNT_6ParamsE,@function
        .size           _ZN7cutlass13device_kernelIN5flash19enable_sm80_to_sm89INS1_16FlashAttnBwdSm80INS1_25CollectiveMainloopBwdSm80ILi1ELi1EN4cute5tupleIJNS5_1CILi32EEENS7_ILi64EEENS7_ILi256EEEEEENS_6half_tEfNS_4arch4Sm80ELb1ELb0ELb1ELb1ELb0ELb0ELb0ELb0ELi2ELi2ELi2ELi1ELb1EEENS1_24CollectiveEpilogueBwdGQAISB_fSE_Li256ELb1ELb0EEENS1_25SingleTileBwdLPTSchedulerILb1ELi64ELb0EEEEEEEEEvNT_6ParamsE,(.L_x_1159 - _ZN7cutlass13device_kernelIN5flash19enable_sm80_to_sm89INS1_16FlashAttnBwdSm80INS1_25CollectiveMainloopBwdSm80ILi1ELi1EN4cute5tupleIJNS5_1CILi32EEENS7_ILi64EEENS7_ILi256EEEEEENS_6half_tEfNS_4arch4Sm80ELb1ELb0ELb1ELb1ELb0ELb0ELb0ELb0ELi2ELi2ELi2ELi1ELb1EEENS1_24CollectiveEpilogueBwdGQAISB_fSE_Li256ELb1ELb0EEENS1_25SingleTileBwdLPTSchedulerILb1ELi64ELb0EEEEEEEEEvNT_6ParamsE)
        .other          _ZN7cutlass13device_kernelIN5flash19enable_sm80_to_sm89INS1_16FlashAttnBwdSm80INS1_25CollectiveMainloopBwdSm80ILi1ELi1EN4cute5tupleIJNS5_1CILi32EEENS7_ILi64EEENS7_ILi256EEEEEENS_6half_tEfNS_4arch4Sm80ELb1ELb0ELb1ELb1ELb0ELb0ELb0ELb0ELi2ELi2ELi2ELi1ELb1EEENS1_24CollectiveEpilogueBwdGQAISB_fSE_Li256ELb1ELb0EEENS1_25SingleTileBwdLPTSchedulerILb1ELi64ELb0EEEEEEEEEvNT_6ParamsE,@"STO_CUDA_ENTRY STV_DEFAULT"
_ZN7cutlass13device_kernelIN5flash19enable_sm80_to_sm89INS1_16FlashAttnBwdSm80INS1_25CollectiveMainloopBwdSm80ILi1ELi1EN4cute5tupleIJNS5_1CILi32EEENS7_ILi64EEENS7_ILi256EEEEEENS_6half_tEfNS_4arch4Sm80ELb1ELb0ELb1ELb1ELb0ELb0ELb0ELb0ELi2ELi2ELi2ELi1ELb1EEENS1_24CollectiveEpilogueBwdGQAISB_fSE_Li256ELb1ELb0EEENS1_25SingleTileBwdLPTSchedulerILb1ELi64ELb0EEEEEEEEEvNT_6ParamsE:
        /* <DEDUP_REMOVED lines=31> */
.L_x_526:
        /* <DEDUP_REMOVED lines=8> */
.L_x_527:
        /* <DEDUP_REMOVED lines=8> */
[----:B------:R-:W-:Y:S02]  /*02f0*/  UMOV UR7, UR5 ;  /* 0x0000000500077c82 */ /* 0x000fe40008000000 */
        /* <DEDUP_REMOVED lines=12> */
.L_x_528:
        /* <DEDUP_REMOVED lines=14> */
.L_x_530:
[----:B------:R-:W-:Y:S02]  /*04a0*/  ULDC UR5, c[0x0][0x3dc] ;  /* 0x0000f70000057ab9 */ /* 0x000fe40000000800 */
.L_x_529:
[----:B------:R-:W-:-:S04]  /*04b0*/  UIADD3 UR5, UR5, 0x3f, URZ ;  /* 0x0000003f05057890 */ /* 0x000fc8000fffe03f */
[----:B------:R-:W-:-:S04]  /*04c0*/  USHF.R.S32.HI UR4, URZ, 0x1f, UR5 ;  /* 0x0000001f3f047899 */ /* 0x000fc80008011405 */
[----:B------:R-:W-:-:S04]  /*04d0*/  ULEA.HI UR4, UR4, UR5, URZ, 0x6 ;  /* 0x0000000504047291 */ /* 0x000fc8000f8f303f */
[----:B------:R-:W-:-:S04]  /*04e0*/  USHF.R.S32.HI UR4, URZ, 0x6, UR4 ;  /* 0x000000063f047899 */ /* 0x000fc80008011404 */
[----:B------:R-:W-:-:S04]  /*04f0*/  UISETP.GE.AND UP0, UPT, UR15, UR4, UPT ;  /* 0x000000040f00728c */ /* 0x000fc8000bf06270 */
[----:B------:R-:W-:-:S06]  /*0500*/  USEL UR7, UR7, 0xffffffff, !UP0 ;  /* 0xffffffff07077887 */ /* 0x000fcc000c000000 */
[----:B------:R-:W-:-:S05]  /*0510*/  MOV R0, UR7 ;  /* 0x0000000700007c02 */ /* 0x000fca0008000f00 */
[----:B------:R1:W-:Y:S01]  /*0520*/  STL [R1+0xb4], R0 ;  /* 0x0000b40001007387 */ /* 0x0003e20000100800 */
[----:B------:R-:W-:Y:S05]  /*0530*/  BRA `(.L_x_531) ;  /* 0x000004a000007947 */ /* 0x000fea0003800000 */
.L_x_525:
        /* <DEDUP_REMOVED lines=22> */
.L_x_532:
        /* <DEDUP_REMOVED lines=8> */
.L_x_533:
        /* <DEDUP_REMOVED lines=21> */
.L_x_534:
        /* <DEDUP_REMOVED lines=14> */
.L_x_536:
[----:B------:R-:W-:Y:S02]  /*0950*/  ULDC UR5, c[0x0][0x3dc] ;  /* 0x0000f70000057ab9 */ /* 0x000fe40000000800 */
.L_x_535:
[----:B------:R-:W-:-:S04]  /*0960*/  UIADD3 UR5, UR5, 0x3f, URZ ;  /* 0x0000003f05057890 */ /* 0x000fc8000fffe03f */
[----:B------:R-:W-:-:S04]  /*0970*/  USHF.R.S32.HI UR4, URZ, 0x1f, UR5 ;  /* 0x0000001f3f047899 */ /* 0x000fc80008011405 */
[----:B------:R-:W-:-:S04]  /*0980*/  ULEA.HI UR4, UR4, UR5, URZ, 0x6 ;  /* 0x0000000504047291 */ /* 0x000fc8000f8f303f */
[----:B------:R-:W-:-:S04]  /*0990*/  USHF.R.S32.HI UR4, URZ, 0x6, UR4 ;  /* 0x000000063f047899 */ /* 0x000fc80008011404 */
[----:B------:R-:W-:-:S04]  /*09a0*/  UISETP.GE.AND UP0, UPT, UR15, UR4, UPT ;  /* 0x000000040f00728c */ /* 0x000fc8000bf06270 */
[----:B------:R-:W-:-:S06]  /*09b0*/  USEL UR7, UR7, 0xffffffff, !UP0 ;  /* 0xffffffff07077887 */ /* 0x000fcc000c000000 */
[----:B------:R-:W-:-:S05]  /*09c0*/  MOV R0, UR7 ;  /* 0x0000000700007c02 */ /* 0x000fca0008000f00 */
[----:B------:R1:W-:Y:S02]  /*09d0*/  STL [R1+0xb4], R0 ;  /* 0x0000b40001007387 */ /* 0x0003e40000100800 */
.L_x_531:
[----:B------:R-:W2:Y:S02]  /*09e0*/  LDL R148, [R1+0xb4] ;  /* 0x0000b40001947983 */ /* 0x000ea40000100800 */
[----:B--2---:R-:W-:-:S13]  /*09f0*/  ISETP.GE.AND P0, PT, R148, RZ, PT ;  /* 0x000000ff9400720c */ /* 0x004fda0003f06270 */
[----:B------:R-:W-:Y:S05]  /*0a00*/  @!P0 EXIT ;  /* 0x000000000000894d */ /* 0x000fea0003800000 */
[----:B------:R-:W-:Y:S01]  /*0a10*/  ISETP.NE.U32.AND P0, PT, RZ, c[0x0][0x2d8], PT ;  /* 0x0000b600ff007a0c */ /* 0x000fe20003f05070 */
[----:B------:R-:W-:Y:S01]  /*0a20*/  IMAD.MOV.U32 R13, RZ, RZ, 0x4 ;  /* 0x00000004ff0d7424 */ /* 0x000fe200078e00ff */
[----:B------:R-:W-:Y:S02]  /*0a30*/  ISETP.NE.U32.AND P2, PT, RZ, c[0x0][0x2c8], PT ;  /* 0x0000b200ff007a0c */ /* 0x000fe40003f45070 */
[----:B------:R-:W-:Y:S01]  /*0a40*/  ISETP.NE.AND.EX P0, PT, RZ, c[0x0][0x2dc], PT, P0 ;  /* 0x0000b700ff007a0c */ /* 0x000fe20003f05300 */
[----:B------:R-:W-:Y:S01]  /*0a50*/  IMAD.WIDE R4, R148, R13, c[0x0][0x2c8] ;  /* 0x0000b20094047625 */ /* 0x000fe200078e020d */
[----:B------:R-:W-:Y:S02]  /*0a60*/  ISETP.NE.AND.EX P2, PT, RZ, c[0x0][0x2cc], PT, P2 ;  /* 0x0000b300ff007a0c */ /* 0x000fe40003f45320 */
[----:B------:R-:W-:-:S04]  /*0a70*/  ISETP.NE.U32.AND P5, PT, RZ, c[0x0][0x2d0], PT ;  /* 0x0000b400ff007a0c */ /* 0x000fc80003fa5070 */
[----:B------:R-:W-:-:S05]  /*0a80*/  ISETP.NE.AND.EX P5, PT, RZ, c[0x0][0x2d4], PT, P5 ;  /* 0x0000b500ff007a0c */ /* 0x000fca0003fa5350 */
[CC--:B------:R-:W-:Y:S02]  /*0a90*/  @P0 IMAD.WIDE R2, R148.reuse, R13.reuse, c[0x0][0x2d8] ;  /* 0x0000b60094020625 */ /* 0x0c0fe400078e020d */
[----:B-1----:R-:W2:Y:S04]  /*0aa0*/  @P2 LDG.E R0, [R4.64] ;  /* 0x0000001004002981 */ /* 0x002ea8000c1e1900 */
        /* <DEDUP_REMOVED lines=9> */
[----:B---3--:R1:W2:Y:S04]  /*0b40*/  @P0 R2UR UR13, R8 ;  /* 0x00000000080d03c2 */ /* 0x0082a800000e0000 */
[----:B-1----:R-:W-:-:S04]  /*0b50*/  @P2 SHF.R.S32.HI R8, RZ, 0x1f, R0 ;  /* 0x0000001fff082819 */ /* 0x002fc80000011400 */
[----:B------:R-:W-:Y:S02]  /*0b60*/  @P2 LEA.HI R0, R8, R0, RZ, 0x5 ;  /* 0x0000000008002211 */ /* 0x000fe400078f28ff */
[----:B------:R-:W-:Y:S01]  /*0b70*/  CS2R R8, SRZ ;  /* 0x0000000000087805 */ /* 0x000fe2000001ff00 */
[--C-:B-----5:R-:W-:Y:S01]  /*0b80*/  @P5 SHF.R.S32.HI R11, RZ, 0x1f, R6.reuse ;  /* 0x0000001fff0b5819 */ /* 0x120fe20000011406 */
[--C-:B----4-:R-:W-:Y:S01]  /*0b90*/  @P2 IMAD.MOV.U32 R8, RZ, RZ, R7.reuse ;  /* 0x000000ffff082224 */ /* 0x110fe200078e0007 */
[----:B------:R-:W-:Y:S01]  /*0ba0*/  @P2 SHF.R.S32.HI R9, RZ, 0x1f, R7 ;  /* 0x0000001fff092819 */ /* 0x000fe20000011407 */
[----:B------:R-:W-:Y:S01]  /*0bb0*/  @P5 IMAD.MOV.U32 R10, RZ, RZ, R6 ;  /* 0x000000ffff0a5224 */ /* 0x000fe200078e0006 */
[----:B------:R-:W-:Y:S01]  /*0bc0*/  @P2 LOP3.LUT R12, R0, 0xffffffe0, RZ, 0xc0, !PT ;  /* 0xffffffe0000c2812 */ /* 0x000fe200078ec0ff */
[----:B--2---:R-:W-:Y:S05]  /*0bd0*/  @P0 BRA `(.L_x_537) ;  /* 0x0000006000000947 */ /* 0x004fea0003800000 */
[----:B------:R-:W-:Y:S05]  /*0be0*/  @!P2 BRA `(.L_x_537) ;  /* 0x000000500000a947 */ /* 0x000fea0003800000 */
[----:B------:R1:W2:Y:S04]  /*0bf0*/  LDG.E R0, [R4.64] ;  /* 0x0000001004007981 */ /* 0x0002a8000c1e1900 */
[----:B-1----:R-:W3:Y:S01]  /*0c00*/  LDG.E R4, [R4.64+0x4] ;  /* 0x0000041004047981 */ /* 0x002ee2000c1e1900 */
[----:B--2---:R-:W1:Y:S08]  /*0c10*/  R2UR UR13, R0 ;  /* 0x00000000000d73c2 */ /* 0x004e7000000e0000 */
[----:B---3--:R-:W1:Y:S02]  /*0c20*/  R2UR UR4, R4 ;  /* 0x00000000040473c2 */ /* 0x008e6400000e0000 */
[----:B-1----:R-:W-:-:S06]  /*0c30*/  UIADD3 UR13, -UR13, UR4, URZ ;  /* 0x000000040d0d7290 */ /* 0x002fcc000fffe13f */
.L_x_537:
[----:B------:R-:W-:-:S04]  /*0c40*/  ISETP.NE.U32.AND P0, PT, RZ, c[0x0][0x2e0], PT ;  /* 0x0000b800ff007a0c */ /* 0x000fc80003f05070 */
[----:B------:R-:W-:-:S13]  /*0c50*/  ISETP.NE.AND.EX P0, PT, RZ, c[0x0][0x2e4], PT, P0 ;  /* 0x0000b900ff007a0c */ /* 0x000fda0003f05300 */
[----:B------:R-:W-:Y:S05]  /*0c60*/  @!P0 BRA `(.L_x_538) ;  /* 0x0000004000008947 */ /* 0x000fea0003800000 */
[----:B------:R-:W-:-:S05]  /*0c70*/  IMAD.WIDE R2, R148, R13, c[0x0][0x2e0] ;  /* 0x0000b80094027625 */ /* 0x000fca00078e020d */
[----:B------:R-:W2:Y:S02]  /*0c80*/  LDG.E R0, [R2.64] ;  /* 0x0000001002007981 */ /* 0x000ea4000c1e1900 */
[----:B--2---:R1:W2:Y:S02]  /*0c90*/  R2UR UR12, R0 ;  /* 0x00000000000c73c2 */ /* 0x0042a400000e0000 */
[----:B-12---:R-:W-:Y:S05]  /*0ca0*/  BRA `(.L_x_539) ;  /* 0x0000006000007947 */ /* 0x006fea0003800000 */
.L_x_538:
[----:B------:R-:W-:Y:S05]  /*0cb0*/  @!P5 BRA `(.L_x_539) ;  /* 0x000000500000d947 */ /* 0x000fea0003800000 */
[----:B------:R1:W2:Y:S04]  /*0cc0*/  LDG.E R0, [R2.64] ;  /* 0x0000001002007981 */ /* 0x0002a8000c1e1900 */
[----:B-1----:R-:W3:Y:S01]  /*0cd0*/  LDG.E R2, [R2.64+0x4] ;  /* 0x0000041002027981 */ /* 0x002ee2000c1e1900 */
[----:B--2---:R-:W1:Y:S08]  /*0ce0*/  R2UR UR12, R0 ;  /* 0x00000000000c73c2 */ /* 0x004e7000000e0000 */
[----:B---3--:R-:W1:Y:S02]  /*0cf0*/  R2UR UR4, R2 ;  /* 0x00000000020473c2 */ /* 0x008e6400000e0000 */
[----:B-1----:R-:W-:-:S06]  /*0d00*/  UIADD3 UR12, -UR12, UR4, URZ ;  /* 0x000000040c0c7290 */ /* 0x002fcc000fffe13f */
.L_x_539:
        /* <DEDUP_REMOVED lines=81> */
[----:B------:R-:W-:Y:S01]  /*1220*/  SHF.R.S32.HI R37, RZ, 0x1f, R149 ;  /* 0x0000001fff257819 */ /* 0x000fe20000011495 */
[----:B------:R-:W-:Y:S01]  /*1230*/  IMAD.SHL.U32 R5, R149, 0x4, RZ ;  /* 0x0000000495057824 */ /* 0x000fe200078e00ff */
[----:B------:R-:W-:Y:S01]  /*1240*/  SHF.R.S32.HI R3, RZ, 0x1f, R12 ;  /* 0x0000001fff037819 */ /* 0x000fe2000001140c */
[----:B------:R-:W-:Y:S01]  /*1250*/  IMAD.SHL.U32 R0, R12, 0x100, RZ ;  /* 0x000001000c007824 */ /* 0x000fe200078e00ff */
[-C--:B------:R-:W-:Y:S01]  /*1260*/  LEA.HI R39, R37, R149.reuse, RZ, 0x3 ;  /* 0x0000009525277211 */ /* 0x080fe200078f18ff */
[----:B------:R-:W-:Y:S01]  /*1270*/  ULDC.64 UR4, c[0x0][0x248] ;  /* 0x0000920000047ab9 */ /* 0x000fe20000000a00 */
[----:B------:R-:W-:Y:S01]  /*1280*/  IADD3 R2, P3, R5, R12, RZ ;  /* 0x0000000c05027210 */ /* 0x000fe20007f7e0ff */
[----:B------:R-:W-:Y:S01]  /*1290*/  UISETP.NE.AND UP0, UPT, UR4, 0x1, UPT ;  /* 0x000000010400788c */ /* 0x000fe2000bf05270 */
[----:B------:R-:W-:Y:S01]  /*12a0*/  SHF.R.S32.HI R43, RZ, 0x3, R39 ;  /* 0x00000003ff2b7819 */ /* 0x000fe20000011427 */
[----:B------:R-:W-:Y:S01]  /*12b0*/  UIMAD.WIDE.U32 UR20, UR14, UR5, URZ ;  /* 0x000000050e1472a5 */ /* 0x000fe2000f8e003f */
[----:B------:R-:W-:Y:S01]  /*12c0*/  SHF.R.S32.HI R7, RZ, 0x1f, R149 ;  /* 0x0000001fff077819 */ /* 0x000fe20000011495 */
[----:B------:R-:W-:Y:S01]  /*12d0*/  ULDC UR4, c[0x0][0x250] ;  /* 0x0000940000047ab9 */ /* 0x000fe20000000800 */
[----:B------:R-:W-:Y:S01]  /*12e0*/  IADD3 R4, P1, R0, R149, RZ ;  /* 0x0000009500047210 */ /* 0x000fe20007f3e0ff */
[----:B------:R-:W-:Y:S01]  /*12f0*/  UMOV UR7, UR14 ;  /* 0x0000000e00077c82 */ /* 0x000fe20008000000 */
[----:B------:R-:W-:Y:S01]  /*1300*/  SHF.R.S32.HI R6, RZ, 0x1f, R43 ;  /* 0x0000001fff067819 */ /* 0x000fe2000001142b */
[----:B------:R-:W-:Y:S01]  /*1310*/  UIADD3 UR8, -UR9, UR12, URZ ;  /* 0x0000000c09087290 */ /* 0x000fe2000fffe13f */
[C---:B------:R-:W-:Y:S01]  /*1320*/  IADD3 R12, P4, R43.reuse, R8, RZ ;  /* 0x000000082b0c7210 */ /* 0x040fe20007f9e0ff */
[----:B------:R-:W-:Y:S01]  /*1330*/  USHF.R.S32.HI UR11, URZ, 0x1f, UR14 ;  /* 0x0000001f3f0b7899 */ /* 0x000fe2000801140e */
[----:B------:R-:W-:Y:S01]  /*1340*/  IADD3 R8, P0, R43, R10, RZ ;  /* 0x0000000a2b087210 */ /* 0x000fe20007f1e0ff */
[----:B------:R-:W-:Y:S01]  /*1350*/  @UP0 UMOV UR5, UR21 ;  /* 0x0000001500050c82 */ /* 0x000fe20008000000 */
[----:B------:R-:W-:Y:S01]  /*1360*/  LEA.HI.X.SX32 R3, R5, R3, 0x1, P3 ;  /* 0x0000000305037211 */ /* 0x000fe200018f0eff */
[----:B------:R-:W-:Y:S01]  /*1370*/  IMAD.X R19, R6, 0x1, R9, P4 ;  /* 0x0000000106137824 */ /* 0x000fe200020e0609 */
[----:B------:R-:W-:Y:S01]  /*1380*/  LEA.HI.X.SX32 R5, R0, R7, 0x1, P1 ;  /* 0x0000000700057211 */ /* 0x000fe200008f0eff */
[----:B------:R-:W-:Y:S01]  /*1390*/  IMAD.U32 R0, RZ, RZ, UR14 ;  /* 0x0000000eff007e24 */ /* 0x000fe2000f8e00ff */
[CC--:B------:R-:W-:Y:S01]  /*13a0*/  LEA.HI R41, R37.reuse, R149.reuse, RZ, 0x4 ;  /* 0x0000009525297211 */ /* 0x0c0fe200078f20ff */
[----:B------:R-:W-:Y:S01]  /*13b0*/  IMAD.X R9, R6, 0x1, R11, P0 ;  /* 0x0000000106097824 */ /* 0x000fe200000e060b */
[----:B------:R-:W-:Y:S01]  /*13c0*/  LEA.HI R28, R37, R149, RZ, 0x2 ;  /* 0x00000095251c7211 */ /* 0x000fe200078f10ff */
[----:B------:R-:W-:Y:S01]  /*13d0*/  IMAD.U32 R7, RZ, RZ, UR14 ;  /* 0x0000000eff077e24 */ /* 0x000fe2000f8e00ff */
[----:B------:R-:W-:Y:S01]  /*13e0*/  @UP0 USHF.R.U32.HI UR7, URZ, UR4, UR5 ;  /* 0x000000043f070299 */ /* 0x000fe20008011605 */
[----:B------:R-:W-:Y:S01]  /*13f0*/  IMAD.U32 R6, RZ, RZ, UR14 ;  /* 0x0000000eff067e24 */ /* 0x000fe2000f8e00ff */
[----:B------:R-:W-:Y:S01]  /*1400*/  SHF.R.S32.HI R26, RZ, 0x1f, R148 ;  /* 0x0000001fff1a7819 */ /* 0x000fe20000011494 */
[----:B------:R-:W-:Y:S01]  /*1410*/  IMAD.WIDE.U32 R34, R0, c[0x0][0x238], R4 ;  /* 0x00008e0000227a25 */ /* 0x000fe200078e0004 */
[----:B------:R-:W-:Y:S01]  /*1420*/  SHF.R.S32.HI R4, RZ, 0x4, R41 ;  /* 0x00000004ff047819 */ /* 0x000fe20000011429 */
[----:B------:R-:W-:Y:S01]  /*1430*/  USHF.R.S32.HI UR6, URZ, 0x1f, UR7 ;  /* 0x0000001f3f067899 */ /* 0x000fe20008011407 */
[----:B------:R-:W-:Y:S01]  /*1440*/  SHF.R.S32.HI R5, RZ, 0x2, R28 ;  /* 0x00000002ff057819 */ /* 0x000fe2000001141c */
[----:B------:R-:W-:Y:S01]  /*1450*/  IMAD.WIDE.U32 R30, R7, c[0x0][0x270], R2 ;  /* 0x00009c00071e7a25 */ /* 0x000fe200078e0002 */
[----:B------:R-:W-:Y:S01]  /*1460*/  SHF.R.S32.HI R0, RZ, 0x1f, R28 ;  /* 0x0000001fff007819 */ /* 0x000fe2000001141c */
[----:B------:R-:W-:Y:S01]  /*1470*/  ULDC.64 UR4, c[0x0][0x1e0] ;  /* 0x0000780000047ab9 */ /* 0x000fe20000000a00 */
[----:B------:R-:W-:Y:S01]  /*1480*/  SEL R16, R26, RZ, !P5 ;  /* 0x000000ff1a107207 */ /* 0x000fe20006800000 */
[----:B------:R-:W-:Y:S01]  /*1490*/  IMAD.WIDE.U32 R32, R6, c[0x0][0x288], R2 ;  /* 0x0000a20006207a25 */ /* 0x000fe200078e0002 */
[----:B------:R-:W-:Y:S01]  /*14a0*/  LEA.HI R2, R41, R4, RZ, 0x1 ;  /* 0x0000000429027211 */ /* 0x000fe200078f08ff */
[----:B------:R-:W-:Y:S01]  /*14b0*/  UIMAD UR4, UR6, UR4, URZ ;  /* 0x00000004060472a4 */ /* 0x000fe2000f8e023f */
[----:B------:R-:W-:Y:S01]  /*14c0*/  LEA.HI R0, R0, R5, RZ, 0x3 ;  /* 0x0000000500007211 */ /* 0x000fe200078f18ff */
[----:B------:R-:W-:Y:S01]  /*14d0*/  IMAD.U32 R10, RZ, RZ, UR15 ;  /* 0x0000000fff0a7e24 */ /* 0x000fe2000f8e00ff */
[----:B------:R-:W-:Y:S01]  /*14e0*/  LOP3.LUT R3, R39, 0xfffffff8, RZ, 0xc0, !PT ;  /* 0xfffffff827037812 */ /* 0x000fe200078ec0ff */
[----:B------:R-:W-:Y:S01]  /*14f0*/  UIMAD UR4, UR7, UR5, UR4 ;  /* 0x00000005070472a4 */ /* 0x000fe2000f8e0204 */
[----:B------:R-:W-:Y:S01]  /*1500*/  LOP3.LUT R2, R2, 0xfffffffe, RZ, 0xc0, !PT ;  /* 0xfffffffe02027812 */ /* 0x000fe200078ec0ff */
[----:B------:R-:W-:Y:S01]  /*1510*/  IMAD.WIDE R10, R10, 0x40, R8 ;  /* 0x000000400a0a7825 */ /* 0x000fe200078e0208 */
[----:B------:R-:W-:Y:S01]  /*1520*/  LOP3.LUT R0, R0, 0xfffffff8, RZ, 0xc0, !PT ;  /* 0xfffffff800007812 */ /* 0x000fe200078ec0ff */
[----:B------:R-:W-:Y:S01]  /*1530*/  CS2R R146, SRZ ;  /* 0x0000000000927805 */ /* 0x000fe2000001ff00 */
[----:B------:R-:W-:Y:S01]  /*1540*/  SEL R17, R148, RZ, !P5 ;  /* 0x000000ff94117207 */ /* 0x000fe20006800000 */
[----:B------:R-:W-:Y:S01]  /*1550*/  IMAD.IADD R22, R149, 0x1, -R3 ;  /* 0x0000000195167824 */ /* 0x000fe200078e0a03 */
[-C--:B------:R-:W-:Y:S01]  /*1560*/  LEA.HI R38, R37, R149.reuse, RZ, 0x5 ;  /* 0x0000009525267211 */ /* 0x080fe200078f28ff */
[----:B------:R-:W-:Y:S01]  /*1570*/  IMAD.IADD R27, R4, 0x1, -R2 ;  /* 0x00000001041b7824 */ /* 0x000fe200078e0a02 */
[----:B------:R-:W-:Y:S01]  /*1580*/  CS2R R144, SRZ ;  /* 0x0000000000907805 */ /* 0x000fe2000001ff00 */
[----:B------:R-:W-:Y:S01]  /*1590*/  IMAD.IADD R25, R5, 0x1, -R0 ;  /* 0x0000000105197824 */ /* 0x000fe200078e0a00 */
[----:B------:R-:W-:Y:S01]  /*15a0*/  LEA.HI R0, R37, R149, RZ, 0x6 ;  /* 0x0000009525007211 */ /* 0x000fe200078f30ff */
[----:B------:R-:W-:Y:S01]  /*15b0*/  IMAD.SHL.U32 R14, R22, 0x8, RZ ;  /* 0x00000008160e7824 */ /* 0x000fe200078e00ff */
[----:B------:R-:W-:Y:S01]  /*15c0*/  SHF.R.S32.HI R37, RZ, 0x5, R38 ;  /* 0x00000005ff257819 */ /* 0x000fe20000011426 */
[----:B------:R-:W-:Y:S01]  /*15d0*/  IMAD.SHL.U32 R2, R43, 0x40, RZ ;  /* 0x000000402b027824 */ /* 0x000fe200078e00ff */
[----:B------:R-:W-:Y:S01]  /*15e0*/  SHF.R.S32.HI R24, RZ, 0x6, R0 ;  /* 0x00000006ff187819 */ /* 0x000fe20000011400 */
[----:B------:R-:W-:Y:S01]  /*15f0*/  IMAD.U32 R5, RZ, RZ, UR7 ;  /* 0x00000007ff057e24 */ /* 0x000fe2000f8e00ff */
[--C-:B------:R-:W-:Y:S01]  /*1600*/  SHF.R.S32.HI R15, RZ, 0x1f, R14.reuse ;  /* 0x0000001fff0f7819 */ /* 0x100fe2000001140e */
[----:B------:R-:W-:Y:S01]  /*1610*/  IMAD R6, R16, c[0x0][0x1e8], RZ ;  /* 0x00007a0010067a24 */ /* 0x000fe200078e02ff */
[----:B------:R-:W-:Y:S01]  /*1620*/  LOP3.LUT R0, R2, 0x1c0, RZ, 0xc0, !PT ;  /* 0x000001c002007812 */ /* 0x000fe200078ec0ff */
[----:B------:R-:W-:Y:S01]  /*1630*/  IMAD.SHL.U32 R40, R24, 0x200, RZ ;  /* 0x0000020018287824 */ /* 0x000fe200078e00ff */
[----:B------:R-:W-:Y:S01]  /*1640*/  ISETP.GE.AND P5, PT, R14, c[0x0][0x1cc], PT ;  /* 0x000073000e007a0c */ /* 0x000fe20003fa6270 */
[--C-:B------:R-:W-:Y:S01]  /*1650*/  IMAD.WIDE.U32 R2, R5, c[0x0][0x1e0], R14.reuse ;  /* 0x0000780005027a25 */ /* 0x100fe200078e000e */
[----:B------:R-:W-:Y:S01]  /*1660*/  LOP3.LUT R4, R0, 0x38, R14, 0xf8, !PT ;  /* 0x0000003800047812 */ /* 0x000fe200078ef80e */
[----:B------:R-:W-:Y:S01]  /*1670*/  CS2R R142, SRZ ;  /* 0x00000000008e7805 */ /* 0x000fe2000001ff00 */
[----:B------:R-:W-:Y:S01]  /*1680*/  SHF.R.U32.HI R0, RZ, 0x3, R0 ;  /* 0x00000003ff007819 */ /* 0x000fe20000011600 */
[----:B------:R-:W-:Y:S01]  /*1690*/  IMAD.WIDE.U32 R8, R12, c[0x0][0x178], R14 ;  /* 0x00005e000c087a25 */ /* 0x000fe200078e000e */
[----:B------:R-:W-:Y:S01]  /*16a0*/  IADD3 R3, R3, UR4, RZ ;  /* 0x0000000403037c10 */ /* 0x000fe2000fffe0ff */
[----:B------:R-:W-:Y:S01]  /*16b0*/  ULDC.64 UR4, c[0x0][0x1b0] ;  /* 0x00006c0000047ab9 */ /* 0x000fe20000000a00 */
[----:B------:R-:W-:Y:S01]  /*16c0*/  LOP3.LUT R23, R40, R4, R0, 0xf6, !PT ;  /* 0x0000000428177212 */ /* 0x000fe200078ef600 */
[----:B------:R-:W-:Y:S01]  /*16d0*/  IMAD R0, R19, c[0x0][0x178], RZ ;  /* 0x00005e0013007a24 */ /* 0x000fe200078e02ff */
[----:B------:R-:W-:Y:S01]  /*16e0*/  UIMAD UR4, UR6, UR4, URZ ;  /* 0x00000004060472a4 */ /* 0x000fe2000f8e023f */
[----:B------:R-:W-:Y:S01]  /*16f0*/  IMAD.WIDE.U32 R4, R5, c[0x0][0x1b0], R14 ;  /* 0x00006c0005047a25 */ /* 0x000fe200078e000e */
[C---:B------:R-:W-:Y:S01]  /*1700*/  IADD3 R36, R14.reuse, 0x80, RZ ;  /* 0x000000800e247810 */ /* 0x040fe20007ffe0ff */
[----:B------:R-:W-:Y:S01]  /*1710*/  USHF.R.S32.HI UR6, URZ, 0x1f, UR18 ;  /* 0x0000001f3f067899 */ /* 0x000fe20008011412 */
[----:B------:R-:W-:Y:S01]  /*1720*/  IADD3 R29, R14, 0xc0, RZ ;  /* 0x000000c00e1d7810 */ /* 0x000fe20007ffe0ff */
[----:B------:R-:W-:Y:S01]  /*1730*/  IMAD R0, R12, c[0x0][0x17c], R0 ;  /* 0x00005f000c007a24 */ /* 0x000fe200078e0200 */
[----:B------:R-:W-:Y:S01]  /*1740*/  UIMAD UR4, UR7, UR5, UR4 ;  /* 0x00000005070472a4 */ /* 0x000fe2000f8e0204 */
[----:B------:R-:W-:Y:S01]  /*1750*/  IMAD R19, R19, c[0x0][0x208], RZ ;  /* 0x0000820013137a24 */ /* 0x000fe200078e02ff */
[----:B------:R-:W-:Y:S01]  /*1760*/  ISETP.GE.AND P3, PT, R36, c[0x0][0x1cc], PT ;  /* 0x0000730024007a0c */ /* 0x000fe20003f66270 */
[----:B------:R-:W-:Y:S01]  /*1770*/  IMAD R18, R17, c[0x0][0x1ec], R6 ;  /* 0x00007b0011127a24 */ /* 0x000fe200078e0206 */
[----:B------:R-:W-:Y:S01]  /*1780*/  CS2R R140, SRZ ;  /* 0x00000000008c7805 */ /* 0x000fe2000001ff00 */
[----:B------:R-:W-:Y:S01]  /*1790*/  IMAD.IADD R13, R9, 0x1, R0 ;  /* 0x00000001090d7824 */ /* 0x000fe200078e0200 */
[----:B------:R-:W-:Y:S01]  /*17a0*/  CS2R R138, SRZ ;  /* 0x00000000008a7805 */ /* 0x000fe2000001ff00 */
[----:B------:R-:W-:Y:S01]  /*17b0*/  IMAD.WIDE.U32 R6, R17, c[0x0][0x1e8], R2 ;  /* 0x00007a0011067a25 */ /* 0x000fe200078e0002 */
[----:B------:R-:W-:Y:S01]  /*17c0*/  IADD3 R3, R5, UR4, RZ ;  /* 0x0000000405037c10 */ /* 0x000fe2000fffe0ff */
[----:B------:R-:W-:Y:S01]  /*17d0*/  ULDC.64 UR4, c[0x0][0x180] ;  /* 0x0000600000047ab9 */ /* 0x000fe20000000a00 */
[----:B------:R-:W-:Y:S01]  /*17e0*/  CS2R R136, SRZ ;  /* 0x0000000000887805 */ /* 0x000fe2000001ff00 */
[----:B------:R-:W-:Y:S01]  /*17f0*/  IMAD R0, R11, c[0x0][0x1d8], RZ ;  /* 0x000076000b007a24 */ /* 0x000fe200078e02ff */
[----:B------:R-:W-:Y:S01]  /*1800*/  UIMAD UR4, UR11, UR4, URZ ;  /* 0x000000040b0472a4 */ /* 0x000fe2000f8e023f */
[C---:B------:R-:W-:Y:S01]  /*1810*/  IMAD R19, R12.reuse, c[0x0][0x20c], R19 ;  /* 0x000083000c137a24 */ /* 0x040fe200078e0213 */
[----:B------:R-:W-:Y:S01]  /*1820*/  CS2R R134, SRZ ;  /* 0x0000000000867805 */ /* 0x000fe2000001ff00 */
[----:B------:R-:W-:Y:S01]  /*1830*/  IMAD.WIDE.U32 R20, R12, c[0x0][0x208], R14 ;  /* 0x000082000c147a25 */ /* 0x000fe200078e000e */
[----:B------:R-:W-:Y:S01]  /*1840*/  UIMAD UR4, UR14, UR5, UR4 ;  /* 0x000000050e0472a4 */ /* 0x000fe2000f8e0204 */
[----:B------:R-:W-:Y:S01]  /*1850*/  CS2R R132, SRZ ;  /* 0x0000000000847805 */ /* 0x000fe2000001ff00 */
[----:B------:R-:W-:Y:S01]  /*1860*/  CS2R R130, SRZ ;  /* 0x0000000000827805 */ /* 0x000fe2000001ff00 */
[----:B------:R-:W-:Y:S01]  /*1870*/  IMAD.MOV.U32 R12, RZ, RZ, R8 ;  /* 0x000000ffff0c7224 */ /* 0x000fe200078e0008 */
[----:B------:R-:W-:Y:S01]  /*1880*/  CS2R R128, SRZ ;  /* 0x0000000000807805 */ /* 0x000fe2000001ff00 */
[----:B------:R-:W-:Y:S01]  /*1890*/  IMAD.MOV.U32 R2, RZ, RZ, R4 ;  /* 0x000000ffff027224 */ /* 0x000fe200078e0004 */
[----:B------:R-:W-:Y:S01]  /*18a0*/  CS2R R126, SRZ ;  /* 0x00000000007e7805 */ /* 0x000fe2000001ff00 */
[----:B------:R-:W-:Y:S01]  /*18b0*/  IMAD.IADD R5, R7, 0x1, R18 ;  /* 0x0000000107057824 */ /* 0x000fe200078e0212 */
[----:B------:R-:W-:Y:S01]  /*18c0*/  CS2R R124, SRZ ;  /* 0x00000000007c7805 */ /* 0x000fe2000001ff00 */
[----:B------:R-:W-:Y:S01]  /*18d0*/  IMAD.MOV.U32 R4, RZ, RZ, R6 ;  /* 0x000000ffff047224 */ /* 0x000fe200078e0006 */
[----:B------:R-:W-:Y:S01]  /*18e0*/  CS2R R122, SRZ ;  /* 0x00000000007a7805 */ /* 0x000fe2000001ff00 */
[----:B------:R-:W-:Y:S01]  /*18f0*/  IMAD R8, R10, c[0x0][0x1dc], R0 ;  /* 0x000077000a087a24 */ /* 0x000fe200078e0200 */
[----:B------:R-:W-:Y:S01]  /*1900*/  IADD3 R0, -R43, UR8, RZ ;  /* 0x000000082b007c10 */ /* 0x000fe2000fffe1ff */
[----:B------:R-:W-:Y:S01]  /*1910*/  IMAD R7, R16, c[0x0][0x1b8], RZ ;  /* 0x00006e0010077a24 */ /* 0x000fe200078e02ff */
[----:B------:R-:W-:Y:S01]  /*1920*/  IADD3 R16, R14, 0x40, RZ ;  /* 0x000000400e107810 */ /* 0x000fe20007ffe0ff */
[----:B------:R-:W-:Y:S01]  /*1930*/  IMAD.WIDE.U32 R4, R10, c[0x0][0x1d8], R4 ;  /* 0x000076000a047a25 */ /* 0x000fe200078e0004 */
[----:B------:R-:W-:Y:S01]  /*1940*/  ISETP.LT.OR P1, PT, R0, 0x1, P5 ;  /* 0x000000010000780c */ /* 0x000fe20002f21670 */
[----:B------:R-:W-:Y:S01]  /*1950*/  CS2R R120, SRZ ;  /* 0x0000000000787805 */ /* 0x000fe2000001ff00 */
[----:B------:R-:W-:Y:S01]  /*1960*/  ISETP.GE.AND P4, PT, R16, c[0x0][0x1cc], PT ;  /* 0x0000730010007a0c */ /* 0x000fe20003f86270 */
[C---:B------:R-:W-:Y:S01]  /*1970*/  IMAD R9, R17.reuse, c[0x0][0x1bc], R7 ;  /* 0x00006f0011097a24 */ /* 0x040fe200078e0207 */
[----:B------:R-:W-:Y:S01]  /*1980*/  ISETP.LT.OR P5, PT, R0, 0x21, P5 ;  /* 0x000000210000780c */ /* 0x000fe20002fa1670 */
[----:B------:R-:W-:Y:S01]  /*1990*/  IMAD.WIDE.U32 R6, R17, c[0x0][0x1b8], R2 ;  /* 0x00006e0011067a25 */ /* 0x000fe200078e0002 */
[----:B------:R-:W-:Y:S01]  /*19a0*/  LEA R2, P0, R4, c[0x0][0x1c0], 0x1 ;  /* 0x0000700004027a11 */ /* 0x000fe200078008ff */
[----:B------:R-:W-:Y:S01]  /*19b0*/  CS2R R118, SRZ ;  /* 0x0000000000767805 */ /* 0x000fe2000001ff00 */
[C---:B------:R-:W-:Y:S01]  /*19c0*/  ISETP.LT.OR P6, PT, R0.reuse, 0x1, P4 ;  /* 0x000000010000780c */ /* 0x040fe200027c1670 */
[----:B------:R-:W-:Y:S01]  /*19d0*/  IMAD.IADD R3, R5, 0x1, R8 ;  /* 0x0000000105037824 */ /* 0x000fe200078e0208 */
[----:B------:R-:W-:Y:S01]  /*19e0*/  ISETP.LT.OR P4, PT, R0, 0x21, P4 ;  /* 0x000000210000780c */ /* 0x000fe20002781670 */
[----:B------:R-:W-:Y:S01]  /*19f0*/  IMAD.SHL.U32 R42, R23, 0x2, RZ ;  /* 0x00000002172a7824 */ /* 0x000fe200078e00ff */
[----:B------:R-:W-:Y:S01]  /*1a00*/  CS2R R116, SRZ ;  /* 0x0000000000747805 */ /* 0x000fe2000001ff00 */
[----:B------:R-:W-:Y:S01]  /*1a10*/  IMAD.MOV.U32 R17, RZ, RZ, c[0x0][0x1d8] ;  /* 0x00007600ff117624 */ /* 0x000fe200078e00ff */
[----:B------:R-:W-:Y:S01]  /*1a20*/  LEA.HI.X R3, R4, c[0x0][0x1c4], R3, 0x1, P0 ;  /* 0x0000710004037a11 */ /* 0x000fe200000f0c03 */
[----:B------:R-:W-:Y:S01]  /*1a30*/  IMAD.MOV.U32 R18, RZ, RZ, c[0x0][0x1dc] ;  /* 0x00007700ff127624 */ /* 0x000fe200078e00ff */
[C---:B------:R-:W-:Y:S01]  /*1a40*/  ISETP.LT.OR P0, PT, R0.reuse, 0x1, P3 ;  /* 0x000000010000780c */ /* 0x040fe20001f01670 */
[----:B------:R-:W-:Y:S01]  /*1a50*/  IMAD R5, R11, c[0x0][0x1a8], RZ ;  /* 0x00006a000b057a24 */ /* 0x000fe200078e02ff */
[----:B------:R-:W-:Y:S01]  /*1a60*/  ISETP.LT.OR P3, PT, R0, 0x21, P3 ;  /* 0x000000210000780c */ /* 0x000fe20001f61670 */
[----:B------:R-:W-:Y:S01]  /*1a70*/  @!PT LDS RZ, [RZ] ;  /* 0x00000000fffff984 */ /* 0x000fe20000000800 */
[----:B------:R-:W-:Y:S01]  /*1a80*/  @!PT LDS RZ, [RZ] ;  /* 0x00000000fffff984 */ /* 0x000fe20000000800 */
[----:B------:R-:W-:Y:S01]  /*1a90*/  @!PT LDS RZ, [RZ] ;  /* 0x00000000fffff984 */ /* 0x000fe20000000800 */
[----:B------:R1:W-:Y:S01]  /*1aa0*/  LDGSTS.E.BYPASS.LTC128B.128 [R42+0x8080], [R2.64], !P1 ;  /* 0x08080000022a7fae */ /* 0x0003e2000c901d50 */
[C---:B------:R-:W-:Y:S01]  /*1ab0*/  LEA R4, P1, R17.reuse, R2, 0x6 ;  /* 0x0000000211047211 */ /* 0x040fe200078230ff */
[C---:B------:R-:W-:Y:S01]  /*1ac0*/  IMAD R15, R10.reuse, c[0x0][0x1ac], R5 ;  /* 0x00006b000a0f7a24 */ /* 0x040fe200078e0205 */
[----:B------:R-:W-:Y:S01]  /*1ad0*/  CS2R R114, SRZ ;  /* 0x0000000000727805 */ /* 0x000fe2000001ff00 */
[----:B------:R1:W-:Y:S01]  /*1ae0*/  LDGSTS.E.BYPASS.LTC128B.128 [R42+0xa080], [R2.64+0x80], !P6 ;  /* 0x0a080080022a7fae */ /* 0x0003e2000f101d50 */
[----:B------:R-:W-:Y:S01]  /*1af0*/  LEA.HI.X R5, R17, R3, R18, 0x6, P1 ;  /* 0x0000000311057211 */ /* 0x000fe200008f3412 */
[----:B------:R-:W-:Y:S01]  /*1b00*/  IMAD.IADD R7, R7, 0x1, R9 ;  /* 0x0000000107077824 */ /* 0x000fe200078e0209 */
[----:B------:R-:W-:Y:S01]  /*1b10*/  ISETP.GE.AND P1, PT, R29, c[0x0][0x1cc], PT ;  /* 0x000073001d007a0c */ /* 0x000fe20003f26270 */
[----:B------:R-:W-:Y:S01]  /*1b20*/  IMAD.U32 R11, RZ, RZ, UR14 ;  /* 0x0000000eff0b7e24 */ /* 0x000fe2000f8e00ff */
[----:B------:R-:W-:Y:S01]  /*1b30*/  STL [R1+0x50], R42 ;  /* 0x0000502a01007387 */ /* 0x000fe20000100800 */
[----:B------:R-:W-:Y:S01]  /*1b40*/  IMAD.WIDE.U32 R8, R10, c[0x0][0x1a8], R6 ;  /* 0x00006a000a087a25 */ /* 0x000fe200078e0006 */
[C---:B------:R-:W-:Y:S01]  /*1b50*/  ISETP.LT.OR P6, PT, R0.reuse, 0x1, P1 ;  /* 0x000000010000780c */ /* 0x040fe20000fc1670 */
[----:B------:R-:W-:Y:S01]  /*1b60*/  CS2R R112, SRZ ;  /* 0x0000000000707805 */ /* 0x000fe2000001ff00 */
[----:B------:R1:W-:Y:S01]  /*1b70*/  LDGSTS.E.BYPASS.LTC128B.128 [R42+0xc080], [R2.64+0x100], !P0 ;  /* 0x0c080100022a7fae */ /* 0x0003e2000c101d50 */
[----:B------:R-:W-:Y:S01]  /*1b80*/  IMAD.SHL.U32 R7, R25, 0x40, RZ ;  /* 0x0000004019077824 */ /* 0x000fe200078e00ff */
[----:B------:R-:W-:Y:S01]  /*1b90*/  ISETP.LT.OR P1, PT, R0, 0x21, P1 ;  /* 0x000000210000780c */ /* 0x000fe20000f21670 */
[----:B------:R-:W-:Y:S01]  /*1ba0*/  IMAD.SHL.U32 R6, R24, 0x8, RZ ;  /* 0x0000000818067824 */ /* 0x000fe200078e00ff */
[----:B------:R-:W-:Y:S01]  /*1bb0*/  SEL R17, R148, RZ, !P2 ;  /* 0x000000ff94117207 */ /* 0x000fe20005000000 */
[----:B------:R-:W-:Y:S01]  /*1bc0*/  IMAD.IADD R9, R9, 0x1, R15 ;  /* 0x0000000109097824 */ /* 0x000fe200078e020f */
[----:B------:R-:W-:Y:S01]  /*1bd0*/  LOP3.LUT R7, R7, 0x1c0, RZ, 0xc0, !PT ;  /* 0x000001c007077812 */ /* 0x000fe200078ec0ff */
[----:B------:R-:W-:Y:S01]  /*1be0*/  IMAD.MOV.U32 R148, RZ, RZ, 0x20 ;  /* 0x00000020ff947424 */ /* 0x000fe200078e00ff */
[----:B------:R-:W-:Y:S01]  /*1bf0*/  LOP3.LUT R23, R6, 0x18, RZ, 0xc0, !PT ;  /* 0x0000001806177812 */ /* 0x000fe200078ec0ff */
[----:B------:R-:W-:Y:S01]  /*1c00*/  CS2R R110, SRZ ;  /* 0x00000000006e7805 */ /* 0x000fe2000001ff00 */
[----:B------:R-:W-:Y:S01]  /*1c10*/  SHF.R.U32.HI R10, RZ, 0x3, R7 ;  /* 0x00000003ff0a7819 */ /* 0x000fe20000011607 */
[----:B------:R1:W-:Y:S01]  /*1c20*/  LDGSTS.E.BYPASS.LTC128B.128 [R42+0xe080], [R2.64+0x180], !P6 ;  /* 0x0e080180022a7fae */ /* 0x0003e2000f101d50 */
[----:B------:R-:W-:Y:S01]  /*1c30*/  LEA R6, P0, R8, c[0x0][0x190], 0x1 ;  /* 0x0000640008067a11 */ /* 0x000fe200078008ff */
[----:B------:R-:W-:Y:S01]  /*1c40*/  CS2R R108, SRZ ;  /* 0x00000000006c7805 */ /* 0x000fe2000001ff00 */
[----:B------:R-:W-:Y:S01]  /*1c50*/  ISETP.GE.AND P6, PT, R14, c[0x0][0x19c], PT ;  /* 0x000067000e007a0c */ /* 0x000fe20003fc6270 */
[----:B------:R2:W-:Y:S01]  /*1c60*/  LDGSTS.E.BYPASS.LTC128B.128 [R42+0x9080], [R4.64], !P5 ;  /* 0x09080000042a7fae */ /* 0x0005e2000e901d50 */
[----:B------:R-:W-:Y:S01]  /*1c70*/  ISETP.GE.AND P5, PT, R16, c[0x0][0x19c], PT ;  /* 0x0000670010007a0c */ /* 0x000fe20003fa6270 */
[----:B------:R-:W-:Y:S01]  /*1c80*/  CS2R R106, SRZ ;  /* 0x00000000006a7805 */ /* 0x000fe2000001ff00 */
[----:B------:R-:W-:Y:S01]  /*1c90*/  LOP3.LUT R15, R10, R7, R23, 0x1e, !PT ;  /* 0x000000070a0f7212 */ /* 0x000fe200078e1e17 */
[----:B------:R2:W-:Y:S01]  /*1ca0*/  LDGSTS.E.BYPASS.LTC128B.128 [R42+0xb080], [R4.64+0x80], !P4 ;  /* 0x0b080080042a7fae */ /* 0x0005e2000e101d50 */
[----:B------:R-:W-:Y:S01]  /*1cb0*/  ISETP.GE.AND P4, PT, R36, c[0x0][0x19c], PT ;  /* 0x0000670024007a0c */ /* 0x000fe20003f86270 */
[----:B------:R-:W-:Y:S01]  /*1cc0*/  IMAD.WIDE.U32 R10, R11, c[0x0][0x180], R12 ;  /* 0x000060000b0a7a25 */ /* 0x000fe200078e000c */
[----:B------:R-:W-:Y:S01]  /*1cd0*/  LEA.HI.X R7, R8, c[0x0][0x194], R9, 0x1, P0 ;  /* 0x0000650008077a11 */ /* 0x000fe200000f0c09 */
[----:B------:R2:W-:Y:S01]  /*1ce0*/  LDGSTS.E.BYPASS.LTC128B.128 [R42+0xd080], [R4.64+0x100], !P3 ;  /* 0x0d080100042a7fae */ /* 0x0005e2000d901d50 */
[C---:B------:R-:W-:Y:S01]  /*1cf0*/  ISETP.LT.OR P0, PT, R0.reuse, 0x1, P5 ;  /* 0x000000010000780c */ /* 0x040fe20002f01670 */
[----:B------:R-:W-:Y:S01]  /*1d00*/  IMAD.MOV.U32 R8, RZ, RZ, R10 ;  /* 0x000000ffff087224 */ /* 0x000fe200078e000a */
[C---:B------:R-:W-:Y:S01]  /*1d10*/  ISETP.LT.OR P3, PT, R0.reuse, 0x1, P4 ;  /* 0x000000010000780c */ /* 0x040fe20002761670 */
[----:B------:R2:W-:Y:S01]  /*1d20*/  LDGSTS.E.BYPASS.LTC128B.128 [R42+0xf080], [R4.64+0x180], !P1 ;  /* 0x0f080180042a7fae */ /* 0x0005e2000c901d50 */
[C---:B------:R-:W-:Y:S01]  /*1d30*/  ISETP.LT.OR P1, PT, R0.reuse, 0x1, P6 ;  /* 0x000000010000780c */ /* 0x040fe20003721670 */
[----:B------:R-:W-:Y:S01]  /*1d40*/  IMAD.MOV.U32 R10, RZ, RZ, c[0x0][0x1ac] ;  /* 0x00006b00ff0a7624 */ /* 0x000fe200078e00ff */
[----:B------:R-:W-:Y:S01]  /*1d50*/  IADD3 R9, R11, UR4, RZ ;  /* 0x000000040b097c10 */ /* 0x000fe2000fffe0ff */
[----:B------:R-:W0:Y:S01]  /*1d60*/  LDGDEPBAR ;  /* 0x00000000000079af */ /* 0x000e220000000000 */
[C---:B------:R-:W-:Y:S01]  /*1d70*/  ISETP.LT.OR P6, PT, R0.reuse, 0x21, P6 ;  /* 0x000000210000780c */ /* 0x040fe200037c1670 */
[----:B------:R-:W-:Y:S01]  /*1d80*/  ULDC.64 UR4, c[0x0][0x210] ;  /* 0x0000840000047ab9 */ /* 0x000fe20000000a00 */
[C---:B------:R-:W-:Y:S01]  /*1d90*/  ISETP.LT.OR P5, PT, R0.reuse, 0x21, P5 ;  /* 0x000000210000780c */ /* 0x040fe20002fa1670 */
[----:B------:R-:W-:Y:S01]  /*1da0*/  UIMAD UR4, UR11, UR4, URZ ;  /* 0x000000040b0472a4 */ /* 0x000fe2000f8e023f */
[----:B------:R-:W-:Y:S01]  /*1db0*/  ISETP.LT.OR P4, PT, R0, 0x21, P4 ;  /* 0x000000210000780c */ /* 0x000fe20002781670 */
[----:B------:R-:W-:Y:S01]  /*1dc0*/  IMAD.SHL.U32 R12, R22, 0x40, RZ ;  /* 0x00000040160c7824 */ /* 0x000fe200078e00ff */
[----:B-1----:R-:W-:Y:S01]  /*1dd0*/  LEA.HI R3, R38, R37, RZ, 0x1 ;  /* 0x0000002526037211 */ /* 0x002fe200078f08ff */
[----:B------:R-:W-:Y:S01]  /*1de0*/  UIMAD UR5, UR14, UR5, UR4 ;  /* 0x000000050e0572a4 */ /* 0x000fe2000f8e0204 */
[----:B------:R-:W-:Y:S01]  /*1df0*/  LOP3.LUT R2, R28, 0x3ffffffc, RZ, 0xc0, !PT ;  /* 0x3ffffffc1c027812 */ /* 0x000fe200078ec0ff */
[----:B------:R1:W-:Y:S01]  /*1e00*/  LDGSTS.E.BYPASS.LTC128B.128 [R42+0x80], [R6.64], !P1 ;  /* 0x00080000062a7fae */ /* 0x0003e2000c901d50 */
[----:B------:R-:W-:Y:S01]  /*1e10*/  LOP3.LUT R3, R3, 0xfffffffe, RZ, 0xc0, !PT ;  /* 0xfffffffe03037812 */ /* 0x000fe200078ec0ff */
[----:B------:R-:W-:Y:S01]  /*1e20*/  IMAD.WIDE.U32 R46, R17, c[0x0][0x188], R8 ;  /* 0x00006200112e7a25 */ /* 0x000fe200078e0008 */
[----:B------:R-:W-:Y:S01]  /*1e30*/  LOP3.LUT P1, RZ, R25, 0x4, RZ, 0xc0, !PT ;  /* 0x0000000419ff7812 */ /* 0x000fe2000782c0ff */
[----:B------:R1:W-:Y:S01]  /*1e40*/  LDGSTS.E.BYPASS.LTC128B.128 [R42+0x2080], [R6.64+0x80], !P0 ;  /* 0x02080080062a7fae */ /* 0x0003e2000c101d50 */
[----:B------:R-:W-:Y:S01]  /*1e50*/  SEL R13, R26, RZ, !P2 ;  /* 0x000000ff1a0d7207 */ /* 0x000fe20005000000 */
[----:B------:R-:W-:Y:S01]  /*1e60*/  IMAD.IADD R18, R37, 0x1, -R3 ;  /* 0x0000000125127824 */ /* 0x000fe200078e0a03 */
[----:B------:R-:W-:Y:S01]  /*1e70*/  LOP3.LUT P2, RZ, R22, 0x4, RZ, 0xc0, !PT ;  /* 0x0000000416ff7812 */ /* 0x000fe2000784c0ff */
[----:B------:R-:W-:Y:S01]  /*1e80*/  IMAD.IADD R2, R149, 0x1, -R2 ;  /* 0x0000000195027824 */ /* 0x000fe200078e0a02 */
[----:B------:R1:W-:Y:S01]  /*1e90*/  LDGSTS.E.BYPASS.LTC128B.128 [R42+0x4080], [R6.64+0x100], !P3 ;  /* 0x04080100062a7fae */ /* 0x0003e2000d901d50 */
[----:B------:R-:W-:Y:S01]  /*1ea0*/  IMAD.SHL.U32 R28, R18, 0x400, RZ ;  /* 0x00000400121c7824 */ /* 0x000fe200078e00ff */
[----:B------:R-:W-:Y:S01]  /*1eb0*/  ISETP.GE.AND P3, PT, R29, c[0x0][0x19c], PT ;  /* 0x000067001d007a0c */ /* 0x000fe20003f66270 */
[----:B------:R-:W-:Y:S01]  /*1ec0*/  IMAD.IADD R3, R21, 0x1, R19 ;  /* 0x0000000115037824 */ /* 0x000fe200078e0213 */
[----:B------:R-:W-:Y:S01]  /*1ed0*/  CS2R R104, SRZ ;  /* 0x0000000000687805 */ /* 0x000fe2000001ff00 */
[----:B--2---:R-:W-:Y:S01]  /*1ee0*/  IMAD R4, R2, 0x2, R28 ;  /* 0x0000000202047824 */ /* 0x004fe200078e021c */
[----:B------:R-:W-:Y:S01]  /*1ef0*/  CS2R R102, SRZ ;  /* 0x0000000000667805 */ /* 0x000fe2000001ff00 */
[----:B------:R-:W-:Y:S01]  /*1f00*/  IMAD.U32 R5, RZ, RZ, UR14 ;  /* 0x0000000eff057e24 */ /* 0x000fe2000f8e00ff */
[----:B------:R-:W-:Y:S01]  /*1f10*/  CS2R R100, SRZ ;  /* 0x0000000000647805 */ /* 0x000fe2000001ff00 */
[----:B------:R-:W-:Y:S01]  /*1f20*/  IMAD.MOV.U32 R2, RZ, RZ, R20 ;  /* 0x000000ffff027224 */ /* 0x000fe200078e0014 */
[----:B------:R-:W-:Y:S01]  /*1f30*/  CS2R R98, SRZ ;  /* 0x0000000000627805 */ /* 0x000fe2000001ff00 */
[----:B------:R-:W-:Y:S01]  /*1f40*/  IMAD.IADD R11, R4, 0x1, R15 ;  /* 0x00000001040b7824 */ /* 0x000fe200078e020f */
[----:B------:R-:W-:Y:S01]  /*1f50*/  LOP3.LUT R15, R12, 0x1c0, RZ, 0xc0, !PT ;  /* 0x000001c00c0f7812 */ /* 0x000fe200078ec0ff */
[----:B------:R-:W-:Y:S01]  /*1f60*/  IMAD.WIDE.U32 R2, R5, c[0x0][0x210], R2 ;  /* 0x0000840005027a25 */ /* 0x000fe200078e0002 */
[----:B------:R-:W-:Y:S01]  /*1f70*/  CS2R R96, SRZ ;  /* 0x0000000000607805 */ /* 0x000fe2000001ff00 */
[----:B------:R-:W-:Y:S01]  /*1f80*/  CS2R R94, SRZ ;  /* 0x00000000005e7805 */ /* 0x000fe2000001ff00 */
[----:B------:R-:W-:Y:S01]  /*1f90*/  SHF.R.U32.HI R21, RZ, 0x3, R15 ;  /* 0x00000003ff157819 */ /* 0x000fe2000001160f */
[----:B------:R-:W-:Y:S01]  /*1fa0*/  IMAD.MOV.U32 R5, RZ, RZ, c[0x0][0x1a8] ;  /* 0x00006a00ff057624 */ /* 0x000fe200078e00ff */
[----:B------:R-:W-:Y:S01]  /*1fb0*/  IADD3 R3, R3, UR5, RZ ;  /* 0x0000000503037c10 */ /* 0x000fe2000fffe0ff */
[----:B------:R-:W-:Y:S01]  /*1fc0*/  IMAD.SHL.U32 R45, R11, 0x2, RZ ;  /* 0x000000020b2d7824 */ /* 0x000fe200078e00ff */
[----:B------:R-:W-:Y:S01]  /*1fd0*/  ULDC.64 UR4, c[0x0][0x178] ;  /* 0x00005e0000047ab9 */ /* 0x000fe20000000a00 */
[----:B------:R-:W-:Y:S01]  /*1fe0*/  IMAD R9, R27, 0x800, R40 ;  /* 0x000008001b097824 */ /* 0x000fe200078e0228 */
[----:B------:R-:W-:Y:S01]  /*1ff0*/  LEA R4, P0, R5, R6, 0x6 ;  /* 0x0000000605047211 */ /* 0x000fe200078030ff */
[----:B------:R-:W-:Y:S01]  /*2000*/  UIMAD UR19, UR6, UR4, URZ ;  /* 0x00000004061372a4 */ /* 0x000fe2000f8e023f */
[----:B------:R-:W-:Y:S01]  /*2010*/  IADD3 R11, R45, 0x141c0, RZ ;  /* 0x000141c02d0b7810 */ /* 0x000fe20007ffe0ff */
[----:B------:R-:W-:Y:S01]  /*2020*/  UIMAD.WIDE.U32 UR20, UR18, UR4, URZ ;  /* 0x00000004121472a5 */ /* 0x000fe2000f8e003f */
[----:B------:R-:W-:Y:S01]  /*2030*/  LEA.HI.X R5, R5, R7, R10, 0x6, P0 ;  /* 0x0000000705057211 */ /* 0x000fe200000f340a */
[----:B------:R-:W-:Y:S01]  /*2040*/  STL [R1+0x64], R45 ;  /* 0x0000642d01007387 */ /* 0x000fe20000100800 */
[C---:B------:R-:W-:Y:S01]  /*2050*/  ISETP.LT.OR P0, PT, R0.reuse, 0x1, P3 ;  /* 0x000000010000780c */ /* 0x040fe20001f01670 */
[----:B------:R-:W-:Y:S01]  /*2060*/  UIMAD UR19, UR18, UR5, UR19 ;  /* 0x00000005121372a4 */ /* 0x000fe2000f8e0213 */
[----:B------:R-:W-:Y:S01]  /*2070*/  ISETP.LT.OR P3, PT, R0, 0x21, P3 ;  /* 0x000000210000780c */ /* 0x000fe20001f61670 */
[----:B------:R-:W-:Y:S01]  /*2080*/  IMAD R20, R13, c[0x0][0x290], RZ ;  /* 0x0000a4000d147a24 */ /* 0x000fe200078e02ff */
[----:B------:R-:W-:Y:S01]  /*2090*/  IADD3 R10, R45, 0x14180, RZ ;  /* 0x000141802d0a7810 */ /* 0x000fe20007ffe0ff */
[----:B------:R-:W-:Y:S01]  /*20a0*/  UIADD3 UR19, UR21, UR19, URZ ;  /* 0x0000001315137290 */ /* 0x000fe2000fffe03f */
[----:B------:R-:W-:Y:S01]  /*20b0*/  CS2R R92, SRZ ;  /* 0x00000000005c7805 */ /* 0x000fe2000001ff00 */
[----:B------:R-:W-:Y:S01]  /*20c0*/  ULDC.64 UR4, c[0x0][0x208] ;  /* 0x0000820000047ab9 */ /* 0x000fe20000000a00 */
[----:B------:R-:W-:Y:S01]  /*20d0*/  @P1 IADD3 R11, R10, -0x40, RZ ;  /* 0xffffffc00a0b1810 */ /* 0x000fe20007ffe0ff */
[----:B------:R-:W-:Y:S01]  /*20e0*/  IMAD R10, R13, c[0x0][0x218], RZ ;  /* 0x000086000d0a7a24 */ /* 0x000fe200078e02ff */
[----:B------:R-:W-:Y:S01]  /*20f0*/  USHF.L.U32 UR7, UR4, 0x5, URZ ;  /* 0x0000000504077899 */ /* 0x000fe2000800063f */
[----:B------:R-:W-:Y:S01]  /*2100*/  LOP3.LUT P1, RZ, R22, 0x2, RZ, 0xc0, !PT ;  /* 0x0000000216ff7812 */ /* 0x000fe2000782c0ff */
[----:B------:R-:W-:Y:S01]  /*2110*/  CS2R R90, SRZ ;  /* 0x00000000005a7805 */ /* 0x000fe2000001ff00 */
[----:B------:R1:W-:Y:S01]  /*2120*/  LDGSTS.E.BYPASS.LTC128B.128 [R42+0x6080], [R6.64+0x180], !P0 ;  /* 0x06080180062a7fae */ /* 0x0003e2000c101d50 */
[----:B------:R-:W-:Y:S01]  /*2130*/  IMAD R12, R17, c[0x0][0x21c], R10 ;  /* 0x00008700110c7a24 */ /* 0x000fe200078e020a */
[----:B------:R-:W-:Y:S01]  /*2140*/  CS2R R88, SRZ ;  /* 0x0000000000587805 */ /* 0x000fe2000001ff00 */
[----:B------:R-:W-:Y:S01]  /*2150*/  IMAD.U32 R10, RZ, RZ, UR19 ;  /* 0x00000013ff0a7e24 */ /* 0x000fe2000f8e00ff */
[----:B------:R2:W-:Y:S01]  /*2160*/  LDGSTS.E.BYPASS.LTC128B.128 [R42+0x1080], [R4.64], !P6 ;  /* 0x01080000042a7fae */ /* 0x0005e2000f101d50 */
[----:B------:R-:W-:Y:S01]  /*2170*/  IMAD.U32 R0, RZ, RZ, UR7 ;  /* 0x00000007ff007e24 */ /* 0x000fe2000f8e00ff */
[----:B------:R-:W-:Y:S01]  /*2180*/  UMOV UR19, 0x5 ;  /* 0x0000000500137882 */ /* 0x000fe20000000000 */
[----:B------:R-:W-:Y:S01]  /*2190*/  CS2R R86, SRZ ;  /* 0x0000000000567805 */ /* 0x000fe2000001ff00 */
[----:B------:R2:W-:Y:S01]  /*21a0*/  LDGSTS.E.BYPASS.LTC128B.128 [R42+0x3080], [R4.64+0x80], !P5 ;  /* 0x03080080042a7fae */ /* 0x0005e2000e901d50 */
[----:B------:R-:W-:Y:S01]  /*21b0*/  USHF.L.U64.HI UR4, UR4, UR19, UR5 ;  /* 0x0000001304047299 */ /* 0x000fe20008010205 */
[----:B------:R-:W-:Y:S01]  /*21c0*/  CS2R R84, SRZ ;  /* 0x0000000000547805 */ /* 0x000fe2000001ff00 */
[----:B------:R-:W-:Y:S01]  /*21d0*/  USHF.L.U32 UR19, UR18, 0x5, URZ ;  /* 0x0000000512137899 */ /* 0x000fe2000800063f */
[----:B------:R2:W-:Y:S01]  /*21e0*/  LDGSTS.E.BYPASS.LTC128B.128 [R42+0x5080], [R4.64+0x100], !P4 ;  /* 0x05080100042a7fae */ /* 0x0005e2000e101d50 */
[----:B------:R-:W-:Y:S01]  /*21f0*/  UIMAD UR4, UR4, UR18, URZ ;  /* 0x00000012040472a4 */ /* 0x000fe2000f8e023f */
[----:B------:R-:W-:Y:S01]  /*2200*/  CS2R R82, SRZ ;  /* 0x0000000000527805 */ /* 0x000fe2000001ff00 */
[----:B------:R-:W-:Y:S01]  /*2210*/  UIADD3 UR5, -UR19, UR13, URZ ;  /* 0x0000000d13057290 */ /* 0x000fe2000fffe13f */
[----:B------:R2:W-:Y:S01]  /*2220*/  LDGSTS.E.BYPASS.LTC128B.128 [R42+0x7080], [R4.64+0x180], !P3 ;  /* 0x07080180042a7fae */ /* 0x0005e2000d901d50 */
[----:B------:R-:W-:Y:S01]  /*2230*/  UIMAD UR4, UR6, UR7, UR4 ;  /* 0x00000007060472a4 */ /* 0x000fe2000f8e0204 */
[----:B------:R-:W-:Y:S01]  /*2240*/  ISETP.GE.AND P3, PT, R14, c[0x0][0x1fc], PT ;  /* 0x00007f000e007a0c */ /* 0x000fe20003f66270 */
[----:B------:R-:W-:Y:S01]  /*2250*/  CS2R R80, SRZ ;  /* 0x0000000000507805 */ /* 0x000fe2000001ff00 */
[----:B------:R-:W0:Y:S01]  /*2260*/  LDGDEPBAR ;  /* 0x00000000000079af */ /* 0x000e220000000000 */
[----:B------:R-:W-:Y:S01]  /*2270*/  ULDC.64 UR6, c[0x0][0x288] ;  /* 0x0000a20000067ab9 */ /* 0x000fe20000000a00 */
[----:B------:R-:W-:Y:S01]  /*2280*/  CS2R R78, SRZ ;  /* 0x00000000004e7805 */ /* 0x000fe2000001ff00 */
[----:B------:R-:W-:Y:S01]  /*2290*/  UIMAD UR6, UR11, UR6, URZ ;  /* 0x000000060b0672a4 */ /* 0x000fe2000f8e023f */
[----:B------:R3:W-:Y:S01]  /*22a0*/  STL [R1+0x68], R11 ;  /* 0x0000680b01007387 */ /* 0x0007e20000100800 */
[----:B------:R-:W-:Y:S01]  /*22b0*/  CS2R R76, SRZ ;  /* 0x00000000004c7805 */ /* 0x000fe2000001ff00 */
[----:B------:R-:W-:Y:S01]  /*22c0*/  CS2R R74, SRZ ;  /* 0x00000000004a7805 */ /* 0x000fe2000001ff00 */
[----:B-1----:R-:W-:Y:S01]  /*22d0*/  IMAD.U32 R7, RZ, RZ, UR21 ;  /* 0x00000015ff077e24 */ /* 0x002fe2000f8e00ff */
[----:B------:R-:W-:Y:S01]  /*22e0*/  LOP3.LUT R7, R15, 0x8, R39, 0xf8, !PT ;  /* 0x000000080f077812 */ /* 0x000fe200078ef827 */
[----:B------:R-:W-:Y:S01]  /*22f0*/  IMAD.U32 R6, RZ, RZ, UR20 ;  /* 0x00000014ff067e24 */ /* 0x000fe2000f8e00ff */
[----:B------:R1:W-:Y:S01]  /*2300*/  STL.64 [R1+0x98], R46 ;  /* 0x0000982e01007387 */ /* 0x0003e20000100a00 */
[----:B------:R-:W-:Y:S01]  /*2310*/  UIMAD UR6, UR14, UR7, UR6 ;  /* 0x000000070e0672a4 */ /* 0x000fe2000f8e0206 */
[----:B------:R-:W-:Y:S01]  /*2320*/  LOP3.LUT R8, R7, R21, RZ, 0x3c, !PT ;  /* 0x0000001507087212 */ /* 0x000fe200078e3cff */
[----:B------:R-:W-:Y:S01]  /*2330*/  CS2R R72, SRZ ;  /* 0x0000000000487805 */ /* 0x000fe2000001ff00 */
[----:B------:R-:W-:Y:S01]  /*2340*/  LEA R7, P0, R6, R46, 0x5 ;  /* 0x0000002e06077211 */ /* 0x000fe200078028ff */
        /* <DEDUP_REMOVED lines=9> */
[----:B------:R-:W-:-:S04]  /*23e0*/  DEPBAR.LE SB0, 0x1 ;  /* 0x000080400000791a */ /* 0x000fc80000000000 */
[----:B------:R-:W-:Y:S01]  /*23f0*/  CS2R R52, SRZ ;  /* 0x0000000000347805 */ /* 0x000fe2000001ff00 */
[----:B---3--:R-:W-:Y:S01]  /*2400*/  IMAD R11, R13, c[0x0][0x188], RZ ;  /* 0x000062000d0b7a24 */ /* 0x008fe200078e02ff */
[----:B------:R-:W-:Y:S01]  /*2410*/  CS2R R50, SRZ ;  /* 0x0000000000327805 */ /* 0x000fe2000001ff00 */
[----:B------:R-:W-:Y:S02]  /*2420*/  CS2R R48, SRZ ;  /* 0x0000000000307805 */ /* 0x000fe4000001ff00 */
[----:B------:R-:W-:-:S04]  /*2430*/  IMAD R11, R17, c[0x0][0x18c], R11 ;  /* 0x00006300110b7a24 */ /* 0x000fc800078e020b */
[----:B------:R-:W-:Y:S02]  /*2440*/  IMAD.IADD R19, R47, 0x1, R11 ;  /* 0x000000012f137824 */ /* 0x000fe400078e020b */
[----:B-1----:R-:W-:-:S03]  /*2450*/  IMAD.WIDE.U32 R46, R17, c[0x0][0x218], R2 ;  /* 0x00008600112e7a25 */ /* 0x002fc600078e0002 */
[----:B------:R-:W-:Y:S01]  /*2460*/  LEA.HI.X R6, R6, R19, R10, 0x5, P0 ;  /* 0x0000001306067211 */ /* 0x000fe200000f2c0a */
[----:B------:R-:W-:Y:S01]  /*2470*/  IMAD.IADD R2, R9, 0x1, R8 ;  /* 0x0000000109027824 */ /* 0x000fe200078e0208 */
[----:B------:R-:W-:Y:S01]  /*2480*/  BAR.SYNC.DEFER_BLOCKING 0x0 ;  /* 0x0000000000007b1d */ /* 0x000fe20000010000 */
[----:B------:R-:W-:Y:S01]  /*2490*/  LEA R8, P0, R7, c[0x0][0x160], 0x1 ;  /* 0x0000580007087a11 */ /* 0x000fe200078008ff */
[----:B------:R-:W-:Y:S02]  /*24a0*/  IMAD.IADD R45, R47, 0x1, R12 ;  /* 0x000000012f2d7824 */ /* 0x000fe400078e020c */
[----:B------:R-:W-:Y:S01]  /*24b0*/  IMAD.MOV.U32 R44, RZ, RZ, R46 ;  /* 0x000000ffff2c7224 */ /* 0x000fe200078e002e */
[----:B------:R-:W-:Y:S01]  /*24c0*/  LEA.HI.X R9, R7, c[0x0][0x164], R6, 0x1, P0 ;  /* 0x0000590007097a11 */ /* 0x000fe200000f0c06 */
[----:B------:R-:W-:Y:S01]  /*24d0*/  IMAD.MOV.U32 R3, RZ, RZ, 0x40 ;  /* 0x00000040ff037424 */ /* 0x000fe200078e00ff */
[----:B------:R-:W-:Y:S01]  /*24e0*/  ISETP.LT.AND P0, PT, R43, UR5, PT ;  /* 0x000000052b007c0c */ /* 0x000fe2000bf01270 */
[----:B------:R-:W-:Y:S01]  /*24f0*/  IMAD.WIDE.U32 R6, R0, UR18, R44 ;  /* 0x0000001200067c25 */ /* 0x000fe2000f8e002c */
[----:B------:R-:W-:Y:S01]  /*2500*/  SHF.R.S32.HI R0, RZ, 0x1f, R24 ;  /* 0x0000001fff007819 */ /* 0x000fe20000011418 */
[----:B------:R-:W-:Y:S01]  /*2510*/  STL [R1+0xb0], R19 ;  /* 0x0000b01301007387 */ /* 0x000fe20000100800 */
[----:B------:R-:W-:Y:S01]  /*2520*/  SEL R3, R3, 0xffffffc0, !P2 ;  /* 0xffffffc003037807 */ /* 0x000fe20005000000 */
[----:B------:R-:W-:Y:S01]  /*2530*/  IMAD.SHL.U32 R2, R2, 0x2, RZ ;  /* 0x0000000202027824 */ /* 0x000fe200078e00ff */
[----:B--2---:R-:W-:Y:S01]  /*2540*/  LEA.HI R4, R0, R24, RZ, 0x2 ;  /* 0x0000001800047211 */ /* 0x004fe200078f10ff */
[----:B------:R1:W-:Y:S01]  /*2550*/  STL.64 [R1+0x90], R46 ;  /* 0x0000902e01007387 */ /* 0x0003e20000100a00 */
[----:B------:R-:W-:Y:S01]  /*2560*/  SEL R0, R148, 0xffffffe0, !P1 ;  /* 0xffffffe094007807 */ /* 0x000fe20004800000 */
[----:B------:R-:W-:Y:S01]  /*2570*/  IMAD.IADD R10, R2, 0x1, R3 ;  /* 0x00000001020a7824 */ /* 0x000fe200078e0203 */
[----:B------:R-:W-:Y:S01]  /*2580*/  ISETP.GE.OR P6, PT, R14, c[0x0][0x16c], !P0 ;  /* 0x00005b000e007a0c */ /* 0x000fe200047c6670 */
[----:B------:R-:W-:Y:S01]  /*2590*/  STL.64 [R1+0x70], R44 ;  /* 0x0000702c01007387 */ /* 0x000fe20000100a00 */
[----:B------:R-:W-:Y:S01]  /*25a0*/  ISETP.GE.OR P2, PT, R16, c[0x0][0x16c], !P0 ;  /* 0x00005b0010007a0c */ /* 0x000fe20004746670 */
[----:B------:R-:W-:Y:S01]  /*25b0*/  IMAD.IADD R11, R2, 0x1, R0 ;  /* 0x00000001020b7824 */ /* 0x000fe200078e0200 */
[----:B------:R-:W-:Y:S01]  /*25c0*/  IADD3 R0, R7, UR4, RZ ;  /* 0x0000000407007c10 */ /* 0x000fe2000fffe0ff */
[----:B------:R-:W-:Y:S01]  /*25d0*/  STL [R1+0x28], R2 ;  /* 0x0000280201007387 */ /* 0x000fe20000100800 */
[----:B------:R-:W-:Y:S01]  /*25e0*/  ULDC.64 UR4, c[0x0][0x270] ;  /* 0x00009c0000047ab9 */ /* 0x000fe20000000a00 */
[----:B------:R-:W-:Y:S01]  /*25f0*/  IMAD.IADD R5, R3, 0x1, R11 ;  /* 0x0000000103057824 */ /* 0x000fe200078e020b */
[----:B------:R-:W-:Y:S01]  /*2600*/  UIMAD UR4, UR11, UR4, URZ ;  /* 0x000000040b0472a4 */ /* 0x000fe2000f8e023f */
[----:B------:R-:W2:Y:S01]  /*2610*/  LDSM.16.M88.4 R164, [R2+0x8080] ;  /* 0x0080800002a4783b */ /* 0x000ea20000000200 */
[----:B------:R-:W-:-:S02]  /*2620*/  ISETP.GE.AND P1, PT, R14, c[0x0][0x16c], PT ;  /* 0x00005b000e007a0c */ /* 0x000fc40003f26270 */
[----:B------:R-:W-:Y:S01]  /*2630*/  UIMAD UR5, UR14, UR5, UR4 ;  /* 0x000000050e0572a4 */ /* 0x000fe2000f8e0204 */
[----:B------:R-:W3:Y:S01]  /*2640*/  LDSM.16.M88.4 R168, [R11+0x8080] ;  /* 0x008080000ba8783b */ /* 0x000ee20000000200 */
[----:B------:R-:W-:Y:S02]  /*2650*/  SEL R40, RZ, 0x1, P1 ;  /* 0x00000001ff287807 */ /* 0x000fe40000800000 */
[----:B------:R-:W-:Y:S01]  /*2660*/  ISETP.GT.AND P1, PT, R149, 0x7, PT ;  /* 0x000000079500780c */ /* 0x000fe20003f24270 */
[----:B------:R-:W4:Y:S01]  /*2670*/  LDSM.16.M88.4 R172, [R10+0x8080] ;  /* 0x008080000aac783b */ /* 0x000f220000000200 */
[----:B------:R-:W-:Y:S01]  /*2680*/  IADD3 R7, R31, UR5, RZ ;  /* 0x000000051f077c10 */ /* 0x000fe2000fffe0ff */
[----:B------:R-:W-:Y:S01]  /*2690*/  ULDC.64 UR4, c[0x0][0x238] ;  /* 0x00008e0000047ab9 */ /* 0x000fe20000000a00 */
[C---:B------:R-:W-:Y:S01]  /*26a0*/  ISETP.GE.OR P5, PT, R36.reuse, c[0x0][0x16c], !P0 ;  /* 0x00005b0024007a0c */ /* 0x040fe200047a6670 */
[----:B------:R-:W2:Y:S01]  /*26b0*/  LDSM.16.M88.4 R176, [R5+0x8080] ;  /* 0x0080800005b0783b */ /* 0x000ea20000000200 */
[----:B------:R-:W-:Y:S01]  /*26c0*/  ISETP.GE.OR P4, PT, R29, c[0x0][0x16c], !P0 ;  /* 0x00005b001d007a0c */ /* 0x000fe20004786670 */
[----:B------:R-:W-:Y:S01]  /*26d0*/  UIMAD UR11, UR11, UR4, URZ ;  /* 0x000000040b0b72a4 */ /* 0x000fe2000f8e023f */
[----:B------:R-:W-:Y:S01]  /*26e0*/  SEL R31, RZ, 0x1, P3 ;  /* 0x00000001ff1f7807 */ /* 0x000fe20001800000 */
[----:B------:R-:W2:Y:S01]  /*26f0*/  LDSM.16.M88.4 R180, [R2+0xa080] ;  /* 0x00a0800002b4783b */ /* 0x000ea20000000200 */
[----:B------:R-:W-:Y:S01]  /*2700*/  USHF.R.S32.HI UR4, URZ, 0x1f, UR19 ;  /* 0x0000001f3f047899 */ /* 0x000fe20008011413 */
[----:B------:R-:W-:Y:S01]  /*2710*/  ISETP.GE.AND P3, PT, R36, c[0x0][0x1fc], PT ;  /* 0x00007f0024007a0c */ /* 0x000fe20003f66270 */
[----:B------:R-:W-:Y:S01]  /*2720*/  UIMAD UR5, UR14, UR5, UR11 ;  /* 0x000000050e0572a4 */ /* 0x000fe2000f8e020b */
[----:B------:R-:W2:Y:S01]  /*2730*/  LDSM.16.M88.4 R184, [R11+0xa080] ;  /* 0x00a080000bb8783b */ /* 0x000ea20000000200 */
[----:B-1----:R-:W-:-:S03]  /*2740*/  CS2R R46, SRZ ;  /* 0x00000000002e7805 */ /* 0x002fc6000001ff00 */
        /* <DEDUP_REMOVED lines=12> */
[----:B-----5:R-:W-:-:S03]  /*2810*/  LOP3.LUT R2, R4, 0x1ffffffc, RZ, 0xc0, !PT ;  /* 0x1ffffffc04027812 */ /* 0x020fc600078ec0ff */
[----:B------:R-:W-:Y:S02]  /*2820*/  STL [R1+0x34], R10 ;  /* 0x0000340a01007387 */ /* 0x000fe40000100800 */
[----:B------:R-:W-:Y:S02]  /*2830*/  IMAD.IADD R24, R24, 0x1, -R2 ;  /* 0x0000000118187824 */ /* 0x000fe400078e0a02 */
[----:B------:R5:W-:Y:S04]  /*2840*/  STL [R1+0x30], R5 ;  /* 0x0000300501007387 */ /* 0x000be80000100800 */
[----:B------:R-:W-:Y:S01]  /*2850*/  @!PT LDS RZ, [RZ] ;  /* 0x00000000fffff984 */ /* 0x000fe20000000800 */
[----:B------:R-:W-:Y:S01]  /*2860*/  @!PT LDS RZ, [RZ] ;  /* 0x00000000fffff984 */ /* 0x000fe20000000800 */
[----:B------:R-:W-:Y:S01]  /*2870*/  @!PT LDS RZ, [RZ] ;  /* 0x00000000fffff984 */ /* 0x000fe20000000800 */
[----:B------:R1:W-:Y:S01]  /*2880*/  LDGSTS.E.BYPASS.LTC128B.128 [R42+0x8080], [R8.64], !P6 ;  /* 0x08080000082a7fae */ /* 0x0003e2000f101d50 */
[----:B------:R-:W-:Y:S01]  /*2890*/  ISETP.GE.OR P6, PT, R14, c[0x0][0x1fc], !P0 ;  /* 0x00007f000e007a0c */ /* 0x000fe200047c6670 */
[----:B------:R-:W-:-:S02]  /*28a0*/  IMAD.SHL.U32 R14, R27, 0x20, RZ ;  /* 0x000000201b0e7824 */ /* 0x000fc400078e00ff */
[----:B------:R1:W-:Y:S01]  /*28b0*/  LDGSTS.E.BYPASS.LTC128B.128 [R42+0x9080], [R8.64+0x80], !P2 ;  /* 0x09080080082a7fae */ /* 0x0003e2000d101d50 */
[----:B------:R-:W-:Y:S02]  /*28c0*/  LEA R4, P2, R6, c[0x0][0x1f0], 0x1 ;  /* 0x00007c0006047a11 */ /* 0x000fe400078408ff */
[----:B------:R-:W-:Y:S01]  /*28d0*/  LOP3.LUT R23, R23, 0x20, R14, 0xf8, !PT ;  /* 0x0000002017177812 */ /* 0x000fe200078ef80e */
[----:B------:R1:W-:Y:S01]  /*28e0*/  LDGSTS.E.BYPASS.LTC128B.128 [R42+0xa080], [R8.64+0x100], !P5 ;  /* 0x0a080100082a7fae */ /* 0x0003e2000e901d50 */
[----:B------:R-:W-:Y:S01]  /*28f0*/  ISETP.GE.OR P5, PT, R16, c[0x0][0x1fc], !P0 ;  /* 0x00007f0010007a0c */ /* 0x000fe200047a6670 */
[----:B------:R-:W-:Y:S02]  /*2900*/  IMAD.SHL.U32 R14, R18, 0x10, RZ ;  /* 0x00000010120e7824 */ /* 0x000fe400078e00ff */
[----:B------:R1:W-:Y:S01]  /*2910*/  LDGSTS.E.BYPASS.LTC128B.128 [R42+0xb080], [R8.64+0x180], !P4 ;  /* 0x0b080180082a7fae */ /* 0x0003e2000e101d50 */
[----:B------:R-:W-:Y:S02]  /*2920*/  ISETP.GE.AND P4, PT, R16, c[0x0][0x1fc], PT ;  /* 0x00007f0010007a0c */ /* 0x000fe40003f86270 */
[----:B-----5:R-:W-:Y:S01]  /*2930*/  LEA.HI.X R5, R6, c[0x0][0x1f4], R0, 0x1, P2 ;  /* 0x00007d0006057a11 */ /* 0x020fe200010f0c00 */
[----:B------:R-:W-:Y:S01]  /*2940*/  IMAD R0, R13, c[0x0][0x278], RZ ;  /* 0x00009e000d007a24 */ /* 0x000fe200078e02ff */
[----:B------:R-:W-:Y:S01]  /*2950*/  ISETP.GE.AND P2, PT, R16, c[0x0][0x16c], PT ;  /* 0x00005b0010007a0c */ /* 0x000fe20003f46270 */
[----:B------:R-:W-:Y:S01]  /*2960*/  IMAD.MOV.U32 R6, RZ, RZ, R30 ;  /* 0x000000ffff067224 */ /* 0x000fe200078e001e */
[----:B------:R-:W-:Y:S01]  /*2970*/  SEL R22, RZ, 0xffffffff, P4 ;  /* 0xffffffffff167807 */ /* 0x000fe20002000000 */
[C---:B------:R-:W-:Y:S01]  /*2980*/  IMAD R0, R17.reuse, c[0x0][0x27c], R0 ;  /* 0x00009f0011007a24 */ /* 0x040fe200078e0200 */
[----:B------:R-:W-:Y:S01]  /*2990*/  SEL R25, RZ, 0xffffffff, P2 ;  /* 0xffffffffff197807 */ /* 0x000fe20001000000 */
[----:B------:R-:W-:Y:S01]  /*29a0*/  IMAD.WIDE.U32 R44, R17, c[0x0][0x278], R6 ;  /* 0x00009e00112c7a25 */ /* 0x000fe200078e0006 */
[----:B------:R-:W-:-:S02]  /*29b0*/  ISETP.GE.AND P2, PT, R36, c[0x0][0x16c], PT ;  /* 0x00005b0024007a0c */ /* 0x000fc40003f46270 */
[----:B------:R-:W-:Y:S01]  /*29c0*/  LOP3.LUT R7, R41, 0xfffffff0, RZ, 0xc0, !PT ;  /* 0xfffffff029077812 */ /* 0x000fe200078ec0ff */
[----:B------:R-:W-:Y:S01]  /*29d0*/  IMAD.IADD R10, R45, 0x1, R0 ;  /* 0x000000012d0a7824 */ /* 0x000fe200078e0200 */
[----:B------:R-:W-:Y:S01]  /*29e0*/  SEL R30, RZ, 0x4, P2 ;  /* 0x00000004ff1e7807 */ /* 0x000fe20001000000 */
[----:B------:R5:W-:Y:S01]  /*29f0*/  STL.64 [R1+0x80], R44 ;  /* 0x0000802c01007387 */ /* 0x000be20000100a00 */
[----:B------:R-:W-:Y:S01]  /*2a00*/  ISETP.GE.AND P2, PT, R29, c[0x0][0x16c], PT ;  /* 0x00005b001d007a0c */ /* 0x000fe20003f46270 */
[----:B------:R-:W-:Y:S01]  /*2a10*/  IMAD.IADD R0, R149, 0x1, -R7 ;  /* 0x0000000195007824 */ /* 0x000fe200078e0a07 */
[----:B------:R-:W-:Y:S01]  /*2a20*/  IADD3 R7, R35, UR5, RZ ;  /* 0x0000000523077c10 */ /* 0x000fe2000fffe0ff */
[----:B------:R2:W-:Y:S01]  /*2a30*/  STL [R1+0xa8], R10 ;  /* 0x0000a80a01007387 */ /* 0x0005e20000100800 */
[----:B------:R-:W-:Y:S02]  /*2a40*/  SEL R26, RZ, 0x8, P2 ;  /* 0x00000008ff1a7807 */ /* 0x000fe40001000000 */
[----:B------:R-:W-:-:S02]  /*2a50*/  @!P1 IADD3 R2, P2, R44, UR19, RZ ;  /* 0x000000132c029c10 */ /* 0x000fc4000ff5e0ff */
[----:B------:R-:W-:Y:S02]  /*2a60*/  SHF.R.S32.HI R16, RZ, 0x1f, R0 ;  /* 0x0000001fff107819 */ /* 0x000fe40000011400 */
[----:B------:R-:W-:Y:S01]  /*2a70*/  @!P1 IADD3.X R6, R10, UR4, RZ, P2, !PT ;  /* 0x000000040a069c10 */ /* 0x000fe200097fe4ff */
[----:B-1----:R-:W-:Y:S01]  /*2a80*/  IMAD.MOV.U32 R8, RZ, RZ, R32 ;  /* 0x000000ffff087224 */ /* 0x002fe200078e0020 */
[----:B------:R-:W-:Y:S02]  /*2a90*/  LEA.HI R16, R16, R0, RZ, 0x3 ;  /* 0x0000000010107211 */ /* 0x000fe400078f18ff */
[----:B------:R-:W-:Y:S02]  /*2aa0*/  IADD3 R9, R33, UR6, RZ ;  /* 0x0000000621097c10 */ /* 0x000fe4000fffe0ff */
[----:B------:R-:W-:Y:S02]  /*2ab0*/  LOP3.LUT R12, R16, 0xfffffff8, RZ, 0xc0, !PT ;  /* 0xfffffff8100c7812 */ /* 0x000fe400078ec0ff */
[----:B------:R-:W-:Y:S01]  /*2ac0*/  LOP3.LUT R15, R15, 0x10, R14, 0xf8, !PT ;  /* 0x000000100f0f7812 */ /* 0x000fe200078ef80e */
[----:B------:R-:W-:Y:S01]  /*2ad0*/  IMAD.WIDE.U32 R32, R17, c[0x0][0x290], R8 ;  /* 0x0000a40011207a25 */ /* 0x000fe200078e0008 */
[----:B------:R-:W-:-:S02]  /*2ae0*/  ISETP.GE.OR P4, PT, R36, c[0x0][0x1fc], !P0 ;  /* 0x00007f0024007a0c */ /* 0x000fc40004786670 */
[----:B------:R-:W-:Y:S01]  /*2af0*/  ISETP.GE.OR P0, PT, R29, c[0x0][0x1fc], !P0 ;  /* 0x00007f001d007a0c */ /* 0x000fe20004706670 */
[----:B------:R-:W-:Y:S02]  /*2b00*/  IMAD.IADD R0, R0, 0x1, -R12 ;  /* 0x0000000100007824 */ /* 0x000fe400078e0a0c */
[----:B------:R-:W-:Y:S01]  /*2b10*/  IMAD.SHL.U32 R8, R22, 0x2, RZ ;  /* 0x0000000216087824 */ /* 0x000fe200078e00ff */
[----:B-----5:R-:W-:Y:S01]  /*2b20*/  CS2R R44, SRZ ;  /* 0x00000000002c7805 */ /* 0x020fe2000001ff00 */
[----:B--2---:R-:W-:-:S03]  /*2b30*/  @!P1 LEA R10, P2, R2, c[0x0][0x258], 0x2 ;  /* 0x00009600020a9a11 */ /* 0x004fc600078410ff */
[----:B------:R-:W-:Y:S02]  /*2b40*/  LOP3.LUT R8, R8, 0x2, R31, 0xe2, !PT ;  /* 0x0000000208087812 */ /* 0x000fe400078ee21f */
[----:B------:R-:W-:Y:S01]  /*2b50*/  @!P1 LEA.HI.X R11, R2, c[0x0][0x25c], R6, 0x2, P2 ;  /* 0x00009700020b9a11 */ /* 0x000fe200010f1406 */
[----:B------:R-:W-:Y:S01]  /*2b60*/  IMAD.MOV.U32 R6, RZ, RZ, R34 ;  /* 0x000000ffff067224 */ /* 0x000fe200078e0022 */
[----:B------:R-:W-:Y:S01]  /*2b70*/  LOP3.LUT R2, R38, 0xffffffe0, RZ, 0xc0, !PT ;  /* 0xffffffe026027812 */ /* 0x000fe200078ec0ff */
[----:B------:R-:W-:Y:S01]  /*2b80*/  CS2R R34, SRZ ;  /* 0x0000000000227805 */ /* 0x000fe2000001ff00 */
[----:B------:R-:W-:Y:S01]  /*2b90*/  ISETP.GE.AND P2, PT, R29, c[0x0][0x1fc], PT ;  /* 0x00007f001d007a0c */ /* 0x000fe20003f46270 */
[----:B------:R-:W-:-:S03]  /*2ba0*/  IMAD.WIDE.U32 R150, R17, c[0x0][0x240], R6 ;  /* 0x0000900011967a25 */ /* 0x000fc600078e0006 */
[----:B------:R-:W-:Y:S01]  /*2bb0*/  SEL R9, RZ, 0x8, P2 ;  /* 0x00000008ff097807 */ /* 0x000fe20001000000 */
[----:B------:R-:W-:Y:S02]  /*2bc0*/  IMAD.IADD R2, R149, 0x1, -R2 ;  /* 0x0000000195027824 */ /* 0x000fe400078e0a02 */
[----:B------:R-:W-:Y:S02]  /*2bd0*/  IMAD.SHL.U32 R7, R25, 0x2, RZ ;  /* 0x0000000219077824 */ /* 0x000fe400078e00ff */
[----:B------:R-:W-:Y:S01]  /*2be0*/  @!P1 IMAD.SHL.U32 R6, R149, 0x10, RZ ;  /* 0x0000001095069824 */ /* 0x000fe200078e00ff */
[----:B------:R-:W-:Y:S02]  /*2bf0*/  SHF.R.S32.HI R19, RZ, 0x1f, R2 ;  /* 0x0000001fff137819 */ /* 0x000fe40000011402 */
[----:B------:R-:W-:Y:S02]  /*2c00*/  LOP3.LUT R7, R7, 0x2, R40, 0xe2, !PT ;  /* 0x0000000207077812 */ /* 0x000fe400078ee228 */
[----:B------:R-:W-:Y:S01]  /*2c10*/  LEA.HI R12, R19, R2, RZ, 0x2 ;  /* 0x00000002130c7211 */ /* 0x000fe200078f10ff */
[----:B------:R-:W-:Y:S01]  /*2c20*/  IMAD R19, R13, c[0x0][0x240], RZ ;  /* 0x000090000d137a24 */ /* 0x000fe200078e02ff */
[----:B------:R1:W-:Y:S01]  /*2c30*/  @!P1 LDGSTS.E.BYPASS.LTC128B.128 [R6+0x14080], [R10.64] ;  /* 0x140800000a069fae */ /* 0x0003e2000b901d50 */
[----:B------:R-:W-:Y:S01]  /*2c40*/  CS2R R40, SRZ ;  /* 0x0000000000287805 */ /* 0x000fe2000001ff00 */
[C---:B------:R-:W-:Y:S01]  /*2c50*/  LOP3.LUT R18, R12.reuse, 0x7ffffffc, RZ, 0xc0, !PT ;  /* 0x7ffffffc0c127812 */ /* 0x040fe200078ec0ff */
[C---:B------:R-:W-:Y:S01]  /*2c60*/  IMAD R19, R17.reuse, c[0x0][0x244], R19 ;  /* 0x0000910011137a24 */ /* 0x040fe200078e0213 */
[----:B------:R-:W-:Y:S01]  /*2c70*/  LEA.HI.SX32 R14, R12, R14, 0x1e ;  /* 0x0000000e0c0e7211 */ /* 0x000fe200078ff2ff */
[----:B------:R-:W-:Y:S01]  /*2c80*/  IMAD R12, R17, c[0x0][0x294], R20 ;  /* 0x0000a500110c7a24 */ /* 0x000fe200078e0214 */
[----:B------:R-:W0:Y:S01]  /*2c90*/  LDGDEPBAR ;  /* 0x00000000000079af */ /* 0x000e220000000000 */
[----:B------:R-:W-:Y:S01]  /*2ca0*/  IMAD.IADD R13, R2, 0x1, -R18 ;  /* 0x00000001020d7824 */ /* 0x000fe200078e0a12 */
[----:B------:R-:W-:Y:S01]  /*2cb0*/  LOP3.LUT R2, R15, 0x8, R39, 0xf8, !PT ;  /* 0x000000080f027812 */ /* 0x000fe200078ef827 */
[----:B------:R-:W-:Y:S01]  /*2cc0*/  IMAD.IADD R29, R33, 0x1, R12 ;  /* 0x00000001211d7824 */ /* 0x000fe200078e020c */
[----:B------:R2:W-:Y:S01]  /*2cd0*/  STL [R1+0x58], R14 ;  /* 0x0000580e01007387 */ /* 0x0005e20000100800 */
[----:B------:R-:W-:Y:S01]  /*2ce0*/  LOP3.LUT R12, R26, R7, R30, 0xfe, !PT ;  /* 0x000000071a0c7212 */ /* 0x000fe200078efe1e */
[----:B------:R-:W-:Y:S01]  /*2cf0*/  CS2R R38, SRZ ;  /* 0x0000000000267805 */ /* 0x000fe2000001ff00 */
[----:B------:R-:W-:Y:S01]  /*2d00*/  CS2R R30, SRZ ;  /* 0x00000000001e7805 */ /* 0x000fe2000001ff00 */
[----:B------:R5:W-:Y:S01]  /*2d10*/  LDGSTS.E.BYPASS.LTC128B.128 [R42+0x10080], [R4.64], !P6 ;  /* 0x10080000042a7fae */ /* 0x000be2000f101d50 */
[----:B------:R-:W-:-:S03]  /*2d20*/  LOP3.LUT P6, RZ, R0, 0x2, RZ, 0xc0, !PT ;  /* 0x0000000200ff7812 */ /* 0x000fc600078cc0ff */
[----:B------:R3:W-:Y:S04]  /*2d30*/  STL.64 [R1+0x78], R32 ;  /* 0x0000782001007387 */ /* 0x0007e80000100a00 */
[----:B------:R-:W-:Y:S04]  /*2d40*/  STL.64 [R1+0xa0], R150 ;  /* 0x0000a09601007387 */ /* 0x000fe80000100a00 */
[----:B------:R-:W-:Y:S01]  /*2d50*/  STL [R1+0x8c], R29 ;  /* 0x00008c1d01007387 */ /* 0x000fe20000100800 */
[----:B-1----:R-:W-:Y:S02]  /*2d60*/  SEL R11, RZ, 0x4, P3 ;  /* 0x00000004ff0b7807 */ /* 0x002fe40001800000 */
[C---:B------:R-:W-:Y:S01]  /*2d70*/  LOP3.LUT P3, RZ, R0.reuse, 0x4, RZ, 0xc0, !PT ;  /* 0x0000000400ff7812 */ /* 0x040fe2000786c0ff */
[----:B------:R-:W-:Y:S01]  /*2d80*/  IMAD.SHL.U32 R0, R0, 0x40, RZ ;  /* 0x0000004000007824 */ /* 0x000fe200078e00ff */
[----:B------:R-:W-:Y:S01]  /*2d90*/  LOP3.LUT R7, R9, R8, R11, 0xfe, !PT ;  /* 0x0000000809077212 */ /* 0x000fe200078efe0b */
[----:B------:R1:W-:Y:S01]  /*2da0*/  STL [R1+0x60], R12 ;  /* 0x0000600c01007387 */ /* 0x0003e20000100800 */
[----:B------:R-:W-:-:S02]  /*2db0*/  IMAD.SHL.U32 R8, R27, 0x8, RZ ;  /* 0x000000081b087824 */ /* 0x000fc400078e00ff */
[----:B--2---:R-:W-:Y:S01]  /*2dc0*/  IMAD R14, R24, 0x4, R13 ;  /* 0x00000004180e7824 */ /* 0x004fe200078e020d */
[----:B------:R-:W-:Y:S01]  /*2dd0*/  LOP3.LUT R13, R2, R21, RZ, 0x3c, !PT ;  /* 0x00000015020d7212 */ /* 0x000fe200078e3cff */
[----:B------:R2:W-:Y:S01]  /*2de0*/  STL [R1+0x5c], R7 ;  /* 0x00005c0701007387 */ /* 0x0005e20000100800 */
[----:B------:R-:W-:Y:S01]  /*2df0*/  IADD3 R2, P2, R32, UR19, RZ ;  /* 0x0000001320027c10 */ /* 0x000fe2000ff5e0ff */
[----:B------:R-:W-:Y:S01]  /*2e00*/  CS2R R24, SRZ ;  /* 0x0000000000187805 */ /* 0x000fe2000001ff00 */
[----:B------:R-:W-:Y:S01]  /*2e10*/  LOP3.LUT R0, R0, 0x1c0, RZ, 0xc0, !PT ;  /* 0x000001c000007812 */ /* 0x000fe200078ec0ff */
[----:B------:R5:W-:Y:S01]  /*2e20*/  LDGSTS.E.BYPASS.LTC128B.128 [R42+0x11080], [R4.64+0x80], !P5 ;  /* 0x11080080042a7fae */ /* 0x000be2000e901d50 */
[----:B------:R-:W-:Y:S01]  /*2e30*/  IADD3.X R6, R29, UR4, RZ, P2, !PT ;  /* 0x000000041d067c10 */ /* 0x000fe200097fe4ff */
[----:B------:R-:W-:Y:S01]  /*2e40*/  CS2R R20, SRZ ;  /* 0x0000000000147805 */ /* 0x000fe2000001ff00 */
[----:B------:R-:W-:Y:S01]  /*2e50*/  LEA R10, P2, R2, c[0x0][0x280], 0x2 ;  /* 0x0000a000020a7a11 */ /* 0x000fe200078410ff */
[----:B------:R5:W-:Y:S01]  /*2e60*/  LDGSTS.E.BYPASS.LTC128B.128 [R42+0x12080], [R4.64+0x100], !P4 ;  /* 0x12080100042a7fae */ /* 0x000be2000e101d50 */
[----:B------:R-:W-:Y:S01]  /*2e70*/  LOP3.LUT R8, R0, 0x8, R8, 0xf8, !PT ;  /* 0x0000000800087812 */ /* 0x000fe200078ef808 */
[----:B---3--:R-:W-:Y:S01]  /*2e80*/  CS2R R32, SRZ ;  /* 0x0000000000207805 */ /* 0x008fe2000001ff00 */
[----:B------:R-:W-:Y:S01]  /*2e90*/  LEA.HI.X R11, R2, c[0x0][0x284], R6, 0x2, P2 ;  /* 0x0000a100020b7a11 */ /* 0x000fe200010f1406 */
[----:B------:R-:W-:Y:S01]  /*2ea0*/  IMAD.SHL.U32 R6, R16, 0x40, RZ ;  /* 0x0000004010067824 */ /* 0x000fe200078e00ff */
[----:B------:R-:W-:Y:S01]  /*2eb0*/  ISETP.GE.AND P2, PT, R149, 0x8, PT ;  /* 0x000000089500780c */ /* 0x000fe20003f46270 */
[----:B------:R5:W-:Y:S01]  /*2ec0*/  LDGSTS.E.BYPASS.LTC128B.128 [R42+0x13080], [R4.64+0x180], !P0 ;  /* 0x13080180042a7fae */ /* 0x000be2000c101d50 */
[----:B------:R-:W-:-:S02]  /*2ed0*/  SHF.R.U32.HI R2, RZ, 0x3, R0 ;  /* 0x00000003ff027819 */ /* 0x000fc40000011600 */
[----:B------:R-:W-:Y:S02]  /*2ee0*/  LOP3.LUT R6, R6, 0xfffffe00, RZ, 0xc0, !PT ;  /* 0xfffffe0006067812 */ /* 0x000fe400078ec0ff */
[----:B------:R-:W-:Y:S02]  /*2ef0*/  LOP3.LUT R8, R8, R2, RZ, 0x3c, !PT ;  /* 0x0000000208087212 */ /* 0x000fe400078e3cff */
[----:B-1----:R-:W-:Y:S02]  /*2f00*/  LOP3.LUT R12, R2, R23, R0, 0x1e, !PT ;  /* 0x00000017020c7212 */ /* 0x002fe400078e1e00 */
[----:B------:R-:W-:Y:S01]  /*2f10*/  CS2R R22, SRZ ;  /* 0x0000000000167805 */ /* 0x000fe2000001ff00 */
[----:B--2---:R-:W-:Y:S02]  /*2f20*/  IMAD.SHL.U32 R7, R37, 0x8, RZ ;  /* 0x0000000825077824 */ /* 0x004fe400078e00ff */
[----:B------:R-:W-:-:S03]  /*2f30*/  CS2R R36, SRZ ;  /* 0x0000000000247805 */ /* 0x000fc6000001ff00 */
[----:B------:R-:W-:Y:S01]  /*2f40*/  LOP3.LUT R7, R0, 0x38, R7, 0xf8, !PT ;  /* 0x0000003800077812 */ /* 0x000fe200078ef807 */
[C---:B------:R-:W-:Y:S02]  /*2f50*/  IMAD R0, R27.reuse, 0x200, R13 ;  /* 0x000002001b007824 */ /* 0x040fe400078e020d */
[----:B------:R-:W-:Y:S01]  /*2f60*/  IMAD R27, R27, 0x1000, R6 ;  /* 0x000010001b1b7824 */ /* 0x000fe200078e0206 */
[----:B------:R-:W-:Y:S01]  /*2f70*/  LOP3.LUT R9, R7, R2, RZ, 0x3c, !PT ;  /* 0x0000000207097212 */ /* 0x000fe200078e3cff */
[----:B------:R-:W-:Y:S01]  /*2f80*/  IMAD R3, R0, 0x2, R3 ;  /* 0x0000000200037824 */ /* 0x000fe200078e0203 */
[-C--:B------:R-:W-:Y:S01]  /*2f90*/  LOP3.LUT R7, R12, R6.reuse, RZ, 0xfc, !PT ;  /* 0x000000060c077212 */ /* 0x080fe200078efcff */
[----:B------:R-:W-:Y:S01]  /*2fa0*/  @!P2 IMAD.SHL.U32 R12, R149, 0x10, RZ ;  /* 0x00000010950ca824 */ /* 0x000fe200078e00ff */
[-C--:B------:R-:W-:Y:S01]  /*2fb0*/  IADD3 R2, R8, R6.reuse, R28 ;  /* 0x0000000608027210 */ /* 0x080fe20007ffe01c */
[----:B------:R-:W-:Y:S01]  /*2fc0*/  IMAD.SHL.U32 R0, R0, 0x2, RZ ;  /* 0x0000000200007824 */ /* 0x000fe200078e00ff */
[----:B------:R-:W-:Y:S01]  /*2fd0*/  LOP3.LUT R6, R8, R6, RZ, 0xfc, !PT ;  /* 0x0000000608067212 */ /* 0x000fe200078efcff */
[----:B------:R-:W-:Y:S01]  /*2fe0*/  IMAD.IADD R8, R27, 0x1, R9 ;  /* 0x000000011b087824 */ /* 0x000fe200078e0209 */
[----:B------:R1:W-:Y:S01]  /*2ff0*/  @!P2 LDGSTS.E.BYPASS.LTC128B.128 [R12+0x14100], [R10.64] ;  /* 0x141000000a0cafae */ /* 0x0003e2000b901d50 */
[----:B-----5:R-:W-:Y:S01]  /*3000*/  IMAD.IADD R5, R151, 0x1, R19 ;  /* 0x0000000197057824 */ /* 0x020fe200078e0213 */
[----:B------:R-:W-:Y:S01]  /*3010*/  SEL R4, R148, 0xffffffe0, !P3 ;  /* 0xffffffe094047807 */ /* 0x000fe20005800000 */
[----:B------:R-:W-:Y:S01]  /*3020*/  IMAD.MOV.U32 R9, RZ, RZ, 0x10 ;  /* 0x00000010ff097424 */ /* 0x000fe200078e00ff */
[----:B------:R-:W0:Y:S01]  /*3030*/  LDGDEPBAR ;  /* 0x00000000000079af */ /* 0x000e220000000000 */
[----:B------:R-:W-:Y:S01]  /*3040*/  IMAD.SHL.U32 R2, R2, 0x2, RZ ;  /* 0x0000000202027824 */ /* 0x000fe200078e00ff */
[----:B------:R-:W-:Y:S01]  /*3050*/  CS2R R42, SRZ ;  /* 0x00000000002a7805 */ /* 0x000fe2000001ff00 */
[----:B------:R-:W-:Y:S01]  /*3060*/  CS2R R28, SRZ ;  /* 0x00000000001c7805 */ /* 0x000fe2000001ff00 */
[----:B------:R2:W-:Y:S01]  /*3070*/  STL [R1+0xac], R5 ;  /* 0x0000ac0501007387 */ /* 0x0005e20000100800 */
[----:B------:R-:W-:Y:S01]  /*3080*/  CS2R R26, SRZ ;  /* 0x00000000001a7805 */ /* 0x000fe2000001ff00 */
[----:B-1----:R-:W-:-:S05]  /*3090*/  IMAD.SHL.U32 R10, R14, 0x2, RZ ;  /* 0x000000020e0a7824 */ /* 0x002fca00078e00ff */
[----:B------:R-:W-:Y:S01]  /*30a0*/  STL [R1+0x88], R10 ;  /* 0x0000880a01007387 */ /* 0x000fe20000100800 */
[----:B--2---:R-:W-:Y:S02]  /*30b0*/  SEL R5, R9, 0xfffffff0, !P6 ;  /* 0xfffffff009057807 */ /* 0x004fe40007000000 */
[----:B------:R-:W-:Y:S01]  /*30c0*/  LEA R9, R6, 0x15180, 0x1 ;  /* 0x0001518006097811 */ /* 0x000fe200078e08ff */
[----:B------:R1:W-:Y:S01]  /*30d0*/  STL [R1+0x38], R3 ;  /* 0x0000380301007387 */ /* 0x0003e20000100800 */
[----:B------:R-:W-:-:S03]  /*30e0*/  LEA R6, R8, 0x80, 0x1 ;  /* 0x0000008008067811 */ /* 0x000fc600078e08ff */
[----:B------:R2:W-:Y:S04]  /*30f0*/  STL [R1+0x3c], R0 ;  /* 0x00003c0001007387 */ /* 0x0005e80000100800 */
[----:B------:R-:W-:Y:S04]  /*3100*/  STL [R1+0x40], R9 ;  /* 0x0000400901007387 */ /* 0x000fe80000100800 */
[----:B------:R3:W-:Y:S01]  /*3110*/  STL [R1+0x24], R6 ;  /* 0x0000240601007387 */ /* 0x0007e20000100800 */
[----:B-1----:R-:W-:Y:S02]  /*3120*/  IMAD R3, R5, 0x2, R2 ;  /* 0x0000000205037824 */ /* 0x002fe400078e0202 */
[----:B--2---:R-:W-:-:S02]  /*3130*/  IMAD.SHL.U32 R0, R7, 0x2, RZ ;  /* 0x0000000207007824 */ /* 0x004fc400078e00ff */
[C---:B------:R-:W-:Y:S02]  /*3140*/  IMAD R7, R4.reuse, 0x2, R2 ;  /* 0x0000000204077824 */ /* 0x040fe400078e0202 */
[----:B------:R-:W-:-:S03]  /*3150*/  IMAD R252, R4, 0x2, R3 ;  /* 0x0000000204fc7824 */ /* 0x000fc600078e0203 */
[----:B------:R-:W-:Y:S01]  /*3160*/  STL [R1+0x20], R7 ;  /* 0x0000200701007387 */ /* 0x000fe20000100800 */
[--C-:B---3--:R-:W-:Y:S02]  /*3170*/  IMAD R6, R5, 0x2, R9.reuse ;  /* 0x0000000205067824 */ /* 0x108fe400078e0209 */
[----:B------:R-:W-:-:S03]  /*3180*/  IMAD R5, R4, 0x2, R9 ;  /* 0x0000000204057824 */ /* 0x000fc600078e0209 */
[----:B------:R-:W-:Y:S04]  /*3190*/  STL [R1+0x44], R6 ;  /* 0x0000440601007387 */ /* 0x000fe80000100800 */
[----:B------:R1:W-:Y:S02]  /*31a0*/  STL [R1+0x4c], R5 ;  /* 0x00004c0501007387 */ /* 0x0003e40000100800 */
[----:B-1----:R-:W-:Y:S01]  /*31b0*/  IMAD R5, R4, 0x2, R6 ;  /* 0x0000000204057824 */ /* 0x002fe200078e0206 */
[----:B------:R-:W-:-:S05]  /*31c0*/  IADD3 R4, -R10, UR8, RZ ;  /* 0x000000080a047c10 */ /* 0x000fca000fffe1ff */
[----:B------:R1:W-:Y:S04]  /*31d0*/  STL [R1+0x6c], R4 ;  /* 0x00006c0401007387 */ /* 0x0003e80000100800 */
[----:B----4-:R1:W-:Y:S02]  /*31e0*/  STL [R1+0x48], R5 ;  /* 0x0000480501007387 */ /* 0x0103e40000100800 */
.L_x_543:
[----:B-1----:R-:W2:Y:S01]  /*31f0*/  LDL R159, [R1+0x28] ;  /* 0x00002800019f7983 */ /* 0x002ea20000100800 */
[----:B------:R-:W-:Y:S04]  /*3200*/  DEPBAR.LE SB0, 0x0 ;  /* 0x000080000000791a */ /* 0x000fe80000000000 */
[----:B------:R-:W3:Y:S01]  /*3210*/  LDL R158, [R1+0x2c] ;  /* 0x00002c00019e7983 */ /* 0x000ee20000100800 */
[----:B------:R-:W-:Y:S02]  /*3220*/  USHF.L.U32 UR7, UR18, 0x5, URZ ;  /* 0x0000000512077899 */ /* 0x000fe4000800063f */
[----:B------:R-:W-:Y:S01]  /*3230*/  UIADD3 UR6, UR18, 0x1, URZ ;  /* 0x0000000112067890 */ /* 0x000fe2000fffe03f */
[----:B------:R-:W4:Y:S01]  /*3240*/  LDL R157, [R1+0x34] ;  /* 0x00003400019d7983 */ /* 0x000f220000100800 */
[----:B------:R-:W-:Y:S02]  /*3250*/  UIADD3 UR4, -UR9, 0x1, UR7 ;  /* 0x0000000109047890 */ /* 0x000fe4000fffe107 */
[----:B------:R-:W-:Y:S01]  /*3260*/  UISETP.GE.AND UP0, UPT, UR6, UR10, UPT ;  /* 0x0000000a0600728c */ /* 0x000fe2000bf06270 */
[----:B-----5:R-:W5:Y:S01]  /*3270*/  LDL R232, [R1+0x20] ;  /* 0x0000200001e87983 */ /* 0x020f620000100800 */
[----:B------:R-:W-:Y:S03]  /*3280*/  UIADD3 UR4, -UR13, UR4, UR12 ;  /* 0x000000040d047290 */ /* 0x000fe6000fffe10c */
[----:B------:R-:W5:Y:S04]  /*3290*/  LDL R156, [R1+0x30] ;  /* 0x00003000019c7983 */ /* 0x000f680000100800 */
[----:B------:R-:W-:Y:S06]  /*32a0*/  BAR.SYNC.DEFER_BLOCKING 0x0 ;  /* 0x0000000000007b1d */ /* 0x000fec0000010000 */
[----:B------:R-:W-:Y:S04]  /*32b0*/  LDSM.16.M88.4 R8, [R2+0x8080] ;  /* 0x008080000208783b */ /* 0x000fe80000000200 */
[----:B------:R-:W-:Y:S04]  /*32c0*/  LDSM.16.M88.4 R16, [R3+0x8080] ;  /* 0x008080000310783b */ /* 0x000fe80000000200 */
[----:B------:R-:W5:Y:S04]  /*32d0*/  LDL R229, [R1+0x58] ;  /* 0x0000580001e57983 */ /* 0x000f680000100800 */
[----:B------:R-:W5:Y:S04]  /*32e0*/  LDL R231, [R1+0x88] ;  /* 0x0000880001e77983 */ /* 0x000f680000100800 */
        /* <DEDUP_REMOVED lines=169> */
[----:B------:R-:W-:Y:S01]  /*3d80*/  FFMA.FTZ R11, R11, c[0x0][0x29c], -R161 ;  /* 0x0000a7000b0b7a23 */ /* 0x000fe200000108a1 */
[----:B------:R-:W-:Y:S02]  /*3d90*/  PLOP3.LUT P0, PT, PT, PT, UP0, 0x80, 0x0 ;  /* 0x000000000000781c */ /* 0x000fe40003f0f008 */
        /* <DEDUP_REMOVED lines=160> */
.L_x_541:
        /* <DEDUP_REMOVED lines=98> */
.L_x_542:
        /* <DEDUP_REMOVED lines=167> */
.L_x_540:
[----:B------:R-:W-:Y:S05]  /*5830*/  @P1 EXIT ;  /* 0x000000000000194d */ /* 0x000fea0003800000 */
[----:B-1----:R-:W2:Y:S01]  /*5840*/  LDL.LU R7, [R1+0xb4] ;  /* 0x0000b40001077983 */ /* 0x002ea20000300800 */
[----:B------:R-:W-:Y:S01]  /*5850*/  ISETP.NE.U32.AND P2, PT, RZ, c[0x0][0x360], PT ;  /* 0x0000d800ff007a0c */ /* 0x000fe20003f45070 */
[----:B------:R-:W-:-:S03]  /*5860*/  ULDC.64 UR4, c[0x0][0x338] ;  /* 0x0000ce0000047ab9 */ /* 0x000fc60000000a00 */
[----:B------:R-:W-:-:S13]  /*5870*/  ISETP.NE.AND.EX P2, PT, RZ, c[0x0][0x364], PT, P2 ;  /* 0x0000d900ff007a0c */ /* 0x000fda0003f45320 */
[----:B------:R-:W-:-:S04]  /*5880*/  @P2 IMAD.MOV.U32 R2, RZ, RZ, 0x4 ;  /* 0x00000004ff022424 */ /* 0x000fc800078e00ff */
[----:B--2---:R-:W-:-:S05]  /*5890*/  @P2 IMAD.WIDE R2, R7, R2, c[0x0][0x360] ;  /* 0x0000d80007022625 */ /* 0x004fca00078e0202 */
[----:B-----5:R-:W2:Y:S01]  /*58a0*/  @P2 LDG.E R0, [R2.64] ;  /* 0x0000001002002981 */ /* 0x020ea2000c1e1900 */
[----:B------:R-:W-:Y:S01]  /*58b0*/  UISETP.NE.AND UP0, UPT, UR4, 0x1, UPT ;  /* 0x000000010400788c */ /* 0x000fe2000bf05270 */
[----:B------:R-:W-:Y:S01]  /*58c0*/  SHF.R.S32.HI R6, RZ, 0x1f, R7 ;  /* 0x0000001fff067819 */ /* 0x000fe20000011407 */
[----:B------:R-:W-:Y:S01]  /*58d0*/  UIMAD.WIDE.U32 UR6, UR14, UR5, URZ ;  /* 0x000000050e0672a5 */ /* 0x000fe2000f8e003f */
[----:B------:R-:W1:Y:S01]  /*58e0*/  S2R R4, SR_TID.X ;  /* 0x0000000000047919 */ /* 0x000e620000002100 */
[----:B------:R-:W-:Y:S02]  /*58f0*/  ULDC UR4, c[0x0][0x340] ;  /* 0x0000d00000047ab9 */ /* 0x000fe40000000800 */
[----:B------:R-:W-:-:S04]  /*5900*/  USHF.L.U32 UR15, UR15, 0xe, URZ ;  /* 0x0000000e0f0f7899 */ /* 0x000fc8000800063f */
[----:B------:R-:W-:Y:S02]  /*5910*/  USHF.R.S32.HI UR6, URZ, 0x1f, UR15 ;  /* 0x0000001f3f067899 */ /* 0x000fe4000801140f */
[----:B------:R-:W-:Y:S02]  /*5920*/  @UP0 UMOV UR5, UR7 ;  /* 0x0000000700050c82 */ /* 0x000fe40008000000 */
[----:B------:R-:W-:-:S03]  /*5930*/  @UP0 USHF.R.U32.HI UR14, URZ, UR4, UR5 ;  /* 0x000000043f0e0299 */ /* 0x000fc60008011605 */
[----:B------:R-:W-:Y:S02]  /*5940*/  ULDC.64 UR4, c[0x0][0x328] ;  /* 0x0000ca0000047ab9 */ /* 0x000fe40000000a00 */
[----:B------:R-:W-:-:S04]  /*5950*/  USHF.R.S32.HI UR7, URZ, 0x1f, UR14 ;  /* 0x0000001f3f077899 */ /* 0x000fc8000801140e */
[----:B------:R-:W-:-:S04]  /*5960*/  UIMAD UR4, UR7, UR4, URZ ;  /* 0x00000004070472a4 */ /* 0x000fc8000f8e023f */
[----:B------:R-:W-:-:S03]  /*5970*/  UIMAD UR8, UR14, UR5, UR4 ;  /* 0x000000050e0872a4 */ /* 0x000fc6000f8e0204 */
[----:B------:R-:W-:Y:S02]  /*5980*/  ULDC.64 UR4, c[0x0][0x300] ;  /* 0x0000c00000047ab9 */ /* 0x000fe40000000a00 */
[----:B------:R-:W-:-:S04]  /*5990*/  UIMAD UR4, UR7, UR4, URZ ;  /* 0x00000004070472a4 */ /* 0x000fc8000f8e023f */
[----:B------:R-:W-:Y:S01]  /*59a0*/  UIMAD UR4, UR14, UR5, UR4 ;  /* 0x000000050e0472a4 */ /* 0x000fe2000f8e0204 */
[----:B------:R-:W-:Y:S01]  /*59b0*/  BAR.SYNC.DEFER_BLOCKING 0x1, 0x100 ;  /* 0x0044000000007b1d */ /* 0x000fe20000010000 */
[----:B--2---:R-:W-:-:S05]  /*59c0*/  @P2 IMAD R0, R7, 0x40, R0 ;  /* 0x0000004007002824 */ /* 0x004fca00078e0200 */
[----:B------:R-:W-:-:S04]  /*59d0*/  @P2 SHF.R.S32.HI R2, RZ, 0x1f, R0 ;  /* 0x0000001fff022819 */ /* 0x000fc80000011400 */
[----:B------:R-:W-:Y:S02]  /*59e0*/  @P2 LEA.HI R2, R2, R0, RZ, 0x6 ;  /* 0x0000000002022211 */ /* 0x000fe400078f30ff */
[----:B-1----:R-:W-:-:S03]  /*59f0*/  SHF.R.S32.HI R0, RZ, 0x1f, R4 ;  /* 0x0000001fff007819 */ /* 0x002fc60000011404 */
[----:B------:R-:W-:-:S05]  /*5a00*/  @P2 IMAD.SHL.U32 R2, R2, 0x100, RZ ;  /* 0x0000010002022824 */ /* 0x000fca00078e00ff */
[----:B------:R-:W-:-:S04]  /*5a10*/  @P2 LOP3.LUT R2, R2, 0xffffc000, RZ, 0xc0, !PT ;  /* 0xffffc00002022812 */ /* 0x000fc800078ec0ff */
[----:B------:R-:W-:Y:S02]  /*5a20*/  @P2 SHF.R.S32.HI R3, RZ, 0x1f, R2 ;  /* 0x0000001fff032819 */ /* 0x000fe40000011402 */
[----:B------:R-:W-:-:S06]  /*5a30*/  @!P2 CS2R R2, SRZ ;  /* 0x000000000002a805 */ /* 0x000fcc000001ff00 */
[----:B------:R-:W-:Y:S01]  /*5a40*/  IADD3 R2, P1, P0, R2, UR15, R4 ;  /* 0x0000000f02027c10 */ /* 0x000fe2000f83e004 */
[----:B------:R-:W-:-:S03]  /*5a50*/  IMAD.U32 R4, RZ, RZ, UR14 ;  /* 0x0000000eff047e24 */ /* 0x000fc6000f8e00ff */
[----:B------:R-:W-:Y:S01]  /*5a60*/  IADD3.X R3, R3, UR6, R0, P1, P0 ;  /* 0x0000000603037c10 */ /* 0x000fe20008fe0400 */
[----:B------:R-:W-:-:S04]  /*5a70*/  IMAD.U32 R0, RZ, RZ, UR14 ;  /* 0x0000000eff007e24 */ /* 0x000fc8000f8e00ff */
[----:B------:R-:W-:-:S04]  /*5a80*/  IMAD.WIDE.U32 R4, R4, c[0x0][0x328], R2 ;  /* 0x0000ca0004047a25 */ /* 0x000fc800078e0002 */
[----:B------:R-:W-:Y:S01]  /*5a90*/  IMAD.WIDE.U32 R2, R0, c[0x0][0x300], R2 ;  /* 0x0000c00000027a25 */ /* 0x000fe200078e0002 */
[----:B------:R-:W-:Y:S02]  /*5aa0*/  SEL R0, R6, RZ, !P2 ;  /* 0x000000ff06007207 */ /* 0x000fe40005000000 */
[----:B------:R-:W-:Y:S02]  /*5ab0*/  IADD3 R5, R5, UR8, RZ ;  /* 0x0000000805057c10 */ /* 0x000fe4000fffe0ff */
[----:B------:R-:W-:Y:S01]  /*5ac0*/  SEL R6, R7, RZ, !P2 ;  /* 0x000000ff07067207 */ /* 0x000fe20005000000 */
[C---:B------:R-:W-:Y:S01]  /*5ad0*/  IMAD R10, R0.reuse, c[0x0][0x330], RZ ;  /* 0x0000cc00000a7a24 */ /* 0x040fe200078e02ff */
[----:B------:R-:W-:Y:S01]  /*5ae0*/  IADD3 R3, R3, UR4, RZ ;  /* 0x0000000403037c10 */ /* 0x000fe2000fffe0ff */
[----:B------:R-:W-:Y:S02]  /*5af0*/  IMAD R0, R0, c[0x0][0x308], RZ ;  /* 0x0000c20000007a24 */ /* 0x000fe400078e02ff */
[----:B------:R-:W-:-:S02]  /*5b00*/  IMAD R10, R6, c[0x0][0x334], R10 ;  /* 0x0000cd00060a7a24 */ /* 0x000fc400078e020a */
[----:B------:R-:W-:-:S04]  /*5b10*/  IMAD.WIDE.U32 R8, R6, c[0x0][0x330], R4 ;  /* 0x0000cc0006087a25 */ /* 0x000fc800078e0004 */
[----:B------:R-:W-:Y:S01]  /*5b20*/  IMAD R0, R6, c[0x0][0x30c], R0 ;  /* 0x0000c30006007a24 */ /* 0x000fe200078e0200 */
[----:B------:R-:W-:Y:S01]  /*5b30*/  LEA R4, P1, R8, c[0x0][0x310], 0x2 ;  /* 0x0000c40008047a11 */ /* 0x000fe200078210ff */
[----:B------:R-:W-:-:S04]  /*5b40*/  IMAD.WIDE.U32 R6, R6, c[0x0][0x308], R2 ;  /* 0x0000c20006067a25 */ /* 0x000fc800078e0002 */
[----:B------:R-:W-:Y:S01]  /*5b50*/  IMAD.IADD R3, R9, 0x1, R10 ;  /* 0x0000000109037824 */ /* 0x000fe200078e020a */
[----:B------:R-:W-:Y:S01]  /*5b60*/  LEA R2, P0, R6, c[0x0][0x2e8], 0x2 ;  /* 0x0000ba0006027a11 */ /* 0x000fe200078010ff */
[----:B------:R-:W-:-:S03]  /*5b70*/  IMAD.IADD R0, R7, 0x1, R0 ;  /* 0x0000000107007824 */ /* 0x000fc600078e0200 */
        /* <DEDUP_REMOVED lines=131> */
.L_x_544:
        /* <DEDUP_REMOVED lines=13> */
.L_x_1159:


//--------------------- .text._ZN7cutlass13device_kernelIN5flash22FlashAttnBwdPreprocessIN4cute5tupleIJNS3_1CILi32EEENS5_ILi256EEEEEENS_6half_tEfNS_4arch4Sm80ELb1ELb1EEEEEvNT_6ParamsE --------------------------
	.section	.text._ZN7cutlass13device_kernelIN5flash22FlashAttnBwdPreprocessIN4cute5tupleIJNS3_1CILi32EEENS5_ILi256EEEEEENS_6half_tEfNS_4arch4Sm80ELb1ELb1EEEEEvNT_6ParamsE,"ax",@progbits
	.sectioninfo	@"SHI_REGISTERS=63"
	.align	128
.text._ZN7cutlass13device_kernelIN5flash22FlashAttnBwdPreprocessIN4cute5tupleIJNS3_1CILi32EEENS5_ILi256EEEEEENS_6half_tEfNS_4arch4Sm80ELb1ELb1EEEEEvNT_6ParamsE:
        .type           _ZN7cutlass13device_kernelIN5flash22FlashAttnBwdPreprocessIN4cute5tupleIJNS3_1CILi32EEENS5_ILi256EEEEEENS_6half_tEfNS_4arch4Sm80ELb1ELb1EEEEEvNT_6ParamsE,@function
        .size           _ZN7cutlass13device_kernelIN5flash22FlashAttnBwdPreprocessIN4cute5tupleIJNS3_1CILi32EEENS5_ILi256EEEEEENS_6half_tEfNS_4arch4Sm80ELb1ELb1EEEEEvNT_6ParamsE,(.L_x_1160 - _ZN7cutlass13device_kernelIN5flash22FlashAttnBwdPreprocessIN4cute5tupleIJNS3_1CILi32EEENS5_ILi256EEEEEENS_6half_tEfNS_4arch4Sm80ELb1ELb1EEEEEvNT_6ParamsE)
        .other          _ZN7cutlass13device_kernelIN5flash22FlashAttnBwdPreprocessIN4cute5tupleIJNS3_1CILi32EEENS5_ILi256EEEEEENS_6half_tEfNS_4arch4Sm80ELb1ELb1EEEEEvNT_6ParamsE,@"STO_CUDA_ENTRY STV_DEFAULT"
_ZN7cutlass13device_kernelIN5flash22FlashAttnBwdPreprocessIN4cute5tupleIJNS3_1CILi32EEENS5_ILi256EEEEEENS_6half_tEfNS_4arch4Sm80ELb1ELb1EEEEEvNT_6ParamsE:
[----:B------:R-:W-:Y:S02]  /*0000*/  MOV R1, c[0x0][0x28] ;  /* 0x00000a0000017a02 */ /* 0x000fe40000000f00 */
[----:B------:R-:W0:Y:S01]  /*0010*/  S2R R50, SR_CTAID.Z ;  /* 0x0000000000327919 */ /* 0x000e220000002700 */
[----:B------:R-:W-:Y:S01]  /*0020*/  ISETP.NE.U32.AND P1, PT, RZ, c[0x0][0x248], PT ;  /* 0x00009200ff007a0c */ /* 0x000fe20003f25070 */
[----:B------:R-:W-:Y:S01]  /*0030*/  IMAD.MOV.U32 R49, RZ, RZ, 0x4 ;  /* 0x00000004ff317424 */ /* 0x000fe200078e00ff */
[----:B------:R-:W-:Y:S01]  /*0040*/  ISETP.NE.U32.AND P0, PT, RZ, c[0x0][0x240], PT ;  /* 0x00009000ff007a0c */ /* 0x000fe20003f05070 */
[----:B------:R-:W-:Y:S01]  /*0050*/  ULDC.64 UR4, c[0x0][0x118] ;  /* 0x0000460000047ab9 */ /* 0x000fe20000000a00 */
[----:B------:R-:W-:Y:S02]  /*0060*/  ISETP.NE.AND.EX P1, PT, RZ, c[0x0][0x24c], PT, P1 ;  /* 0x00009300ff007a0c */ /* 0x000fe40003f25310 */
[----:B------:R-:W-:Y:S02]  /*0070*/  ISETP.NE.AND.EX P0, PT, RZ, c[0x0][0x244], PT, P0 ;  /* 0x00009100ff007a0c */ /* 0x000fe40003f05300 */
[----:B------:R-:W-:Y:S01]  /*0080*/  MOV R42, c[0x0][0x168] ;  /* 0x00005a00002a7a02 */ /* 0x000fe20000000f00 */
        /* <DEDUP_REMOVED lines=11> */
[----:B--2---:R-:W-:-:S02]  /*0140*/  IADD3 R42, -R5, R42, RZ ;  /* 0x0000002a052a7210 */ /* 0x004fc40007ffe1ff */
.L_x_545:
[----:B0-----:R-:W0:Y:S01]  /*0150*/  S2R R36, SR_TID.X ;  /* 0x0000000000247919 */ /* 0x001e220000002100 */
[----:B------:R-:W-:-:S02]  /*0160*/  ISETP.NE.AND.EX P2, PT, RZ, c[0x0][0x244], PT, P2 ;  /* 0x00009100ff007a0c */ /* 0x000fc40003f45320 */
[----:B-----5:R-:W-:-:S13]  /*0170*/  ISETP.LE.AND P1, PT, R42, R37, PT ;  /* 0x000000252a00720c */ /* 0x020fda0003f23270 */
[----:B------:R-:W-:Y:S05]  /*0180*/  @P2 EXIT P1 ;  /* 0x000000000000294d */ /* 0x000fea0000800000 */
[----:B------:R-:W1:Y:S01]  /*0190*/  S2R R10, SR_CTAID.Y ;  /* 0x00000000000a7919 */ /* 0x000e620000002600 */
[----:B------:R-:W-:Y:S01]  /*01a0*/  IMAD.IADD R11, R42, 0x1, -R37 ;  /* 0x000000012a0b7824 */ /* 0x000fe200078e0a25 */
[C---:B0-----:R-:W-:Y:S01]  /*01b0*/  ISETP.GT.AND P1, PT, R36.reuse, 0x1f, PT ;  /* 0x0000001f2400780c */ /* 0x041fe20003f24270 */
[----:B------:R-:W-:Y:S01]  /*01c0*/  CS2R R12, SRZ ;  /* 0x00000000000c7805 */ /* 0x000fe2000001ff00 */
[----:B------:R-:W-:Y:S01]  /*01d0*/  SHF.R.S32.HI R8, RZ, 0x1f, R50 ;  /* 0x0000001fff087819 */ /* 0x000fe20000011432 */
[----:B------:R-:W-:Y:S01]  /*01e0*/  IMAD.MOV.U32 R6, RZ, RZ, 0x7f800000 ;  /* 0x7f800000ff067424 */ /* 0x000fe200078e00ff */
[----:B------:R-:W-:Y:S02]  /*01f0*/  ISETP.GE.OR P3, PT, R36, R11, P1 ;  /* 0x0000000b2400720c */ /* 0x000fe40000f66670 */
[----:B------:R-:W-:Y:S02]  /*0200*/  @P0 MOV R12, R48 ;  /* 0x00000030000c0202 */ /* 0x000fe40000000f00 */
[----:B------:R-:W-:-:S02]  /*0210*/  @P0 SHF.R.S32.HI R13, RZ, 0x1f, R48 ;  /* 0x0000001fff0d0819 */ /* 0x000fc40000011430 */
[----:B------:R-:W-:Y:S02]  /*0220*/  SEL R8, R8, RZ, !P2 ;  /* 0x000000ff08087207 */ /* 0x000fe40005000000 */
[----:B------:R-:W-:-:S05]  /*0230*/  SEL R7, R50, RZ, !P2 ;  /* 0x000000ff32077207 */ /* 0x000fca0005000000 */
[----:B------:R-:W-:Y:S02]  /*0240*/  @!P3 SHF.R.S32.HI R3, RZ, 0x1f, R37 ;  /* 0x0000001fff03b819 */ /* 0x000fe40000011425 */
[--C-:B------:R-:W-:Y:S02]  /*0250*/  @!P3 SHF.R.S32.HI R0, RZ, 0x1f, R36.reuse ;  /* 0x0000001fff00b819 */ /* 0x100fe40000011424 */
[----:B------:R-:W-:Y:S02]  /*0260*/  @!P3 IADD3 R2, P4, P5, R12, R37, R36 ;  /* 0x000000250c02b210 */ /* 0x000fe40007d9e024 */
[----:B-1----:R-:W-:Y:S02]  /*0270*/  SHF.R.S32.HI R9, RZ, 0x1f, R10 ;  /* 0x0000001fff097819 */ /* 0x002fe4000001140a */
[----:B------:R-:W-:Y:S01]  /*0280*/  @!P3 IADD3.X R3, R13, R3, R0, P4, P5 ;  /* 0x000000030d03b210 */ /* 0x000fe200027ea400 */
[----:B------:R-:W-:Y:S02]  /*0290*/  @!P3 IMAD R0, R8, c[0x0][0x1e8], RZ ;  /* 0x00007a000800ba24 */ /* 0x000fe400078e02ff */
[----:B------:R-:W-:-:S02]  /*02a0*/  @!P3 IMAD R5, R9, c[0x0][0x1e0], RZ ;  /* 0x000078000905ba24 */ /* 0x000fc400078e02ff */
[----:B------:R-:W-:-:S04]  /*02b0*/  @!P3 IMAD.WIDE.U32 R2, R10, c[0x0][0x1e0], R2 ;  /* 0x000078000a02ba25 */ /* 0x000fc800078e0002 */
[----:B------:R-:W-:-:S04]  /*02c0*/  @!P3 IMAD R5, R10, c[0x0][0x1e4], R5 ;  /* 0x000079000a05ba24 */ /* 0x000fc800078e0205 */
[----:B------:R-:W-:Y:S02]  /*02d0*/  @!P3 IMAD.IADD R3, R3, 0x1, R5 ;  /* 0x000000010303b824 */ /* 0x000fe400078e0205 */
[C---:B------:R-:W-:Y:S02]  /*02e0*/  @!P3 IMAD R5, R7.reuse, c[0x0][0x1ec], R0 ;  /* 0x00007b000705ba24 */ /* 0x040fe400078e0200 */
[----:B------:R-:W-:-:S05]  /*02f0*/  @!P3 IMAD.WIDE.U32 R2, R7, c[0x0][0x1e8], R2 ;  /* 0x00007a000702ba25 */ /* 0x000fca00078e0002 */
[----:B------:R-:W-:Y:S02]  /*0300*/  @!P3 IADD3 R3, R3, R5, RZ ;  /* 0x000000050303b210 */ /* 0x000fe40007ffe0ff */
        /* <DEDUP_REMOVED lines=15> */
[----:B------:R-:W-:Y:S01]  /*0400*/  SHF.R.S32.HI R3, RZ, 0x1f, R4 ;  /* 0x0000001fff037819 */ /* 0x000fe20000011404 */
[----:B------:R-:W-:Y:S01]  /*0410*/  CS2R R20, SRZ ;  /* 0x0000000000147805 */ /* 0x000fe2000001ff00 */
[C---:B------:R-:W-:Y:S01]  /*0420*/  IADD3 R40, P2, R4.reuse, R12, RZ ;  /* 0x0000000c04287210 */ /* 0x040fe20007f5e0ff */
[----:B------:R-:W-:Y:S01]  /*0430*/  IMAD.SHL.U32 R38, R5, 0x8, RZ ;  /* 0x0000000805267824 */ /* 0x000fe200078e00ff */
[C---:B------:R-:W-:Y:S01]  /*0440*/  IADD3 R2, R4.reuse, 0x10, RZ ;  /* 0x0000001004027810 */ /* 0x040fe20007ffe0ff */
[----:B------:R-:W-:Y:S01]  /*0450*/  CS2R R22, SRZ ;  /* 0x0000000000167805 */ /* 0x000fe2000001ff00 */
[----:B------:R-:W-:Y:S01]  /*0460*/  IADD3.X R41, R3, R13, RZ, P2, !PT ;  /* 0x0000000d03297210 */ /* 0x000fe200017fe4ff */
[----:B------:R-:W-:Y:S01]  /*0470*/  IMAD.MOV.U32 R16, RZ, RZ, RZ ;  /* 0x000000ffff107224 */ /* 0x000fe200078e00ff */
[----:B------:R-:W-:Y:S01]  /*0480*/  SHF.R.S32.HI R39, RZ, 0x1f, R38 ;  /* 0x0000001fff277819 */ /* 0x000fe20000011426 */
[----:B------:R-:W-:Y:S01]  /*0490*/  CS2R R12, SRZ ;  /* 0x00000000000c7805 */ /* 0x000fe2000001ff00 */
[-C--:B------:R-:W-:Y:S01]  /*04a0*/  ISETP.GE.AND P2, PT, R4, R11.reuse, PT ;  /* 0x0000000b0400720c */ /* 0x080fe20003f46270 */
[----:B------:R-:W-:Y:S01]  /*04b0*/  IMAD.WIDE R40, R43, 0x20, R40 ;  /* 0x000000202b287825 */ /* 0x000fe200078e0228 */
[----:B------:R-:W-:-:S03]  /*04c0*/  ISETP.GE.AND P3, PT, R2, R11, PT ;  /* 0x0000000b0200720c */ /* 0x000fc60003f66270 */
[----:B0-----:R-:W-:-:S04]  /*04d0*/  IMAD.WIDE.U32 R14, R10, c[0x0][0x180], R38 ;  /* 0x000060000a0e7a25 */ /* 0x001fc800078e0026 */
[----:B------:R-:W-:Y:S01]  /*04e0*/  IMAD.WIDE.U32 R44, R10, c[0x0][0x1a0], R38 ;  /* 0x000068000a2c7a25 */ /* 0x000fe200078e0026 */
[----:B------:R-:W-:-:S03]  /*04f0*/  IADD3 R15, R15, R17, RZ ;  /* 0x000000110f0f7210 */ /* 0x000fc60007ffe0ff */
[----:B------:R-:W-:Y:S02]  /*0500*/  IMAD.IADD R45, R45, 0x1, R19 ;  /* 0x000000012d2d7824 */ /* 0x000fe400078e0213 */
[----:B------:R-:W-:Y:S02]  /*0510*/  IMAD.WIDE.U32 R26, R7, c[0x0][0x188], R14 ;  /* 0x00006200071a7a25 */ /* 0x000fe400078e000e */
[----:B------:R-:W-:-:S03]  /*0520*/  CS2R R14, SRZ ;  /* 0x00000000000e7805 */ /* 0x000fc6000001ff00 */
        /* <DEDUP_REMOVED lines=14> */
.L_x_547:
[----:B------:R-:W-:Y:S05]  /*0610*/  BSYNC B0 ;  /* 0x0000000000007941 */ /* 0x000fea0003800000 */
.L_x_546:
[----:B------:R-:W-:Y:S01]  /*0620*/  BSSY B0, `(.L_x_548) ;  /* 0x0000018000007945 */ /* 0x000fe20003800000 */
[----:B-----5:R-:W-:Y:S01]  /*0630*/  IMAD.MOV.U32 R0, RZ, RZ, R20 ;  /* 0x000000ffff007224 */ /* 0x020fe200078e0014 */
[----:B------:R-:W-:Y:S01]  /*0640*/  MOV R52, R21 ;  /* 0x0000001500347202 */ /* 0x000fe20000000f00 */
[----:B------:R-:W-:Y:S01]  /*0650*/  IMAD.MOV.U32 R51, RZ, RZ, R22 ;  /* 0x000000ffff337224 */ /* 0x000fe200078e0016 */
[----:B------:R-:W-:Y:S01]  /*0660*/  MOV R54, R23 ;  /* 0x0000001700367202 */ /* 0x000fe20000000f00 */
[----:B------:R-:W-:Y:S01]  /*0670*/  CS2R R20, SRZ ;  /* 0x0000000000147805 */ /* 0x000fe2000001ff00 */
[----:B------:R-:W-:Y:S01]  /*0680*/  CS2R R22, SRZ ;  /* 0x0000000000167805 */ /* 0x000fe2000001ff00 */
[----:B------:R-:W-:Y:S01]  /*0690*/  IMAD.MOV.U32 R17, RZ, RZ, RZ ;  /* 0x000000ffff117224 */ /* 0x000fe200078e00ff */
[----:B------:R-:W-:Y:S01]  /*06a0*/  CS2R R18, SRZ ;  /* 0x0000000000127805 */ /* 0x000fe2000001ff00 */
[----:B------:R-:W-:Y:S05]  /*06b0*/  @P3 BRA `(.L_x_549) ;  /* 0x000000e000003947 */ /* 0x000fea0003800000 */
[----:B0-----:R-:W-:Y:S01]  /*06c0*/  IADD3 R29, P4, R40, 0x10, RZ ;  /* 0x00000010281d7810 */ /* 0x001fe20007f9e0ff */
[----:B------:R-:W-:Y:S01]  /*06d0*/  IMAD.MOV.U32 R27, RZ, RZ, R25 ;  /* 0x000000ffff1b7224 */ /* 0x000fe200078e0019 */
[----:B------:R-:W-:-:S02]  /*06e0*/  IADD3 R28, R38, 0x80, RZ ;  /* 0x00000080261c7810 */ /* 0x000fc40007ffe0ff */
[----:B------:R-:W-:Y:S01]  /*06f0*/  IADD3.X R24, RZ, R41, RZ, P4, !PT ;  /* 0x00000029ff187210 */ /* 0x000fe200027fe4ff */
[----:B------:R-:W-:Y:S01]  /*0700*/  IMAD.WIDE.U32 R26, R29, c[0x0][0x178], R26 ;  /* 0x00005e001d1a7a25 */ /* 0x000fe200078e001a */
[----:B------:R-:W-:Y:S02]  /*0710*/  ISETP.GE.AND P5, PT, R38, c[0x0][0x16c], PT ;  /* 0x00005b0026007a0c */ /* 0x000fe40003fa6270 */
[----:B------:R-:W-:Y:S01]  /*0720*/  ISETP.GE.AND P6, PT, R28, c[0x0][0x16c], PT ;  /* 0x00005b001c007a0c */ /* 0x000fe20003fc6270 */
[----:B------:R-:W-:-:S04]  /*0730*/  IMAD R24, R24, c[0x0][0x178], RZ ;  /* 0x00005e0018187a24 */ /* 0x000fc800078e02ff */
[----:B------:R-:W-:Y:S01]  /*0740*/  IMAD R25, R29, c[0x0][0x17c], R24 ;  /* 0x00005f001d197a24 */ /* 0x000fe200078e0218 */
[----:B------:R-:W-:-:S04]  /*0750*/  LEA R24, P4, R26, c[0x0][0x160], 0x1 ;  /* 0x000058001a187a11 */ /* 0x000fc800078808ff */
[----:B------:R-:W-:-:S04]  /*0760*/  IADD3 R25, R27, R25, RZ ;  /* 0x000000191b197210 */ /* 0x000fc80007ffe0ff */
[----:B------:R-:W-:-:S05]  /*0770*/  LEA.HI.X R25, R26, c[0x0][0x164], R25, 0x1, P4 ;  /* 0x000059001a197a11 */ /* 0x000fca00020f0c19 */
[----:B------:R0:W5:Y:S04]  /*0780*/  @!P5 LDG.E.128 R20, [R24.64] ;  /* 0x000000041814d981 */ /* 0x000168000c1e1d00 */
[----:B------:R0:W5:Y:S02]  /*0790*/  @!P6 LDG.E.128 R16, [R24.64+0x100] ;  /* 0x000100041810e981 */ /* 0x000164000c1e1d00 */
.L_x_549:
[----:B------:R-:W-:Y:S05]  /*07a0*/  BSYNC B0 ;  /* 0x0000000000007941 */ /* 0x000fea0003800000 */
.L_x_548:
[----:B0-----:R-:W-:Y:S01]  /*07b0*/  IMAD R24, R8, c[0x0][0x1a8], RZ ;  /* 0x00006a0008187a24 */ /* 0x001fe200078e02ff */
[----:B------:R-:W-:Y:S01]  /*07c0*/  BSSY B0, `(.L_x_550) ;  /* 0x000001b000007945 */ /* 0x000fe20003800000 */
[C---:B------:R-:W-:Y:S01]  /*07d0*/  IMAD.WIDE.U32 R44, R7.reuse, c[0x0][0x1a8], R44 ;  /* 0x00006a00072c7a25 */ /* 0x040fe200078e002c */
[----:B-----5:R-:W-:Y:S01]  /*07e0*/  MOV R56, R21 ;  /* 0x0000001500387202 */ /* 0x020fe20000000f00 */
[----:B------:R-:W-:Y:S01]  /*07f0*/  CS2R R28, SRZ ;  /* 0x00000000001c7805 */ /* 0x000fe2000001ff00 */
[----:B------:R-:W-:Y:S01]  /*0800*/  MOV R57, R23 ;  /* 0x0000001700397202 */ /* 0x000fe20000000f00 */
[----:B------:R-:W-:Y:S01]  /*0810*/  IMAD R47, R7, c[0x0][0x1ac], R24 ;  /* 0x00006b00072f7a24 */ /* 0x000fe200078e0218 */
[----:B------:R-:W-:Y:S01]  /*0820*/  CS2R R26, SRZ ;  /* 0x00000000001a7805 */ /* 0x000fe2000001ff00 */
[----:B------:R-:W-:Y:S01]  /*0830*/  IMAD.MOV.U32 R53, RZ, RZ, R20 ;  /* 0x000000ffff357224 */ /* 0x000fe200078e0014 */
[----:B------:R-:W-:Y:S01]  /*0840*/  CS2R R24, SRZ ;  /* 0x0000000000187805 */ /* 0x000fe2000001ff00 */
[----:B------:R-:W-:Y:S01]  /*0850*/  IMAD.MOV.U32 R55, RZ, RZ, R22 ;  /* 0x000000ffff377224 */ /* 0x000fe200078e0016 */
[----:B------:R-:W-:Y:S01]  /*0860*/  CS2R R20, SRZ ;  /* 0x0000000000147805 */ /* 0x000fe2000001ff00 */
[----:B------:R-:W-:Y:S01]  /*0870*/  CS2R R22, SRZ ;  /* 0x0000000000167805 */ /* 0x000fe2000001ff00 */
[----:B------:R-:W-:Y:S01]  /*0880*/  IMAD.MOV.U32 R32, RZ, RZ, RZ ;  /* 0x000000ffff207224 */ /* 0x000fe200078e00ff */
        /* <DEDUP_REMOVED lines=14> */
.L_x_551:
[----:B------:R-:W-:Y:S05]  /*0970*/  BSYNC B0 ;  /* 0x0000000000007941 */ /* 0x000fea0003800000 */
.L_x_550:
[----:B-----5:R-:W-:Y:S01]  /*0980*/  IMAD.MOV.U32 R58, RZ, RZ, R20 ;  /* 0x000000ffff3a7224 */ /* 0x020fe200078e0014 */
[----:B------:R-:W-:Y:S01]  /*0990*/  BSSY B0, `(.L_x_552) ;  /* 0x0000015000007945 */ /* 0x000fe20003800000 */
[----:B------:R-:W-:Y:S01]  /*09a0*/  HFMA2.MMA R33, -RZ, RZ, 0, 0 ;  /* 0x00000000ff217435 */ /* 0x000fe200000001ff */
[----:B0-----:R-:W-:Y:S01]  /*09b0*/  CS2R R30, SRZ ;  /* 0x00000000001e7805 */ /* 0x001fe2000001ff00 */
[----:B------:R-:W-:Y:S01]  /*09c0*/  CS2R R34, SRZ ;  /* 0x0000000000227805 */ /* 0x000fe2000001ff00 */
[----:B------:R-:W-:Y:S02]  /*09d0*/  HADD2.F32 R59, -RZ, R0.H1_H1 ;  /* 0x30000000ff3b7230 */ /* 0x000fe40000004100 */
[----:B------:R-:W-:Y:S01]  /*09e0*/  HADD2.F32 R60, -RZ, R58.H1_H1 ;  /* 0x3000003aff3c7230 */ /* 0x000fe20000004100 */
[----:B------:R-:W-:Y:S05]  /*09f0*/  @P3 BRA `(.L_x_553) ;  /* 0x000000e000003947 */ /* 0x000fea0003800000 */
[----:B------:R-:W-:Y:S02]  /*0a00*/  IADD3 R39, P2, R40, 0x10, RZ ;  /* 0x0000001028277810 */ /* 0x000fe40007f5e0ff */
[----:B------:R-:W-:-:S02]  /*0a10*/  MOV R45, R47 ;  /* 0x0000002f002d7202 */ /* 0x000fc40000000f00 */
[C---:B------:R-:W-:Y:S01]  /*0a20*/  ISETP.GE.AND P3, PT, R38.reuse, c[0x0][0x16c], PT ;  /* 0x00005b0026007a0c */ /* 0x040fe20003f66270 */
[----:B------:R-:W-:Y:S01]  /*0a30*/  IMAD.X R40, RZ, RZ, R41, P2 ;  /* 0x000000ffff287224 */ /* 0x000fe200010e0629 */
[----:B------:R-:W-:Y:S01]  /*0a40*/  IADD3 R41, R38, 0x80, RZ ;  /* 0x0000008026297810 */ /* 0x000fe20007ffe0ff */
[----:B------:R-:W-:-:S03]  /*0a50*/  IMAD.WIDE.U32 R44, R39, c[0x0][0x198], R44 ;  /* 0x00006600272c7a25 */ /* 0x000fc600078e002c */
[----:B------:R-:W-:Y:S01]  /*0a60*/  ISETP.GE.AND P4, PT, R41, c[0x0][0x16c], PT ;  /* 0x00005b0029007a0c */ /* 0x000fe20003f86270 */
[----:B------:R-:W-:Y:S01]  /*0a70*/  IMAD R40, R40, c[0x0][0x198], RZ ;  /* 0x0000660028287a24 */ /* 0x000fe200078e02ff */
[----:B------:R-:W-:-:S03]  /*0a80*/  LEA R38, P2, R44, c[0x0][0x190], 0x1 ;  /* 0x000064002c267a11 */ /* 0x000fc600078408ff */
[----:B------:R-:W-:-:S04]  /*0a90*/  IMAD R39, R39, c[0x0][0x19c], R40 ;  /* 0x0000670027277a24 */ /* 0x000fc800078e0228 */
[----:B------:R-:W-:-:S05]  /*0aa0*/  IMAD.IADD R39, R45, 0x1, R39 ;  /* 0x000000012d277824 */ /* 0x000fca00078e0227 */
[----:B------:R-:W-:-:S05]  /*0ab0*/  LEA.HI.X R39, R44, c[0x0][0x194], R39, 0x1, P2 ;  /* 0x000065002c277a11 */ /* 0x000fca00010f0c27 */
[----:B------:R0:W5:Y:S04]  /*0ac0*/  @!P3 LDG.E.128 R28, [R38.64] ;  /* 0x00000004261cb981 */ /* 0x000168000c1e1d00 */
[----:B------:R0:W5:Y:S02]  /*0ad0*/  @!P4 LDG.E.128 R32, [R38.64+0x100] ;  /* 0x000100042620c981 */ /* 0x000164000c1e1d00 */
.L_x_553:
[----:B------:R-:W-:Y:S05]  /*0ae0*/  BSYNC B0 ;  /* 0x0000000000007941 */ /* 0x000fea0003800000 */
.L_x_552:
[----:B------:R-:W-:Y:S01]  /*0af0*/  HADD2.F32 R0, -RZ, R0.H0_H0 ;  /* 0x20000000ff007230 */ /* 0x000fe20000004100 */
[----:B------:R-:W-:Y:S01]  /*0b00*/  FMUL.FTZ R59, R59, R60 ;  /* 0x0000003c3b3b7220 */ /* 0x000fe20000410000 */
[----:B0-----:R-:W-:Y:S01]  /*0b10*/  HADD2.F32 R39, -RZ, R58.H0_H0 ;  /* 0x2000003aff277230 */ /* 0x001fe20000004100 */
[----:B------:R-:W-:Y:S01]  /*0b20*/  @P0 LEA R48, R50, R48, 0x5 ;  /* 0x0000003032300211 */ /* 0x000fe200078e28ff */
[----:B------:R-:W-:Y:S01]  /*0b30*/  HADD2.F32 R20, -RZ, R52.H0_H0 ;  /* 0x20000034ff147230 */ /* 0x000fe20000004100 */
[----:B------:R-:W-:Y:S01]  /*0b40*/  BSSY B0, `(.L_x_554) ;  /* 0x0000090000007945 */ /* 0x000fe20003800000 */
[----:B------:R-:W-:Y:S01]  /*0b50*/  HADD2.F32 R41, -RZ, R21.H0_H0 ;  /* 0x20000015ff297230 */ /* 0x000fe20000004100 */
[----:B------:R-:W-:Y:S01]  /*0b60*/  FFMA.FTZ R59, R0, R39, R59 ;  /* 0x00000027003b7223 */ /* 0x000fe2000001003b */
[----:B------:R-:W-:-:S02]  /*0b70*/  HADD2.F32 R0, -RZ, R53.H1_H1 ;  /* 0x30000035ff007230 */ /* 0x000fc40000004100 */
[--C-:B-----5:R-:W-:Y:S01]  /*0b80*/  HADD2.F32 R39, -RZ, R28.reuse.H1_H1 ;  /* 0x3000001cff277230 */ /* 0x120fe20000004100 */
[----:B------:R-:W-:Y:S01]  /*0b90*/  FFMA.FTZ R20, R20, R41, R59 ;  /* 0x0000002914147223 */ /* 0x000fe2000001003b */
[----:B------:R-:W-:Y:S02]  /*0ba0*/  HADD2.F32 R53, -RZ, R53.H0_H0 ;  /* 0x20000035ff357230 */ /* 0x000fe40000004100 */
[----:B------:R-:W-:Y:S01]  /*0bb0*/  HADD2.F32 R28, -RZ, R28.H0_H0 ;  /* 0x2000001cff1c7230 */ /* 0x000fe20000004100 */
[----:B------:R-:W-:Y:S01]  /*0bc0*/  FMUL.FTZ R0, R0, R39 ;  /* 0x0000002700007220 */ /* 0x000fe20000410000 */
[--C-:B------:R-:W-:Y:S02]  /*0bd0*/  HADD2.F32 R39, -RZ, R29.reuse.H0_H0 ;  /* 0x2000001dff277230 */ /* 0x100fe40000004100 */
[----:B------:R-:W-:Y:S01]  /*0be0*/  HADD2.F32 R29, -RZ, R29.H1_H1 ;  /* 0x3000001dff1d7230 */ /* 0x000fe20000004100 */
        /* <DEDUP_REMOVED lines=11> */
[----:B------:R-:W-:Y:S02]  /*0ca0*/  HADD2.F32 R38, -RZ, R30.H0_H0 ;  /* 0x2000001eff267230 */ /* 0x000fe40000004100 */
[----:B------:R-:W-:Y:S01]  /*0cb0*/  HADD2.F32 R51, -RZ, R51.H1_H1 ;  /* 0x30000033ff337230 */ /* 0x000fe20000004100 */
[----:B------:R-:W-:Y:S01]  /*0cc0*/  FFMA.FTZ R40, R40, R39, R52 ;  /* 0x0000002728287223 */ /* 0x000fe20000010034 */
[----:B------:R-:W-:Y:S01]  /*0cd0*/  HADD2.F32 R55, -RZ, R55.H1_H1 ;  /* 0x30000037ff377230 */ /* 0x000fe20000004100 */
[----:B------:R-:W-:Y:S01]  /*0ce0*/  FFMA.FTZ R56, R29, R38, R56 ;  /* 0x000000261d387223 */ /* 0x000fe20000010038 */
[----:B------:R-:W-:Y:S02]  /*0cf0*/  HADD2.F32 R44, -RZ, R22.H1_H1 ;  /* 0x30000016ff2c7230 */ /* 0x000fe40000004100 */
[----:B------:R-:W-:Y:S02]  /*0d00*/  HADD2.F32 R30, -RZ, R30.H1_H1 ;  /* 0x3000001eff1e7230 */ /* 0x000fe40000004100 */
[--C-:B------:R-:W-:Y:S01]  /*0d10*/  HADD2.F32 R22, -RZ, R26.reuse.H0_H0 ;  /* 0x2000001aff167230 */ /* 0x100fe20000004100 */
[----:B------:R-:W-:Y:S01]  /*0d20*/  FFMA.FTZ R40, R51, R44, R40 ;  /* 0x0000002c33287223 */ /* 0x000fe20000010028 */
[----:B------:R-:W-:Y:S01]  /*0d30*/  HADD2.F32 R29, -RZ, R26.H1_H1 ;  /* 0x3000001aff1d7230 */ /* 0x000fe20000004100 */
[----:B------:R-:W-:Y:S01]  /*0d40*/  FFMA.FTZ R55, R55, R30, R56 ;  /* 0x0000001e37377223 */ /* 0x000fe20000010038 */
[----:B------:R-:W-:-:S02]  /*0d50*/  HADD2.F32 R45, -RZ, R24.H0_H0 ;  /* 0x20000018ff2d7230 */ /* 0x000fc40000004100 */
[----:B------:R-:W-:Y:S02]  /*0d60*/  HADD2.F32 R41, -RZ, R24.H1_H1 ;  /* 0x30000018ff297230 */ /* 0x000fe40000004100 */
[--C-:B------:R-:W-:Y:S02]  /*0d70*/  HADD2.F32 R39, -RZ, R25.reuse.H0_H0 ;  /* 0x20000019ff277230 */ /* 0x100fe40000004100 */
[----:B------:R-:W-:Y:S02]  /*0d80*/  HADD2.F32 R38, -RZ, R25.H1_H1 ;  /* 0x30000019ff267230 */ /* 0x000fe40000004100 */
[----:B------:R-:W-:Y:S02]  /*0d90*/  HADD2.F32 R26, -RZ, R54.H0_H0 ;  /* 0x20000036ff1a7230 */ /* 0x000fe40000004100 */
[----:B------:R-:W-:Y:S02]  /*0da0*/  HADD2.F32 R47, -RZ, R23.H0_H0 ;  /* 0x20000017ff2f7230 */ /* 0x000fe40000004100 */
[----:B------:R-:W-:-:S02]  /*0db0*/  HADD2.F32 R25, -RZ, R27.H0_H0 ;  /* 0x2000001bff197230 */ /* 0x000fc40000004100 */
[----:B------:R-:W-:Y:S01]  /*0dc0*/  HADD2.F32 R24, -RZ, R27.H1_H1 ;  /* 0x3000001bff187230 */ /* 0x000fe20000004100 */
[----:B------:R-:W-:Y:S01]  /*0dd0*/  FFMA.FTZ R40, R26, R47, R40 ;  /* 0x0000002f1a287223 */ /* 0x000fe20000010028 */
[----:B------:R-:W-:Y:S02]  /*0de0*/  HADD2.F32 R27, -RZ, R57.H0_H0 ;  /* 0x20000039ff1b7230 */ /* 0x000fe40000004100 */
[----:B------:R-:W-:Y:S02]  /*0df0*/  HADD2.F32 R30, -RZ, R31.H0_H0 ;  /* 0x2000001fff1e7230 */ /* 0x000fe40000004100 */
[----:B------:R-:W-:Y:S02]  /*0e00*/  HADD2.F32 R54, -RZ, R54.H1_H1 ;  /* 0x30000036ff367230 */ /* 0x000fe40000004100 */
[----:B------:R-:W-:Y:S01]  /*0e10*/  HADD2.F32 R23, -RZ, R23.H1_H1 ;  /* 0x30000017ff177230 */ /* 0x000fe20000004100 */
[----:B------:R-:W-:Y:S01]  /*0e20*/  FFMA.FTZ R27, R27, R30, R55 ;  /* 0x0000001e1b1b7223 */ /* 0x000fe20000010037 */
[----:B------:R-:W-:-:S02]  /*0e30*/  HADD2.F32 R57, -RZ, R57.H1_H1 ;  /* 0x30000039ff397230 */ /* 0x000fc40000004100 */
[----:B------:R-:W-:Y:S01]  /*0e40*/  HADD2.F32 R26, -RZ, R31.H1_H1 ;  /* 0x3000001fff1a7230 */ /* 0x000fe20000004100 */
[----:B------:R-:W-:Y:S01]  /*0e50*/  FFMA.FTZ R40, R54, R23, R40 ;  /* 0x0000001736287223 */ /* 0x000fe20000010028 */
[----:B------:R-:W-:Y:S02]  /*0e60*/  HADD2.F32 R0, -RZ, R12.H0_H0 ;  /* 0x2000000cff007230 */ /* 0x000fe40000004100 */
[----:B------:R-:W-:Y:S01]  /*0e70*/  HADD2.F32 R23, -RZ, R16.H0_H0 ;  /* 0x20000010ff177230 */ /* 0x000fe20000004100 */
[----:B------:R-:W-:Y:S01]  /*0e80*/  FFMA.FTZ R26, R57, R26, R27 ;  /* 0x0000001a391a7223 */ /* 0x000fe2000001001b */
[----:B------:R-:W-:Y:S01]  /*0e90*/  HADD2.F32 R30, -RZ, R32.H0_H0 ;  /* 0x20000020ff1e7230 */ /* 0x000fe20000004100 */
[----:B------:R-:W-:Y:S01]  /*0ea0*/  FFMA.FTZ R0, R0, R45, R40 ;  /* 0x0000002d00007223 */ /* 0x000fe20000010028 */
[----:B------:R-:W-:Y:S02]  /*0eb0*/  HADD2.F32 R20, -RZ, R12.H1_H1 ;  /* 0x3000000cff147230 */ /* 0x000fe40000004100 */
[----:B------:R-:W-:Y:S01]  /*0ec0*/  HADD2.F32 R16, -RZ, R16.H1_H1 ;  /* 0x30000010ff107230 */ /* 0x000fe20000004100 */
[----:B------:R-:W-:Y:S01]  /*0ed0*/  FFMA.FTZ R26, R23, R30, R26 ;  /* 0x0000001e171a7223 */ /* 0x000fe2000001001a */
[----:B------:R-:W-:Y:S01]  /*0ee0*/  HADD2.F32 R27, -RZ, R32.H1_H1 ;  /* 0x30000020ff1b7230 */ /* 0x000fe20000004100 */
[----:B------:R-:W-:Y:S01]  /*0ef0*/  FFMA.FTZ R20, R20, R41, R0 ;  /* 0x0000002914147223 */ /* 0x000fe20000010000 */
[----:B------:R-:W-:-:S02]  /*0f00*/  HADD2.F32 R12, -RZ, R13.H0_H0 ;  /* 0x2000000dff0c7230 */ /* 0x000fc40000004100 */
        /* <DEDUP_REMOVED lines=34> */
[----:B------:R-:W0:Y:S04]  /*1130*/  SHFL.BFLY PT, R13, R0, 0x4, 0x1f ;  /* 0x0c801f00000d7f89 */ /* 0x000e2800000e0000 */
[----:B------:R-:W1:Y:S01]  /*1140*/  SHFL.BFLY PT, R15, R16, 0x4, 0x1f ;  /* 0x0c801f00100f7f89 */ /* 0x000e6200000e0000 */
[----:B0-----:R-:W-:Y:S01]  /*1150*/  FADD.FTZ R12, R0, R13 ;  /* 0x0000000d000c7221 */ /* 0x001fe20000010000 */
[----:B------:R-:W-:Y:S02]  /*1160*/  @P0 SHF.R.S32.HI R13, RZ, 0x1f, R48 ;  /* 0x0000001fff0d0819 */ /* 0x000fe40000011430 */
[----:B------:R-:W-:Y:S01]  /*1170*/  MOV R0, RZ ;  /* 0x000000ff00007202 */ /* 0x000fe20000000f00 */
[----:B-1----:R-:W-:Y:S01]  /*1180*/  FADD.FTZ R17, R16, R15 ;  /* 0x0000000f10117221 */ /* 0x002fe20000010000 */
[----:B------:R-:W-:Y:S01]  /*1190*/  @P0 LEA.HI R13, R13, R48, RZ, 0x5 ;  /* 0x000000300d0d0211 */ /* 0x000fe200078f28ff */
[----:B------:R-:W0:Y:S01]  /*11a0*/  SHFL.BFLY PT, R15, R12, 0x2, 0x1f ;  /* 0x0c401f000c0f7f89 */ /* 0x000e2200000e0000 */
[----:B------:R-:W-:-:S02]  /*11b0*/  SHF.L.U32 R16, R36, 0x2, RZ ;  /* 0x0000000224107819 */ /* 0x000fc400000006ff */
[----:B------:R-:W-:Y:S01]  /*11c0*/  @P0 LOP3.LUT R0, R13, 0xffffffe0, RZ, 0xc0, !PT ;  /* 0xffffffe00d000812 */ /* 0x000fe200078ec0ff */
[----:B------:R-:W1:Y:S01]  /*11d0*/  SHFL.BFLY PT, R18, R17, 0x2, 0x1f ;  /* 0x0c401f0011127f89 */ /* 0x000e6200000e0000 */
[----:B------:R-:W-:-:S04]  /*11e0*/  SHF.L.U32 R13, R43, 0xd, RZ ;  /* 0x0000000d2b0d7819 */ /* 0x000fc800000006ff */
[----:B------:R-:W-:Y:S01]  /*11f0*/  SHF.R.S32.HI R20, RZ, 0x1f, R13 ;  /* 0x0000001fff147819 */ /* 0x000fe2000001140d */
[----:B0-----:R-:W-:Y:S02]  /*1200*/  FADD.FTZ R15, R12, R15 ;  /* 0x0000000f0c0f7221 */ /* 0x001fe40000010000 */
[----:B------:R-:W-:Y:S02]  /*1210*/  IMAD.SHL.U32 R12, R0, 0x100, RZ ;  /* 0x00000100000c7824 */ /* 0x000fe400078e00ff */
[----:B-1----:R-:W-:Y:S01]  /*1220*/  FADD.FTZ R18, R17, R18 ;  /* 0x0000001211127221 */ /* 0x002fe20000010000 */
[----:B------:R-:W0:Y:S02]  /*1230*/  SHFL.BFLY PT, R14, R15, 0x1, 0x1f ;  /* 0x0c201f000f0e7f89 */ /* 0x000e2400000e0000 */
[----:B------:R-:W-:Y:S02]  /*1240*/  SHF.R.S32.HI R17, RZ, 0x1f, R12 ;  /* 0x0000001fff117819 */ /* 0x000fe4000001140c */
[----:B------:R-:W1:Y:S01]  /*1250*/  SHFL.BFLY PT, R19, R18, 0x1, 0x1f ;  /* 0x0c201f0012137f89 */ /* 0x000e6200000e0000 */
[----:B------:R-:W-:-:S02]  /*1260*/  IADD3 R12, P0, P2, R12, R16, R13 ;  /* 0x000000100c0c7210 */ /* 0x000fc40007a1e00d */
[----:B------:R-:W-:-:S04]  /*1270*/  SHF.R.S32.HI R16, RZ, 0x1f, R16 ;  /* 0x0000001fff107819 */ /* 0x000fc80000011410 */
[----:B------:R-:W-:Y:S02]  /*1280*/  IADD3.X R13, R17, R16, R20, P0, P2 ;  /* 0x00000010110d7210 */ /* 0x000fe400007e4414 */
[----:B------:R-:W-:Y:S01]  /*1290*/  ISETP.NE.AND P0, PT, R5, RZ, PT ;  /* 0x000000ff0500720c */ /* 0x000fe20003f05270 */
[----:B------:R-:W-:Y:S02]  /*12a0*/  IMAD R5, R9, c[0x0][0x220], RZ ;  /* 0x0000880009057a24 */ /* 0x000fe400078e02ff */
[----:B------:R-:W-:-:S04]  /*12b0*/  IMAD.WIDE.U32 R12, R10, c[0x0][0x220], R12 ;  /* 0x000088000a0c7a25 */ /* 0x000fc800078e000c */
[----:B------:R-:W-:Y:S02]  /*12c0*/  IMAD R17, R10, c[0x0][0x224], R5 ;  /* 0x000089000a117a24 */ /* 0x000fe400078e0205 */
[----:B0-----:R-:W-:Y:S02]  /*12d0*/  FADD.FTZ R20, R15, R14 ;  /* 0x0000000e0f147221 */ /* 0x001fe40000010000 */
[----:B-1----:R-:W-:Y:S02]  /*12e0*/  FADD.FTZ R19, R18, R19 ;  /* 0x0000001312137221 */ /* 0x002fe40000010000 */
[----:B------:R-:W-:Y:S05]  /*12f0*/  @P0 BRA `(.L_x_555) ;  /* 0x0000014000000947 */ /* 0x000fea0003800000 */
[----:B------:R-:W-:Y:S01]  /*1300*/  SHF.R.S32.HI R16, RZ, 0x1f, R0 ;  /* 0x0000001fff107819 */ /* 0x000fe20000011400 */
[----:B------:R-:W-:Y:S01]  /*1310*/  IMAD R5, R9, c[0x0][0x1c8], RZ ;  /* 0x0000720009057a24 */ /* 0x000fe200078e02ff */
[C---:B------:R-:W-:Y:S02]  /*1320*/  IADD3 R14, P0, R37.reuse, R0, RZ ;  /* 0x00000000250e7210 */ /* 0x040fe40007f1e0ff */
[----:B------:R-:W-:Y:S01]  /*1330*/  ISETP.GE.AND P2, PT, R4, R11, PT ;  /* 0x0000000b0400720c */ /* 0x000fe20003f46270 */
[----:B------:R-:W-:Y:S01]  /*1340*/  IMAD R5, R10, c[0x0][0x1cc], R5 ;  /* 0x000073000a057a24 */ /* 0x000fe200078e0205 */
[----:B------:R-:W-:Y:S01]  /*1350*/  LEA.HI.X.SX32 R15, R37, R16, 0x1, P0 ;  /* 0x00000010250f7211 */ /* 0x000fe200000f0eff */
[----:B------:R-:W-:-:S04]  /*1360*/  IMAD R16, R8, c[0x0][0x1d0], RZ ;  /* 0x0000740008107a24 */ /* 0x000fc800078e02ff */
[----:B------:R-:W-:-:S04]  /*1370*/  IMAD.WIDE.U32 R14, R10, c[0x0][0x1c8], R14 ;  /* 0x000072000a0e7a25 */ /* 0x000fc800078e000e */
[----:B------:R-:W-:Y:S02]  /*1380*/  IMAD.IADD R15, R15, 0x1, R5 ;  /* 0x000000010f0f7824 */ /* 0x000fe400078e0205 */
[C---:B------:R-:W-:Y:S02]  /*1390*/  IMAD R16, R7.reuse, c[0x0][0x1d4], R16 ;  /* 0x0000750007107a24 */ /* 0x040fe400078e0210 */
[----:B------:R-:W-:-:S05]  /*13a0*/  IMAD.WIDE.U32 R14, R7, c[0x0][0x1d0], R14 ;  /* 0x00007400070e7a25 */ /* 0x000fca00078e000e */
[----:B------:R-:W-:-:S04]  /*13b0*/  IADD3 R5, P0, R4, R14, RZ ;  /* 0x0000000e04057210 */ /* 0x000fc80007f1e0ff */
[----:B------:R-:W-:Y:S02]  /*13c0*/  IADD3.X R16, R3, R15, R16, P0, !PT ;  /* 0x0000000f03107210 */ /* 0x000fe400007fe410 */
[C---:B------:R-:W-:Y:S02]  /*13d0*/  LEA R14, P3, R5.reuse, c[0x0][0x1b0], 0x2 ;  /* 0x00006c00050e7a11 */ /* 0x040fe400078610ff */
[----:B------:R-:W-:Y:S02]  /*13e0*/  ISETP.GE.AND P0, PT, R2, R11, PT ;  /* 0x0000000b0200720c */ /* 0x000fe40003f06270 */
[----:B------:R-:W-:Y:S02]  /*13f0*/  LEA.HI.X R15, R5, c[0x0][0x1b4], R16, 0x2, P3 ;  /* 0x00006d00050f7a11 */ /* 0x000fe400018f1410 */
[----:B------:R-:W-:Y:S02]  /*1400*/  FSEL R3, R20, RZ, !P2 ;  /* 0x000000ff14037208 */ /* 0x000fe40005000000 */
[----:B------:R-:W-:-:S03]  /*1410*/  FSEL R5, R19, RZ, !P0 ;  /* 0x000000ff13057208 */ /* 0x000fc60004000000 */
[----:B------:R0:W-:Y:S04]  /*1420*/  STG.E [R14.64], R3 ;  /* 0x000000030e007986 */ /* 0x0001e8000c101904 */
[----:B------:R0:W-:Y:S02]  /*1430*/  STG.E [R14.64+0x40], R5 ;  /* 0x000040050e007986 */ /* 0x0001e4000c101904 */
.L_x_555:
[----:B------:R-:W-:Y:S05]  /*1440*/  BSYNC B0 ;  /* 0x0000000000007941 */ /* 0x000fea0003800000 */
.L_x_554:
[----:B------:R-:W-:Y:S01]  /*1450*/  IADD3 R42, R42, 0x1f, RZ ;  /* 0x0000001f2a2a7810 */ /* 0x000fe20007ffe0ff */
[----:B------:R-:W-:Y:S01]  /*1460*/  IMAD R2, R8, c[0x0][0x228], RZ ;  /* 0x00008a0008027a24 */ /* 0x000fe200078e02ff */
[----:B------:R-:W-:Y:S01]  /*1470*/  IADD3 R13, R13, R17, RZ ;  /* 0x000000110d0d7210 */ /* 0x000fe20007ffe0ff */
[----:B------:R-:W-:Y:S01]  /*1480*/  BSSY B0, `(.L_x_556) ;  /* 0x0000022000007945 */ /* 0x000fe20003800000 */
[----:B0-----:R-:W-:Y:S01]  /*1490*/  SHF.R.S32.HI R3, RZ, 0x1f, R42 ;  /* 0x0000001fff037819 */ /* 0x001fe2000001142a */
[----:B------:R-:W-:Y:S01]  /*14a0*/  IMAD R11, R7, c[0x0][0x22c], R2 ;  /* 0x00008b00070b7a24 */ /* 0x000fe200078e0202 */
[----:B------:R-:W-:-:S02]  /*14b0*/  ISETP.NE.U32.AND P0, PT, RZ, c[0x0][0x238], PT ;  /* 0x00008e00ff007a0c */ /* 0x000fc40003f05070 */
[----:B------:R-:W-:Y:S02]  /*14c0*/  LEA.HI R3, R3, R42, RZ, 0x5 ;  /* 0x0000002a03037211 */ /* 0x000fe400078f28ff */
[----:B------:R-:W-:Y:S02]  /*14d0*/  ISETP.NE.AND.EX P0, PT, RZ, c[0x0][0x23c], PT, P0 ;  /* 0x00008f00ff007a0c */ /* 0x000fe40003f05300 */
[----:B------:R-:W-:Y:S01]  /*14e0*/  LOP3.LUT R4, R3, 0xffffffe0, RZ, 0xc0, !PT ;  /* 0xffffffe003047812 */ /* 0x000fe200078ec0ff */
[----:B------:R-:W-:Y:S01]  /*14f0*/  IMAD.WIDE.U32 R2, R7, c[0x0][0x228], R12 ;  /* 0x00008a0007027a25 */ /* 0x000fe200078e000c */
[----:B------:R-:W-:Y:S02]  /*1500*/  ISETP.NE.OR P0, PT, R36, RZ, !P0 ;  /* 0x000000ff2400720c */ /* 0x000fe40004705670 */
[----:B------:R-:W-:Y:S01]  /*1510*/  IADD3 R5, -R37, R4, RZ ;  /* 0x0000000425057210 */ /* 0x000fe20007ffe1ff */
[----:B------:R-:W-:Y:S01]  /*1520*/  IMAD.IADD R3, R3, 0x1, R11 ;  /* 0x0000000103037824 */ /* 0x000fe200078e020b */
[----:B------:R-:W-:-:S02]  /*1530*/  LEA R12, P2, R2, c[0x0][0x208], 0x2 ;  /* 0x00008200020c7a11 */ /* 0x000fc400078410ff */
[----:B------:R-:W-:Y:S02]  /*1540*/  ISETP.GE.OR P1, PT, R36, R5, P1 ;  /* 0x000000052400720c */ /* 0x000fe40000f26670 */
[----:B------:R-:W-:-:S11]  /*1550*/  LEA.HI.X R13, R2, c[0x0][0x20c], R3, 0x2, P2 ;  /* 0x00008300020d7a11 */ /* 0x000fd600010f1403 */
[----:B------:R-:W-:Y:S05]  /*1560*/  @P1 BRA `(.L_x_557) ;  /* 0x0000013000001947 */ /* 0x000fea0003800000 */
[--C-:B------:R-:W-:Y:S01]  /*1570*/  IADD3 R2, P1, P2, R0, R37, R36.reuse ;  /* 0x0000002500027210 */ /* 0x100fe20007a3e024 */
[----:B------:R-:W-:Y:S01]  /*1580*/  IMAD R9, R9, c[0x0][0x1f8], RZ ;  /* 0x00007e0009097a24 */ /* 0x000fe200078e02ff */
[----:B------:R-:W-:Y:S01]  /*1590*/  SHF.R.S32.HI R3, RZ, 0x1f, R37 ;  /* 0x0000001fff037819 */ /* 0x000fe20000011425 */
[----:B------:R-:W-:Y:S01]  /*15a0*/  IMAD R8, R8, c[0x0][0x200], RZ ;  /* 0x0000800008087a24 */ /* 0x000fe200078e02ff */
[----:B------:R-:W-:Y:S01]  /*15b0*/  SHF.R.S32.HI R36, RZ, 0x1f, R36 ;  /* 0x0000001fff247819 */ /* 0x000fe20000011424 */
[----:B------:R-:W-:Y:S01]  /*15c0*/  IMAD R9, R10, c[0x0][0x1fc], R9 ;  /* 0x00007f000a097a24 */ /* 0x000fe200078e0209 */
[----:B------:R-:W-:Y:S01]  /*15d0*/  SHF.R.S32.HI R0, RZ, 0x1f, R0 ;  /* 0x0000001fff007819 */ /* 0x000fe20000011400 */
[----:B------:R-:W-:-:S03]  /*15e0*/  IMAD R5, R7, c[0x0][0x204], R8 ;  /* 0x0000810007057a24 */ /* 0x000fc600078e0208 */
[----:B------:R-:W-:Y:S01]  /*15f0*/  IADD3.X R3, R0, R3, R36, P1, P2 ;  /* 0x0000000300037210 */ /* 0x000fe20000fe4424 */
[C---:B------:R-:W-:Y:S01]  /*1600*/  FMUL.FTZ R0, R6.reuse, 1.4426950216293334961 ;  /* 0x3fb8aa3b06007820 */ /* 0x040fe20000410000 */
[----:B------:R-:W-:-:S03]  /*1610*/  FSETP.NEU.FTZ.AND P1, PT, R6, -INF , PT ;  /* 0xff8000000600780b */ /* 0x000fc60003f3d000 */
        /* <DEDUP_REMOVED lines=8> */
.L_x_557:
[----:B------:R-:W-:Y:S05]  /*16a0*/  BSYNC B0 ;  /* 0x0000000000007941 */ /* 0x000fea0003800000 */
.L_x_556:
        /* <DEDUP_REMOVED lines=9> */
[----:B------:R-:W-:-:S04]  /*1740*/  IMAD R43, R43, c[0x0][0x230], R50 ;  /* 0x00008c002b2b7a24 */ /* 0x000fc800078e0232 */
[----:B------:R-:W-:-:S04]  /*1750*/  IMAD R2, R43, c[0x0][0x170], R10 ;  /* 0x00005c002b027a24 */ /* 0x000fc800078e020a */
[----:B0-----:R-:W-:-:S05]  /*1760*/  IMAD.WIDE R2, R2, R49, c[0x0][0x238] ;  /* 0x00008e0002027625 */ /* 0x001fca00078e0231 */
[----:B------:R-:W-:Y:S01]  /*1770*/  STG.E [R2.64], RZ ;  /* 0x000000ff02007986 */ /* 0x000fe2000c101904 */
[----:B------:R-:W-:Y:S05]  /*1780*/  EXIT ;  /* 0x000000000000794d */ /* 0x000fea0003800000 */
.L_x_558:
        /* <DEDUP_REMOVED lines=15> */
.L_x_1160:


//--------------------- .text._ZN7cutlass13device_kernelIN5flash19enable_sm80_to_sm89INS1_16FlashAttnBwdSm80INS1_25CollectiveMainloopBwdSm80ILi1ELi1EN4cute5tupleIJNS5_1CILi64EEES8_NS7_ILi256EEEEEENS_6half_tEfNS_4arch4Sm80ELb0ELb0ELb1ELb0ELb0ELb0ELb0ELb0ELi2ELi4ELi2ELi2ELb0EEENS1_21CollectiveEpilogueBwdISA_SB_SD_Li256ELb0ELb0ELi4EEENS1_19SingleTileSchedulerILb0ELb0ELb0ELi64EEEEEEEEEvNT_6ParamsE --------------------------
	.section	.text._ZN7cutlass13device_kernelIN5flash19enable_sm80_to_sm89INS1_16FlashAttnBwdSm80INS1_25CollectiveMainloopBwdSm80ILi1ELi1EN4cute5tupleIJNS5_1CILi64EEES8_NS7_ILi256EEEEEENS_6half_tEfNS_4arch4Sm80ELb0ELb0ELb1ELb0ELb0ELb0ELb0ELb0ELi2ELi4ELi2ELi2ELb0EEENS1_21CollectiveEpilogueBwdISA_SB_SD_Li256ELb0ELb0ELi4EEENS1_19SingleTileSchedulerILb0ELb0ELb0ELi64EEEEEEEEEvNT_6ParamsE,"ax",@progbits
	.sectioninfo	@"SHI_REGISTERS=255"
	.align	128
.text._ZN7cutlass13device_kernelIN5flash19enable_sm80_to_sm89INS1_16FlashAttnBwdSm80INS1_25CollectiveMainloopBwdSm80ILi1ELi1EN4cute5tupleIJNS5_1CILi64EEES8_NS7_ILi256EEEEEENS_6half_tEfNS_4arch4Sm80ELb0ELb0ELb1ELb0ELb0ELb0ELb0ELb0ELi2ELi4ELi2ELi2ELb0EEENS1_21CollectiveEpilogueBwdISA_SB_SD_Li256ELb0ELb0ELi4EEENS1_19SingleTileSchedulerILb0ELb0ELb0ELi64EEEEEEEEEvNT_6ParamsE:
        .type           _ZN7cutlass13device_kernelIN5flash19enable_sm80_to_sm89INS1_16FlashAttnBwdSm80INS1_25CollectiveMainloopBwdSm80ILi1ELi1EN4cute5tupleIJNS5_1CILi64EEES8_NS7_ILi256EEEEEENS_6half_tEfNS_4arch4Sm80ELb0ELb0ELb1ELb0ELb0ELb0ELb0ELb0ELi2ELi4ELi2ELi2ELb0EEENS1_21CollectiveEpilogueBwdISA_SB_SD_Li256ELb0ELb0ELi4EEENS1_19SingleTileSchedulerILb0ELb0ELb0ELi64EEEEEEEEEvNT_6ParamsE,@function
        .size           _ZN7cutlass13device_kernelIN5flash19enable_sm80_to_sm89INS1_16FlashAttnBwdSm80INS1_25CollectiveMainloopBwdSm80ILi1ELi1EN4cute5tupleIJNS5_1CILi64EEES8_NS7_ILi256EEEEEENS_6half_tEfNS_4arch4Sm80ELb0ELb0ELb1ELb0ELb0ELb0ELb0ELb0ELi2ELi4ELi2ELi2ELb0EEENS1_21CollectiveEpilogueBwdISA_SB_SD_Li256ELb0ELb0ELi4EEENS1_19SingleTileSchedulerILb0ELb0ELb0ELi64EEEEEEEEEvNT_6ParamsE,(.L_x_1161 - _ZN7cutlass13device_kernelIN5flash19enable_sm80_to_sm89INS1_16FlashAttnBwdSm80INS1_25CollectiveMainloopBwdSm80ILi1ELi1EN4cute5tupleIJNS5_1CILi64EEES8_NS7_ILi256EEEEEENS_6half_tEfNS_4arch4Sm80ELb0ELb0ELb1ELb0ELb0ELb0ELb0ELb0ELi2ELi4ELi2ELi2ELb0EEENS1_21CollectiveEpilogueBwdISA_SB_SD_Li256ELb0ELb0ELi4EEENS1_19SingleTileSchedulerILb0ELb0ELb0ELi64EEEEEEEEEvNT_6ParamsE)
        .other          _ZN7cutlass13device_kernelIN5flash19enable_sm80_to_sm89INS1_16FlashAttnBwdSm80INS1_25CollectiveMainloopBwdSm80ILi1ELi1EN4cute5tupleIJNS5_1CILi64EEES8_NS7_ILi256EEEEEENS_6half_tEfNS_4arch4Sm80ELb0ELb0ELb1ELb0ELb0ELb0ELb0ELb0ELi2ELi4ELi2ELi2ELb0EEENS1_21CollectiveEpilogueBwdISA_SB_SD_Li256ELb0ELb0ELi4EEENS1_19SingleTileSchedulerILb0ELb0ELb0ELi64EEEEEEEEEvNT_6ParamsE,@"STO_CUDA_ENTRY STV_DEFAULT"
_ZN7cutlass13device_kernelIN5flash19enable_sm80_to_sm89INS1_16FlashAttnBwdSm80INS1_25CollectiveMainloopBwdSm80ILi1ELi1EN4cute5tupleIJNS5_1CILi64EEES8_NS7_ILi256EEEEEENS_6half_tEfNS_4arch4Sm80ELb0ELb0ELb1ELb0ELb0ELb0ELb0ELb0ELi2ELi4ELi2ELi2ELb0EEENS1_21CollectiveEpilogueBwdISA_SB_SD_Li256ELb0ELb0ELi4EEENS1_19SingleTileSchedulerILb0ELb0ELb0ELi64EEEEEEEEEvNT_6ParamsE:
[----:B------:R-:W-:-:S03]  /*0000*/  MOV R1, c[0x0][0x28] ;  /* 0x00000a0000017a02 */ /* 0x000fc60000000f00 */
[----:B------:R-:W1:Y:S01]  /*0010*/  S2UR UR10, SR_CTAID.Z ;  /* 0x00000000000a79c3 */ /* 0x000e620000002700 */
[----:B------:R-:W-:Y:S02]  /*0020*/  IADD3 R1, R1, -0x18, RZ ;  /* 0xffffffe801017810 */ /* 0x000fe40007ffe0ff */
[----:B-1----:R-:W-:-:S13]  /*0030*/  ISETP.LE.AND P0, PT, RZ, UR10, PT ;  /* 0x0000000aff007c0c */ /* 0x002fda000bf03270 */
[----:B------:R-:W-:Y:S05]  /*0040*/  @!P0 EXIT ;  /* 0x000000000000894d */ /* 0x000fea0003800000 */
[----:B------:R-:W1:Y:S01]  /*0050*/  S2R R244, SR_TID.X ;  /* 0x0000000000f47919 */ /* 0x000e620000002100 */
[----:B------:R-:W-:Y:S01]  /*0060*/  IMAD.MOV.U32 R0, RZ, RZ, c[0x0][0x248] ;  /* 0x00009200ff007624 */ /* 0x000fe200078e00ff */
[----:B------:R-:W-:Y:S01]  /*0070*/  USHF.R.S32.HI UR11, URZ, 0x1f, UR10 ;  /* 0x0000001f3f0b7899 */ /* 0x000fe2000801140a */
[----:B------:R-:W-:Y:S01]  /*0080*/  IMAD.MOV.U32 R21, RZ, RZ, -0x40 ;  /* 0xffffffc0ff157424 */ /* 0x000fe200078e00ff */
[----:B------:R-:W2:Y:S01]  /*0090*/  S2R R22, SR_CTAID.Y ;  /* 0x0000000000167919 */ /* 0x000ea20000002600 */
[----:B------:R-:W-:Y:S01]  /*00a0*/  ULDC.64 UR4, c[0x0][0x1e8] ;  /* 0x00007a0000047ab9 */ /* 0x000fe20000000a00 */
[----:B------:R-:W-:Y:S01]  /*00b0*/  ISETP.NE.AND P0, PT, R0, 0x1, PT ;  /* 0x000000010000780c */ /* 0x000fe20003f05270 */
[----:B------:R-:W-:Y:S01]  /*00c0*/  UIMAD UR4, UR11, UR4, URZ ;  /* 0x000000040b0472a4 */ /* 0x000fe2000f8e023f */
[----:B------:R-:W3:Y:S01]  /*00d0*/  S2R R12, SR_CTAID.X ;  /* 0x00000000000c7919 */ /* 0x000ee20000002500 */
[----:B------:R-:W-:Y:S01]  /*00e0*/  IMAD.U32 R15, RZ, RZ, UR10 ;  /* 0x0000000aff0f7e24 */ /* 0x000fe2000f8e00ff */
[----:B------:R-:W-:Y:S01]  /*00f0*/  ULDC.64 UR14, c[0x0][0x118] ;  /* 0x00004600000e7ab9 */ /* 0x000fe20000000a00 */
[----:B------:R-:W-:Y:S01]  /*0100*/  IMAD.MOV.U32 R18, RZ, RZ, c[0x0][0x1dc] ;  /* 0x00007700ff127624 */ /* 0x000fe200078e00ff */
[----:B------:R-:W-:-:S02]  /*0110*/  UIMAD UR6, UR10, UR5, UR4 ;  /* 0x000000050a0672a4 */ /* 0x000fc4000f8e0204 */
[----:B------:R-:W-:Y:S02]  /*0120*/  UMOV UR16, 0x6 ;  /* 0x0000000600107882 */ /* 0x000fe40000000000 */
[----:B------:R-:W-:Y:S02]  /*0130*/  ULDC.64 UR4, c[0x0][0x1b8] ;  /* 0x00006e0000047ab9 */ /* 0x000fe40000000a00 */
[----:B------:R-:W-:-:S04]  /*0140*/  UIMAD UR4, UR11, UR4, URZ ;  /* 0x000000040b0472a4 */ /* 0x000fc8000f8e023f */
[----:B------:R-:W-:Y:S01]  /*0150*/  UIMAD UR4, UR10, UR5, UR4 ;  /* 0x000000050a0472a4 */ /* 0x000fe2000f8e0204 */
[----:B-1----:R-:W-:Y:S01]  /*0160*/  SHF.R.S32.HI R16, RZ, 0x1f, R244 ;  /* 0x0000001fff107819 */ /* 0x002fe200000114f4 */
[----:B------:R-:W-:-:S03]  /*0170*/  IMAD.SHL.U32 R24, R244, 0x4, RZ ;  /* 0x00000004f4187824 */ /* 0x000fc600078e00ff */
[----:B------:R-:W-:Y:S01]  /*0180*/  LEA.HI R0, R16, R244, RZ, 0x3 ;  /* 0x000000f410007211 */ /* 0x000fe200078f18ff */
[----:B--2---:R-:W-:Y:S01]  /*0190*/  @P0 IMAD.HI.U32 R2, R22, c[0x0][0x24c], RZ ;  /* 0x0000930016020a27 */ /* 0x004fe200078e00ff */
[----:B------:R-:W-:Y:S02]  /*01a0*/  SHF.R.S32.HI R23, RZ, 0x1f, R22 ;  /* 0x0000001fff177819 */ /* 0x000fe40000011416 */
[----:B------:R-:W-:Y:S01]  /*01b0*/  SHF.R.S32.HI R246, RZ, 0x3, R0 ;  /* 0x00000003fff67819 */ /* 0x000fe20000011400 */
[----:B------:R-:W-:Y:S01]  /*01c0*/  IMAD.MOV.U32 R4, RZ, RZ, R22 ;  /* 0x000000ffff047224 */ /* 0x000fe200078e0016 */
[----:B------:R-:W-:Y:S01]  /*01d0*/  LOP3.LUT R0, R0, 0xfffffff8, RZ, 0xc0, !PT ;  /* 0xfffffff800007812 */ /* 0x000fe200078ec0ff */
[----:B---3--:R-:W-:Y:S01]  /*01e0*/  IMAD R21, R12, R21, c[0x0][0x198] ;  /* 0x000066000c157624 */ /* 0x008fe200078e0215 */
[----:B------:R-:W-:Y:S01]  /*01f0*/  @P0 SHF.R.U32.HI R4, RZ, c[0x0][0x250], R2 ;  /* 0x00009400ff040a19 */ /* 0x000fe20000011602 */
[----:B------:R-:W-:Y:S01]  /*0200*/  IMAD.SHL.U32 R2, R246, 0x40, RZ ;  /* 0x00000040f6027824 */ /* 0x000fe200078e00ff */
[----:B------:R-:W-:Y:S01]  /*0210*/  SHF.R.S32.HI R247, RZ, 0x1f, R246 ;  /* 0x0000001ffff77819 */ /* 0x000fe200000114f6 */
[----:B------:R-:W-:Y:S01]  /*0220*/  IMAD.IADD R20, R244, 0x1, -R0 ;  /* 0x00000001f4147824 */ /* 0x000fe200078e0a00 */
[----:B------:R-:W-:-:S02]  /*0230*/  SHF.R.S32.HI R0, RZ, 0x1f, R4 ;  /* 0x0000001fff007819 */ /* 0x000fc40000011404 */
[----:B------:R-:W-:Y:S01]  /*0240*/  SHF.R.S32.HI R25, RZ, 0x1f, R24 ;  /* 0x0000001fff197819 */ /* 0x000fe20000011418 */
[----:B------:R-:W-:Y:S02]  /*0250*/  IMAD.SHL.U32 R10, R20, 0x8, RZ ;  /* 0x00000008140a7824 */ /* 0x000fe400078e00ff */
[C---:B------:R-:W-:Y:S02]  /*0260*/  IMAD R3, R0.reuse, c[0x0][0x1e0], RZ ;  /* 0x0000780000037a24 */ /* 0x040fe400078e02ff */
[----:B------:R-:W-:Y:S01]  /*0270*/  IMAD R5, R0, c[0x0][0x1b0], RZ ;  /* 0x00006c0000057a24 */ /* 0x000fe200078e02ff */
[----:B------:R-:W-:Y:S01]  /*0280*/  SHF.R.S32.HI R11, RZ, 0x1f, R10 ;  /* 0x0000001fff0b7819 */ /* 0x000fe2000001140a */
[----:B------:R-:W-:Y:S01]  /*0290*/  IMAD R6, R4, c[0x0][0x1e4], R3 ;  /* 0x0000790004067a24 */ /* 0x000fe200078e0203 */
[----:B------:R-:W-:Y:S01]  /*02a0*/  LOP3.LUT R0, R2, 0x1c0, RZ, 0xc0, !PT ;  /* 0x000001c002007812 */ /* 0x000fe200078ec0ff */
[----:B------:R-:W-:Y:S01]  /*02b0*/  IMAD.WIDE R12, R12, 0x40, R246 ;  /* 0x000000400c0c7825 */ /* 0x000fe200078e02f6 */
[----:B------:R-:W-:Y:S01]  /*02c0*/  ISETP.GE.AND P3, PT, R10, c[0x0][0x1cc], PT ;  /* 0x000073000a007a0c */ /* 0x000fe20003f66270 */
[----:B------:R1:W-:Y:S01]  /*02d0*/  STL.64 [R1], R24 ;  /* 0x0000001801007387 */ /* 0x0003e20000100a00 */
[--C-:B------:R-:W-:Y:S01]  /*02e0*/  LOP3.LUT R8, R0, 0x38, R10.reuse, 0xf8, !PT ;  /* 0x0000003800087812 */ /* 0x100fe200078ef80a */
[----:B------:R-:W-:Y:S01]  /*02f0*/  IMAD.WIDE.U32 R2, R4, c[0x0][0x1e0], R10 ;  /* 0x0000780004027a25 */ /* 0x000fe200078e000a */
[----:B------:R-:W-:-:S02]  /*0300*/  SHF.R.U32.HI R7, RZ, 0x3, R0 ;  /* 0x00000003ff077819 */ /* 0x000fc40000011600 */
[----:B------:R-:W-:Y:S01]  /*0310*/  IADD3 R19, R10, 0x80, RZ ;  /* 0x000000800a137810 */ /* 0x000fe20007ffe0ff */
[----:B------:R-:W-:Y:S01]  /*0320*/  IMAD R0, R4, c[0x0][0x1b4], R5 ;  /* 0x00006d0004007a24 */ /* 0x000fe200078e0205 */
[----:B------:R-:W-:Y:S01]  /*0330*/  LOP3.LUT R17, R8, R7, RZ, 0x3c, !PT ;  /* 0x0000000708117212 */ /* 0x000fe200078e3cff */
[----:B------:R-:W-:Y:S02]  /*0340*/  IMAD.IADD R3, R3, 0x1, R6 ;  /* 0x0000000103037824 */ /* 0x000fe400078e0206 */
[----:B------:R-:W-:-:S04]  /*0350*/  IMAD.WIDE.U32 R4, R4, c[0x0][0x1b0], R10 ;  /* 0x00006c0004047a25 */ /* 0x000fc800078e000a */
[----:B------:R-:W-:Y:S02]  /*0360*/  IMAD.U32 R6, RZ, RZ, UR10 ;  /* 0x0000000aff067e24 */ /* 0x000fe4000f8e00ff */
[----:B------:R-:W-:Y:S02]  /*0370*/  IMAD.IADD R5, R5, 0x1, R0 ;  /* 0x0000000105057824 */ /* 0x000fe400078e0200 */
[----:B------:R-:W-:-:S04]  /*0380*/  IMAD.WIDE.U32 R2, R6, c[0x0][0x1e8], R2 ;  /* 0x00007a0006027a25 */ /* 0x000fc800078e0002 */
[----:B------:R-:W-:Y:S01]  /*0390*/  IMAD R0, R247, c[0x0][0x178], RZ ;  /* 0x00005e00f7007a24 */ /* 0x000fe200078e02ff */
[----:B------:R-:W-:Y:S01]  /*03a0*/  IADD3 R3, R3, UR6, RZ ;  /* 0x0000000603037c10 */ /* 0x000fe2000fffe0ff */
[----:B------:R-:W-:-:S04]  /*03b0*/  IMAD.WIDE.U32 R4, R6, c[0x0][0x1b8], R4 ;  /* 0x00006e0006047a25 */ /* 0x000fc800078e0004 */
[C---:B------:R-:W-:Y:S01]  /*03c0*/  IMAD R0, R246.reuse, c[0x0][0x17c], R0 ;  /* 0x00005f00f6007a24 */ /* 0x040fe200078e0200 */
[----:B------:R-:W-:Y:S01]  /*03d0*/  IADD3 R7, R5, UR4, RZ ;  /* 0x0000000405077c10 */ /* 0x000fe2000fffe0ff */
[----:B------:R-:W-:Y:S01]  /*03e0*/  IMAD.WIDE.U32 R8, R246, c[0x0][0x178], R10 ;  /* 0x00005e00f6087a25 */ /* 0x000fe200078e000a */
[----:B------:R-:W-:Y:S02]  /*03f0*/  ULDC.64 UR4, c[0x0][0x188] ;  /* 0x0000620000047ab9 */ /* 0x000fe40000000a00 */
[----:B------:R-:W-:Y:S01]  /*0400*/  UIMAD UR4, UR11, UR4, URZ ;  /* 0x000000040b0472a4 */ /* 0x000fe2000f8e023f */
[----:B------:R-:W-:Y:S02]  /*0410*/  IMAD R6, R13, c[0x0][0x1d8], RZ ;  /* 0x000076000d067a24 */ /* 0x000fe400078e02ff */
[----:B------:R-:W-:Y:S01]  /*0420*/  IMAD.IADD R9, R9, 0x1, R0 ;  /* 0x0000000109097824 */ /* 0x000fe200078e0200 */
[----:B------:R-:W-:Y:S01]  /*0430*/  UIMAD UR5, UR10, UR5, UR4 ;  /* 0x000000050a0572a4 */ /* 0x000fe2000f8e0204 */
[----:B------:R-:W-:-:S02]  /*0440*/  IMAD R0, R23, c[0x0][0x180], RZ ;  /* 0x0000600017007a24 */ /* 0x000fc400078e02ff */
[C---:B------:R-:W-:Y:S02]  /*0450*/  IMAD R5, R12.reuse, c[0x0][0x1dc], R6 ;  /* 0x000077000c057a24 */ /* 0x040fe400078e0206 */
[----:B------:R-:W-:-:S04]  /*0460*/  IMAD.WIDE.U32 R2, R12, c[0x0][0x1d8], R2 ;  /* 0x000076000c027a25 */ /* 0x000fc800078e0002 */
[----:B------:R-:W-:Y:S02]  /*0470*/  IMAD R13, R13, c[0x0][0x1a8], RZ ;  /* 0x00006a000d0d7a24 */ /* 0x000fe400078e02ff */
[----:B------:R-:W-:Y:S01]  /*0480*/  IMAD.MOV.U32 R6, RZ, RZ, R4 ;  /* 0x000000ffff067224 */ /* 0x000fe200078e0004 */
[----:B------:R-:W-:Y:S01]  /*0490*/  LEA R4, P0, R2, c[0x0][0x1c0], 0x1 ;  /* 0x0000700002047a11 */ /* 0x000fe200078008ff */
[----:B------:R-:W-:Y:S02]  /*04a0*/  IMAD R0, R22, c[0x0][0x184], R0 ;  /* 0x0000610016007a24 */ /* 0x000fe400078e0200 */
[----:B------:R-:W-:Y:S02]  /*04b0*/  IMAD.IADD R3, R3, 0x1, R5 ;  /* 0x0000000103037824 */ /* 0x000fe400078e0205 */
[----:B------:R-:W-:Y:S02]  /*04c0*/  IMAD R14, R12, c[0x0][0x1ac], R13 ;  /* 0x00006b000c0e7a24 */ /* 0x000fe400078e020d */
[----:B------:R-:W-:Y:S01]  /*04d0*/  IMAD.WIDE.U32 R8, R22, c[0x0][0x180], R8 ;  /* 0x0000600016087a25 */ /* 0x000fe200078e0008 */
[----:B------:R-:W-:-:S03]  /*04e0*/  LEA.HI.X R5, R2, c[0x0][0x1c4], R3, 0x1, P0 ;  /* 0x0000710002057a11 */ /* 0x000fc600000f0c03 */
[----:B------:R-:W-:-:S04]  /*04f0*/  IMAD.WIDE.U32 R12, R12, c[0x0][0x1a8], R6 ;  /* 0x00006a000c0c7a25 */ /* 0x000fc800078e0006 */
[----:B------:R-:W-:Y:S01]  /*0500*/  IMAD.IADD R9, R9, 0x1, R0 ;  /* 0x0000000109097824 */ /* 0x000fe200078e0200 */
[----:B------:R-:W-:Y:S01]  /*0510*/  LEA R2, P0, R12, c[0x0][0x190], 0x1 ;  /* 0x000064000c027a11 */ /* 0x000fe200078008ff */
[----:B------:R-:W-:Y:S02]  /*0520*/  IMAD.MOV.U32 R7, RZ, RZ, c[0x0][0x1d8] ;  /* 0x00007600ff077624 */ /* 0x000fe400078e00ff */
[----:B------:R-:W-:Y:S01]  /*0530*/  IMAD.IADD R0, R13, 0x1, R14 ;  /* 0x000000010d007824 */ /* 0x000fe200078e020e */
[----:B------:R-:W-:Y:S01]  /*0540*/  IADD3 R13, R10, 0x40, RZ ;  /* 0x000000400a0d7810 */ /* 0x000fe20007ffe0ff */
[----:B------:R-:W-:Y:S01]  /*0550*/  IMAD.WIDE.U32 R14, R15, c[0x0][0x188], R8 ;  /* 0x000062000f0e7a25 */ /* 0x000fe200078e0008 */
[----:B------:R-:W-:Y:S02]  /*0560*/  LEA R6, P1, R7, R4, 0x6 ;  /* 0x0000000407067211 */ /* 0x000fe400078230ff */
[----:B------:R-:W-:Y:S01]  /*0570*/  LEA.HI.X R3, R12, c[0x0][0x194], R0, 0x1, P0 ;  /* 0x000065000c037a11 */ /* 0x000fe200000f0c00 */
[----:B------:R-:W-:Y:S01]  /*0580*/  IMAD.IADD R0, R21, 0x1, -R246 ;  /* 0x0000000115007824 */ /* 0x000fe200078e0af6 */
[----:B------:R-:W-:Y:S01]  /*0590*/  LEA.HI R8, R16, R244, RZ, 0x6 ;  /* 0x000000f410087211 */ /* 0x000fe200078f30ff */
[----:B------:R-:W-:Y:S01]  /*05a0*/  IMAD.MOV.U32 R9, RZ, RZ, c[0x0][0x1a8] ;  /* 0x00006a00ff097624 */ /* 0x000fe200078e00ff */
[----:B------:R-:W-:Y:S01]  /*05b0*/  LEA.HI.X R7, R7, R5, R18, 0x6, P1 ;  /* 0x0000000507077211 */ /* 0x000fe200008f3412 */
[----:B------:R-:W-:Y:S01]  /*05c0*/  IMAD.MOV.U32 R12, RZ, RZ, c[0x0][0x1ac] ;  /* 0x00006b00ff0c7624 */ /* 0x000fe200078e00ff */
[----:B------:R-:W-:-:S02]  /*05d0*/  SHF.R.S32.HI R18, RZ, 0x6, R8 ;  /* 0x00000006ff127819 */ /* 0x000fc40000011408 */
[----:B------:R-:W-:Y:S02]  /*05e0*/  ISETP.LT.OR P0, PT, R0, 0x1, P3 ;  /* 0x000000010000780c */ /* 0x000fe40001f01670 */
[----:B------:R-:W-:Y:S01]  /*05f0*/  ISETP.GE.AND P2, PT, R13, c[0x0][0x1cc], PT ;  /* 0x000073000d007a0c */ /* 0x000fe20003f46270 */
[----:B------:R-:W-:Y:S01]  /*0600*/  IMAD R8, R18, 0x200, R17 ;  /* 0x0000020012087824 */ /* 0x000fe200078e0211 */
[----:B------:R-:W-:Y:S01]  /*0610*/  IADD3 R17, R10, 0xc0, RZ ;  /* 0x000000c00a117810 */ /* 0x000fe20007ffe0ff */
[----:B------:R-:W-:Y:S01]  /*0620*/  IMAD.SHL.U32 R18, R18, 0x8, RZ ;  /* 0x0000000812127824 */ /* 0x000fe200078e00ff */
[----:B------:R-:W-:Y:S01]  /*0630*/  ISETP.LT.OR P4, PT, R0, 0x1, P2 ;  /* 0x000000010000780c */ /* 0x000fe20001781670 */
[----:B------:R-:W-:Y:S01]  /*0640*/  IMAD.SHL.U32 R238, R8, 0x2, RZ ;  /* 0x0000000208ee7824 */ /* 0x000fe200078e00ff */
[----:B------:R-:W-:Y:S02]  /*0650*/  ISETP.GE.AND P1, PT, R19, c[0x0][0x1cc], PT ;  /* 0x0000730013007a0c */ /* 0x000fe40003f26270 */
[----:B------:R-:W-:-:S02]  /*0660*/  ISETP.GE.AND P5, PT, R17, c[0x0][0x1cc], PT ;  /* 0x0000730011007a0c */ /* 0x000fc40003fa6270 */
[C---:B------:R-:W-:Y:S01]  /*0670*/  ISETP.LT.OR P3, PT, R0.reuse, 0x21, P3 ;  /* 0x000000210000780c */ /* 0x040fe20001f61670 */
[----:B------:R2:W-:Y:S01]  /*0680*/  LDGSTS.E.BYPASS.LTC128B.128 [R238+0x8080], [R4.64], !P0 ;  /* 0x0808000004ee7fae */ /* 0x0005e2000c101d4e */
[C---:B------:R-:W-:Y:S02]  /*0690*/  LEA R8, P0, R9.reuse, R2, 0x6 ;  /* 0x0000000209087211 */ /* 0x040fe400078030ff */
[----:B------:R-:W-:Y:S02]  /*06a0*/  ISETP.LT.OR P6, PT, R0, 0x1, P1 ;  /* 0x000000010000780c */ /* 0x000fe40000fc1670 */
[----:B------:R-:W-:Y:S01]  /*06b0*/  LEA.HI.X R9, R9, R3, R12, 0x6, P0 ;  /* 0x0000000309097211 */ /* 0x000fe200000f340c */
[----:B------:R2:W-:Y:S01]  /*06c0*/  LDGSTS.E.BYPASS.LTC128B.128 [R238+0xa080], [R4.64+0x80], !P4 ;  /* 0x0a08008004ee7fae */ /* 0x0005e2000e101d4e */
[----:B------:R-:W-:Y:S01]  /*06d0*/  IADD3 R12, R15, UR5, RZ ;  /* 0x000000050f0c7c10 */ /* 0x000fe2000fffe0ff */
[----:B------:R-:W-:Y:S01]  /*06e0*/  ULDC.64 UR4, c[0x0][0x278] ;  /* 0x00009e0000047ab9 */ /* 0x000fe20000000a00 */
[----:B------:R-:W-:Y:S01]  /*06f0*/  LEA R250, P0, R14, c[0x0][0x160], 0x1 ;  /* 0x000058000efa7a11 */ /* 0x000fe200078008ff */
[----:B------:R-:W-:Y:S01]  /*0700*/  UIMAD UR6, UR11, UR4, URZ ;  /* 0x000000040b0672a4 */ /* 0x000fe2000f8e023f */
[----:B------:R-:W-:Y:S01]  /*0710*/  ISETP.LT.OR P4, PT, R0, 0x1, P5 ;  /* 0x000000010000780c */ /* 0x000fe20002f81670 */
[----:B------:R-:W-:Y:S01]  /*0720*/  UIMAD.WIDE.U32 UR12, UR10, UR4, URZ ;  /* 0x000000040a0c72a5 */ /* 0x000fe2000f8e003f */
[----:B------:R-:W-:Y:S01]  /*0730*/  LEA.HI.X R251, R14, c[0x0][0x164], R12, 0x1, P0 ;  /* 0x000059000efb7a11 */ /* 0x000fe200000f0c0c */
[----:B------:R-:W-:Y:S01]  /*0740*/  UIMAD UR5, UR10, UR5, UR6 ;  /* 0x000000050a0572a4 */ /* 0x000fe2000f8e0206 */
[----:B------:R-:W-:Y:S01]  /*0750*/  P2R R12, PR, RZ, 0x8 ;  /* 0x00000008ff0c7803 */ /* 0x000fe20000000000 */
[----:B------:R2:W-:Y:S01]  /*0760*/  LDGSTS.E.BYPASS.LTC128B.128 [R238+0xc080], [R4.64+0x100], !P6 ;  /* 0x0c08010004ee7fae */ /* 0x0005e2000f101d4e */
[----:B------:R-:W-:Y:S01]  /*0770*/  ISETP.LT.OR P0, PT, R0, 0x21, P2 ;  /* 0x000000210000780c */ /* 0x000fe20001701670 */
[----:B------:R-:W-:Y:S01]  /*0780*/  UIADD3 UR8, UR13, UR5, URZ ;  /* 0x000000050d087290 */ /* 0x000fe2000fffe03f */
[----:B------:R-:W-:Y:S01]  /*0790*/  ISETP.NE.AND P2, PT, R12, RZ, PT ;  /* 0x000000ff0c00720c */ /* 0x000fe20003f45270 */
[----:B------:R-:W-:Y:S01]  /*07a0*/  ULDC.64 UR6, c[0x0][0x178] ;  /* 0x00005e0000067ab9 */ /* 0x000fe20000000a00 */
[----:B------:R-:W-:Y:S01]  /*07b0*/  P2R R12, PR, RZ, 0x1 ;  /* 0x00000001ff0c7803 */ /* 0x000fe20000000000 */
[----:B------:R-:W-:Y:S01]  /*07c0*/  ULDC.64 UR4, c[0x0][0x218] ;  /* 0x0000860000047ab9 */ /* 0x000fe20000000a00 */
[----:B------:R-:W-:Y:S01]  /*07d0*/  ISETP.LT.OR P1, PT, R0, 0x21, P1 ;  /* 0x000000210000780c */ /* 0x000fe20000f21670 */
[----:B------:R2:W-:Y:S01]  /*07e0*/  LDGSTS.E.BYPASS.LTC128B.128 [R238+0xe080], [R4.64+0x180], !P4 ;  /* 0x0e08018004ee7fae */ /* 0x0005e2000e101d4e */
[----:B------:R-:W-:Y:S01]  /*07f0*/  ISETP.NE.AND P6, PT, R12, RZ, PT ;  /* 0x000000ff0c00720c */ /* 0x000fe20003fc5270 */
[----:B------:R-:W-:Y:S01]  /*0800*/  UIMAD UR4, UR11, UR4, URZ ;  /* 0x000000040b0472a4 */ /* 0x000fe2000f8e023f */
[----:B------:R-:W-:Y:S01]  /*0810*/  ISETP.GE.AND P4, PT, R10, c[0x0][0x19c], PT ;  /* 0x000067000a007a0c */ /* 0x000fe20003f86270 */
[----:B------:R-:W-:Y:S01]  /*0820*/  USHF.L.U32 UR9, UR6, 0x6, URZ ;  /* 0x0000000606097899 */ /* 0x000fe2000800063f */
[----:B------:R-:W-:Y:S01]  /*0830*/  ISETP.GE.AND P3, PT, R13, c[0x0][0x19c], PT ;  /* 0x000067000d007a0c */ /* 0x000fe20003f66270 */
[----:B------:R-:W-:Y:S01]  /*0840*/  UIMAD UR4, UR10, UR5, UR4 ;  /* 0x000000050a0472a4 */ /* 0x000fe2000f8e0204 */
[C---:B------:R-:W-:Y:S01]  /*0850*/  ISETP.LT.OR P0, PT, R0.reuse, 0x21, P5 ;  /* 0x000000210000780c */ /* 0x040fe20002f01670 */
[----:B------:R3:W-:Y:S01]  /*0860*/  LDGSTS.E.BYPASS.LTC128B.128 [R238+0x9080], [R6.64], !P2 ;  /* 0x0908000006ee7fae */ /* 0x0007e2000d101d4e */
[C---:B------:R-:W-:Y:S01]  /*0870*/  ISETP.LT.OR P2, PT, R0.reuse, 0x1, P4 ;  /* 0x000000010000780c */ /* 0x040fe20002741670 */
[----:B------:R-:W-:Y:S01]  /*0880*/  USHF.L.U64.HI UR7, UR6, UR16, UR7 ;  /* 0x0000001006077299 */ /* 0x000fe20008010207 */
[----:B------:R-:W-:-:S03]  /*0890*/  ISETP.LT.OR P5, PT, R0, 0x1, P3 ;  /* 0x000000010000780c */ /* 0x000fc60001fa1670 */
[----:B------:R3:W-:Y:S04]  /*08a0*/  LDGSTS.E.BYPASS.LTC128B.128 [R238+0xb080], [R6.64+0x80], !P6 ;  /* 0x0b08008006ee7fae */ /* 0x0007e8000f101d4e */
[----:B------:R3:W-:Y:S01]  /*08b0*/  LDGSTS.E.BYPASS.LTC128B.128 [R238+0xd080], [R6.64+0x100], !P1 ;  /* 0x0d08010006ee7fae */ /* 0x0007e2000c901d4e */
[----:B------:R-:W-:-:S03]  /*08c0*/  ISETP.GE.AND P1, PT, R19, c[0x0][0x19c], PT ;  /* 0x0000670013007a0c */ /* 0x000fc60003f26270 */
[----:B------:R3:W-:Y:S01]  /*08d0*/  LDGSTS.E.BYPASS.LTC128B.128 [R238+0xf080], [R6.64+0x180], !P0 ;  /* 0x0f08018006ee7fae */ /* 0x0007e2000c101d4e */
[----:B------:R-:W-:-:S03]  /*08e0*/  ISETP.GE.AND P0, PT, R17, c[0x0][0x19c], PT ;  /* 0x0000670011007a0c */ /* 0x000fc60003f06270 */
[----:B------:R4:W-:Y:S01]  /*08f0*/  LDGSTS.E.BYPASS.LTC128B.128 [R238+0x80], [R2.64], !P2 ;  /* 0x0008000002ee7fae */ /* 0x0009e2000d101d4e */
[----:B--2---:R-:W-:Y:S01]  /*0900*/  IMAD R4, R23, c[0x0][0x270], RZ ;  /* 0x00009c0017047a24 */ /* 0x004fe200078e02ff */
[C---:B------:R-:W-:Y:S02]  /*0910*/  ISETP.LT.OR P6, PT, R0.reuse, 0x1, P0 ;  /* 0x000000010000780c */ /* 0x040fe400007c1670 */
[----:B------:R4:W-:Y:S01]  /*0920*/  LDGSTS.E.BYPASS.LTC128B.128 [R238+0x2080], [R2.64+0x80], !P5 ;  /* 0x0208008002ee7fae */ /* 0x0009e2000e901d4e */
[C---:B------:R-:W-:Y:S02]  /*0930*/  ISETP.LT.OR P5, PT, R0.reuse, 0x1, P1 ;  /* 0x000000010000780c */ /* 0x040fe40000fa1670 */
[----:B------:R-:W-:Y:S01]  /*0940*/  ISETP.LT.OR P0, PT, R0, 0x21, P0 ;  /* 0x000000210000780c */ /* 0x000fe20000701670 */
[C---:B---3--:R-:W-:Y:S02]  /*0950*/  IMAD R6, R22.reuse, c[0x0][0x274], R4 ;  /* 0x00009d0016067a24 */ /* 0x048fe400078e0204 */
[----:B------:R-:W-:-:S05]  /*0960*/  IMAD.WIDE.U32 R4, R22, c[0x0][0x270], R24 ;  /* 0x00009c0016047a25 */ /* 0x000fca00078e0018 */
[----:B------:R-:W-:Y:S02]  /*0970*/  IADD3 R7, P2, R4, UR12, RZ ;  /* 0x0000000c04077c10 */ /* 0x000fe4000ff5e0ff */
[----:B------:R-:W-:Y:S02]  /*0980*/  P2R R4, PR, RZ, 0x20 ;  /* 0x00000020ff047803 */ /* 0x000fe40000000000 */
[----:B------:R-:W-:Y:S02]  /*0990*/  IADD3.X R6, R5, UR8, R6, P2, !PT ;  /* 0x0000000805067c10 */ /* 0x000fe400097fe406 */
[----:B------:R-:W-:Y:S01]  /*09a0*/  ISETP.NE.AND P2, PT, R4, RZ, PT ;  /* 0x000000ff0400720c */ /* 0x000fe20003f45270 */
[----:B------:R-:W-:Y:S01]  /*09b0*/  IMAD R4, R247, c[0x0][0x208], RZ ;  /* 0x00008200f7047a24 */ /* 0x000fe200078e02ff */
[C---:B------:R-:W-:Y:S02]  /*09c0*/  ISETP.LT.OR P5, PT, R0.reuse, 0x21, P4 ;  /* 0x000000210000780c */ /* 0x040fe400027a1670 */
[----:B------:R-:W-:-:S02]  /*09d0*/  ISETP.LT.OR P4, PT, R0, 0x21, P3 ;  /* 0x000000210000780c */ /* 0x000fc40001f81670 */
[----:B------:R-:W-:Y:S01]  /*09e0*/  ISETP.LT.OR P3, PT, R0, 0x21, P1 ;  /* 0x000000210000780c */ /* 0x000fe20000f61670 */
[C---:B------:R-:W-:Y:S01]  /*09f0*/  IMAD R0, R246.reuse, c[0x0][0x20c], R4 ;  /* 0x00008300f6007a24 */ /* 0x040fe200078e0204 */
[----:B------:R-:W-:Y:S01]  /*0a00*/  ISETP.GE.AND P1, PT, R13, c[0x0][0x16c], PT ;  /* 0x00005b000d007a0c */ /* 0x000fe20003f26270 */
[C---:B------:R-:W-:Y:S01]  /*0a10*/  IMAD.WIDE.U32 R4, R246.reuse, c[0x0][0x208], R10 ;  /* 0x00008200f6047a25 */ /* 0x040fe200078e000a */
[----:B------:R-:W-:-:S03]  /*0a20*/  IADD3 R11, -R246, c[0x0][0x168], RZ ;  /* 0x00005a00f60b7a10 */ /* 0x000fc60007ffe1ff */
[----:B------:R4:W-:Y:S01]  /*0a30*/  LDGSTS.E.BYPASS.LTC128B.128 [R238+0x4080], [R2.64+0x100], !P2 ;  /* 0x0408010002ee7fae */ /* 0x0009e2000d101d4e */
[----:B------:R-:W-:-:S03]  /*0a40*/  ISETP.GE.AND P2, PT, R10, c[0x0][0x16c], PT ;  /* 0x00005b000a007a0c */ /* 0x000fc60003f46270 */
[----:B------:R4:W-:Y:S01]  /*0a50*/  LDGSTS.E.BYPASS.LTC128B.128 [R238+0x6080], [R2.64+0x180], !P6 ;  /* 0x0608018002ee7fae */ /* 0x0009e2000f101d4e */
[C---:B------:R-:W-:Y:S02]  /*0a60*/  ISETP.LT.OR P6, PT, R11.reuse, 0x1, P2 ;  /* 0x000000010b00780c */ /* 0x040fe400017c1670 */
[C---:B------:R-:W-:Y:S01]  /*0a70*/  ISETP.LT.OR P2, PT, R11.reuse, 0x21, P2 ;  /* 0x000000210b00780c */ /* 0x040fe20001741670 */
[----:B------:R2:W-:Y:S01]  /*0a80*/  LDGSTS.E.BYPASS.LTC128B.128 [R238+0x1080], [R8.64], !P5 ;  /* 0x0108000008ee7fae */ /* 0x0005e2000e901d4e */
[----:B------:R-:W-:-:S03]  /*0a90*/  ISETP.LT.OR P5, PT, R11, 0x1, P1 ;  /* 0x000000010b00780c */ /* 0x000fc60000fa1670 */
[----:B------:R2:W-:Y:S01]  /*0aa0*/  LDGSTS.E.BYPASS.LTC128B.128 [R238+0x3080], [R8.64+0x80], !P4 ;  /* 0x0308008008ee7fae */ /* 0x0005e2000e101d4e */
[----:B------:R-:W-:-:S03]  /*0ab0*/  ISETP.GE.AND P4, PT, R17, c[0x0][0x16c], PT ;  /* 0x00005b0011007a0c */ /* 0x000fc60003f86270 */
[----:B------:R2:W-:Y:S04]  /*0ac0*/  LDGSTS.E.BYPASS.LTC128B.128 [R238+0x5080], [R8.64+0x100], !P3 ;  /* 0x0508010008ee7fae */ /* 0x0005e8000d901d4e */
[----:B------:R2:W-:Y:S01]  /*0ad0*/  LDGSTS.E.BYPASS.LTC128B.128 [R238+0x7080], [R8.64+0x180], !P0 ;  /* 0x0708018008ee7fae */ /* 0x0005e2000c101d4e */
[----:B------:R-:W-:-:S03]  /*0ae0*/  ISETP.GE.AND P0, PT, R19, c[0x0][0x16c], PT ;  /* 0x00005b0013007a0c */ /* 0x000fc60003f06270 */
[----:B------:R-:W0:Y:S04]  /*0af0*/  LDGDEPBAR ;  /* 0x00000000000079af */ /* 0x000e280000000000 */
[----:B------:R1:W-:Y:S01]  /*0b00*/  LDGSTS.E.BYPASS.LTC128B.128 [R238+0x10080], [R250.64], !P6 ;  /* 0x10080000faee7fae */ /* 0x0003e2000f101d4e */
[----:B------:R-:W-:Y:S01]  /*0b10*/  ISETP.LT.OR P6, PT, R11, 0x1, P0 ;  /* 0x000000010b00780c */ /* 0x000fe200007c1670 */
[----:B----4-:R-:W-:Y:S02]  /*0b20*/  IMAD.IADD R3, R5, 0x1, R0 ;  /* 0x0000000105037824 */ /* 0x010fe400078e0200 */
[----:B------:R1:W-:Y:S01]  /*0b30*/  LDGSTS.E.BYPASS.LTC128B.128 [R238+0x12080], [R250.64+0x80], !P5 ;  /* 0x12080080faee7fae */ /* 0x0003e2000e901d4e */
[----:B------:R-:W-:Y:S01]  /*0b40*/  IMAD.MOV.U32 R2, RZ, RZ, R4 ;  /* 0x000000ffff027224 */ /* 0x000fe200078e0004 */
[----:B------:R-:W-:Y:S01]  /*0b50*/  ISETP.LT.OR P5, PT, R11, 0x1, P4 ;  /* 0x000000010b00780c */ /* 0x000fe200027a1670 */
[----:B------:R-:W-:Y:S01]  /*0b60*/  IMAD R0, R23, c[0x0][0x210], RZ ;  /* 0x0000840017007a24 */ /* 0x000fe200078e02ff */
[----:B------:R-:W-:Y:S01]  /*0b70*/  ISETP.LT.OR P4, PT, R11, 0x21, P4 ;  /* 0x000000210b00780c */ /* 0x000fe20002781670 */
[----:B------:R-:W-:-:S04]  /*0b80*/  IMAD.WIDE.U32 R2, R22, c[0x0][0x210], R2 ;  /* 0x0000840016027a25 */ /* 0x000fc800078e0002 */
[----:B------:R-:W-:Y:S01]  /*0b90*/  IMAD R0, R22, c[0x0][0x214], R0 ;  /* 0x0000850016007a24 */ /* 0x000fe200078e0200 */
[----:B------:R1:W-:Y:S01]  /*0ba0*/  LDGSTS.E.BYPASS.LTC128B.128 [R238+0x14080], [R250.64+0x100], !P6 ;  /* 0x14080100faee7fae */ /* 0x0003e2000f101d4e */
[----:B------:R-:W-:Y:S01]  /*0bb0*/  IMAD.U32 R4, RZ, RZ, UR10 ;  /* 0x0000000aff047e24 */ /* 0x000fe2000f8e00ff */
[----:B------:R-:W-:Y:S01]  /*0bc0*/  ISETP.GT.AND P6, PT, R244, 0xf, PT ;  /* 0x0000000ff400780c */ /* 0x000fe20003fc4270 */
[----:B------:R-:W-:Y:S01]  /*0bd0*/  IMAD.IADD R3, R3, 0x1, R0 ;  /* 0x0000000103037824 */ /* 0x000fe200078e0200 */
[----:B--2---:R-:W-:Y:S01]  /*0be0*/  LEA R8, P3, R7, c[0x0][0x258], 0x2 ;  /* 0x0000960007087a11 */ /* 0x004fe200078610ff */
[----:B------:R1:W-:Y:S02]  /*0bf0*/  LDGSTS.E.BYPASS.LTC128B.128 [R238+0x16080], [R250.64+0x180], !P5 ;  /* 0x16080180faee7fae */ /* 0x0003e4000e901d4e */
[----:B------:R-:W-:Y:S01]  /*0c00*/  IMAD.WIDE.U32 R4, R4, c[0x0][0x218], R2 ;  /* 0x0000860004047a25 */ /* 0x000fe200078e0002 */
[----:B------:R-:W-:Y:S02]  /*0c10*/  ISETP.LT.OR P5, PT, R11, 0x21, P1 ;  /* 0x000000210b00780c */ /* 0x000fe40000fa1670 */
[----:B------:R-:W-:Y:S01]  /*0c20*/  LEA.HI.X R9, R7, c[0x0][0x25c], R6, 0x2, P3 ;  /* 0x0000970007097a11 */ /* 0x000fe200018f1406 */
[----:B------:R-:W-:Y:S01]  /*0c30*/  IMAD.U32 R6, RZ, RZ, UR9 ;  /* 0x00000009ff067e24 */ /* 0x000fe2000f8e00ff */
[----:B------:R-:W-:-:S02]  /*0c40*/  ISETP.LT.OR P3, PT, R11, 0x21, P0 ;  /* 0x000000210b00780c */ /* 0x000fc40000761670 */
[----:B------:R-:W-:Y:S01]  /*0c50*/  IADD3 R0, R5, UR4, RZ ;  /* 0x0000000405007c10 */ /* 0x000fe2000fffe0ff */
[----:B------:R-:W-:Y:S01]  /*0c60*/  ULDC.64 UR4, c[0x0][0x208] ;  /* 0x0000820000047ab9 */ /* 0x000fe20000000a00 */
[C---:B------:R-:W-:Y:S01]  /*0c70*/  LEA R248, P0, R4.reuse, c[0x0][0x1f0], 0x1 ;  /* 0x00007c0004f87a11 */ /* 0x040fe200078008ff */
[----:B------:R-:W-:Y:S01]  /*0c80*/  USHF.L.U64.HI UR6, UR4, UR16, UR5 ;  /* 0x0000001004067299 */ /* 0x000fe20008010205 */
[----:B------:R-:W-:Y:S01]  /*0c90*/  P2R R7, PR, RZ, 0x4 ;  /* 0x00000004ff077803 */ /* 0x000fe20000000000 */
[----:B------:R-:W-:Y:S01]  /*0ca0*/  USHF.L.U32 UR16, UR4, 0x6, URZ ;  /* 0x0000000604107899 */ /* 0x000fe2000800063f */
[----:B------:R-:W-:Y:S01]  /*0cb0*/  LEA.HI.X R249, R4, c[0x0][0x1f4], R0, 0x1, P0 ;  /* 0x00007d0004f97a11 */ /* 0x000fe200000f0c00 */
[----:B------:R-:W-:Y:S01]  /*0cc0*/  @!P6 IMAD.SHL.U32 R0, R244, 0x10, RZ ;  /* 0x00000010f400e824 */ /* 0x000fe200078e00ff */
[----:B------:R-:W-:Y:S01]  /*0cd0*/  ISETP.NE.AND P0, PT, R7, RZ, PT ;  /* 0x000000ff0700720c */ /* 0x000fe20003f05270 */
[----:B------:R-:W-:Y:S01]  /*0ce0*/  ULDC.64 UR4, c[0x0][0x290] ;  /* 0x0000a40000047ab9 */ /* 0x000fe20000000a00 */
[----:B------:R-:W-:Y:S01]  /*0cf0*/  IADD3 R2, P1, R250, UR9, RZ ;  /* 0x00000009fa027c10 */ /* 0x000fe2000ff3e0ff */
[----:B------:R-:W-:Y:S01]  /*0d00*/  UIMAD UR17, UR11, UR4, URZ ;  /* 0x000000040b1172a4 */ /* 0x000fe2000f8e023f */
[----:B------:R-:W-:Y:S01]  /*0d10*/  IMAD.WIDE.U32 R4, R22, c[0x0][0x288], R24 ;  /* 0x0000a20016047a25 */ /* 0x000fe200078e0018 */
[----:B------:R-:W-:Y:S01]  /*0d20*/  UIMAD.WIDE.U32 UR18, UR10, UR4, URZ ;  /* 0x000000040a1272a5 */ /* 0x000fe2000f8e003f */
[----:B------:R-:W-:Y:S01]  /*0d30*/  IADD3.X R3, R251, UR7, RZ, P1, !PT ;  /* 0x00000007fb037c10 */ /* 0x000fe20008ffe4ff */
[----:B------:R-:W-:Y:S01]  /*0d40*/  UIMAD UR17, UR10, UR5, UR17 ;  /* 0x000000050a1172a4 */ /* 0x000fe2000f8e0211 */
[----:B------:R-:W-:-:S03]  /*0d50*/  IADD3 R6, P2, P1, R6, 0x180, R250 ;  /* 0x0000018006067810 */ /* 0x000fc6000795e0fa */
[----:B------:R-:W-:Y:S01]  /*0d60*/  UIADD3 UR17, UR19, UR17, URZ ;  /* 0x0000001113117290 */ /* 0x000fe2000fffe03f */
[----:B------:R-:W-:Y:S01]  /*0d70*/  IADD3.X R7, RZ, UR7, R251, P2, P1 ;  /* 0x00000007ff077c10 */ /* 0x000fe200097e24fb */
[----:B------:R2:W-:Y:S01]  /*0d80*/  LDGSTS.E.BYPASS.LTC128B.128 [R238+0x11080], [R2.64], !P0 ;  /* 0x1108000002ee7fae */ /* 0x0005e2000c101d4e */
[----:B------:R-:W-:Y:S02]  /*0d90*/  ISETP.GE.AND P1, PT, R10, c[0x0][0x1fc], PT ;  /* 0x00007f000a007a0c */ /* 0x000fe40003f26270 */
[----:B------:R-:W-:Y:S01]  /*0da0*/  ISETP.GE.AND P2, PT, R19, c[0x0][0x1fc], PT ;  /* 0x00007f0013007a0c */ /* 0x000fe20003f46270 */
[----:B------:R2:W-:Y:S01]  /*0db0*/  LDGSTS.E.BYPASS.LTC128B.128 [R238+0x13080], [R2.64+0x80], !P5 ;  /* 0x1308008002ee7fae */ /* 0x0005e2000e901d4e */
[C---:B------:R-:W-:Y:S02]  /*0dc0*/  ISETP.LT.OR P5, PT, R11.reuse, 0x1, P1 ;  /* 0x000000010b00780c */ /* 0x040fe40000fa1670 */
[----:B------:R-:W-:Y:S01]  /*0dd0*/  ISETP.LT.OR P0, PT, R11, 0x1, P2 ;  /* 0x000000010b00780c */ /* 0x000fe20001701670 */
[----:B------:R2:W-:Y:S01]  /*0de0*/  LDGSTS.E.BYPASS.LTC128B.128 [R238+0x15080], [R2.64+0x100], !P3 ;  /* 0x1508010002ee7fae */ /* 0x0005e2000d901d4e */
[----:B------:R-:W-:-:S03]  /*0df0*/  ISETP.GE.AND P3, PT, R13, c[0x0][0x1fc], PT ;  /* 0x00007f000d007a0c */ /* 0x000fc60003f66270 */
[----:B------:R3:W-:Y:S01]  /*0e00*/  LDGSTS.E.BYPASS.LTC128B.128 [R238+0x17080], [R6.64], !P4 ;  /* 0x1708000006ee7fae */ /* 0x0007e2000e101d4e */
[C---:B------:R-:W-:Y:S02]  /*0e10*/  ISETP.LT.OR P4, PT, R11.reuse, 0x1, P3 ;  /* 0x000000010b00780c */ /* 0x040fe40001f81670 */
[----:B------:R-:W-:Y:S01]  /*0e20*/  ISETP.LT.OR P3, PT, R11, 0x21, P3 ;  /* 0x000000210b00780c */ /* 0x000fe20001f61670 */
[----:B------:R4:W-:Y:S04]  /*0e30*/  @!P6 LDGSTS.E.BYPASS.LTC128B.128 [R0+0x20080], [R8.64] ;  /* 0x200800000800efae */ /* 0x0009e8000b901d4e */
[----:B------:R-:W0:Y:S04]  /*0e40*/  LDGDEPBAR ;  /* 0x00000000000079af */ /* 0x000e280000000000 */
[----:B------:R1:W-:Y:S01]  /*0e50*/  LDGSTS.E.BYPASS.LTC128B.128 [R238+0x18080], [R248.64], !P5 ;  /* 0x18080000f8ee7fae */ /* 0x0003e2000e901d4e */
[----:B------:R-:W-:-:S03]  /*0e60*/  ISETP.GE.AND P5, PT, R17, c[0x0][0x1fc], PT ;  /* 0x00007f0011007a0c */ /* 0x000fc60003fa6270 */
[----:B------:R1:W-:Y:S01]  /*0e70*/  LDGSTS.E.BYPASS.LTC128B.128 [R238+0x1a080], [R248.64+0x80], !P4 ;  /* 0x1a080080f8ee7fae */ /* 0x0003e2000e101d4e */
[C---:B------:R-:W-:Y:S02]  /*0e80*/  ISETP.LT.OR P5, PT, R11.reuse, 0x1, P5 ;  /* 0x000000010b00780c */ /* 0x040fe40002fa1670 */
[C---:B------:R-:W-:Y:S01]  /*0e90*/  ISETP.LT.OR P4, PT, R11.reuse, 0x21, P1 ;  /* 0x000000210b00780c */ /* 0x040fe20000f81670 */
[----:B------:R1:W-:Y:S01]  /*0ea0*/  LDGSTS.E.BYPASS.LTC128B.128 [R238+0x1c080], [R248.64+0x100], !P0 ;  /* 0x1c080100f8ee7fae */ /* 0x0003e2000c101d4e */
[----:B------:R-:W-:Y:S02]  /*0eb0*/  ISETP.LT.OR P1, PT, R11, 0x21, P2 ;  /* 0x000000210b00780c */ /* 0x000fe40001721670 */
[----:B--2---:R-:W-:Y:S02]  /*0ec0*/  IADD3 R2, P0, R248, UR16, RZ ;  /* 0x00000010f8027c10 */ /* 0x004fe4000ff1e0ff */
[----:B------:R-:W-:Y:S01]  /*0ed0*/  ISETP.GE.AND P2, PT, R10, c[0x0][0x16c], PT ;  /* 0x00005b000a007a0c */ /* 0x000fe20003f46270 */
[----:B---3--:R-:W-:Y:S01]  /*0ee0*/  IMAD R6, R23, c[0x0][0x288], RZ ;  /* 0x0000a20017067a24 */ /* 0x008fe200078e02ff */
[----:B------:R-:W-:-:S03]  /*0ef0*/  IADD3.X R3, R249, UR6, RZ, P0, !PT ;  /* 0x00000006f9037c10 */ /* 0x000fc600087fe4ff */
[----:B------:R1:W-:Y:S01]  /*0f00*/  LDGSTS.E.BYPASS.LTC128B.128 [R238+0x1e080], [R248.64+0x180], !P5 ;  /* 0x1e080180f8ee7fae */ /* 0x0003e2000e901d4e */
[----:B------:R-:W-:Y:S01]  /*0f10*/  IMAD R6, R22, c[0x0][0x28c], R6 ;  /* 0x0000a30016067a24 */ /* 0x000fe200078e0206 */
[----:B----4-:R-:W-:Y:S02]  /*0f20*/  IADD3 R0, P0, R4, UR18, RZ ;  /* 0x0000001204007c10 */ /* 0x010fe4000ff1e0ff */
[----:B------:R2:W-:Y:S01]  /*0f30*/  LDGSTS.E.BYPASS.LTC128B.128 [R238+0x19080], [R2.64], !P4 ;  /* 0x1908000002ee7fae */ /* 0x0005e2000e101d4e */
[----:B------:R-:W-:Y:S02]  /*0f40*/  ISETP.GE.AND P5, PT, R17, c[0x0][0x1fc], PT ;  /* 0x00007f0011007a0c */ /* 0x000fe40003fa6270 */
[----:B------:R-:W-:Y:S01]  /*0f50*/  IADD3.X R4, R5, UR17, R6, P0, !PT ;  /* 0x0000001105047c10 */ /* 0x000fe200087fe406 */
[----:B------:R2:W-:Y:S01]  /*0f60*/  LDGSTS.E.BYPASS.LTC128B.128 [R238+0x1b080], [R2.64+0x80], !P3 ;  /* 0x1b08008002ee7fae */ /* 0x0005e2000d901d4e */
[C---:B------:R-:W-:Y:S02]  /*0f70*/  LEA R8, P0, R0.reuse, c[0x0][0x280], 0x2 ;  /* 0x0000a00000087a11 */ /* 0x040fe400078010ff */
[----:B------:R-:W-:Y:S01]  /*0f80*/  ISETP.LT.OR P5, PT, R11, 0x21, P5 ;  /* 0x000000210b00780c */ /* 0x000fe20002fa1670 */
[----:B------:R2:W-:Y:S01]  /*0f90*/  LDGSTS.E.BYPASS.LTC128B.128 [R238+0x1d080], [R2.64+0x100], !P1 ;  /* 0x1d08010002ee7fae */ /* 0x0005e2000c901d4e */
[----:B------:R-:W-:-:S02]  /*0fa0*/  LEA.HI.X R9, R0, c[0x0][0x284], R4, 0x2, P0 ;  /* 0x0000a10000097a11 */ /* 0x000fc400000f1404 */
[C---:B------:R-:W-:Y:S02]  /*0fb0*/  ISETP.GE.AND P1, PT, R13.reuse, c[0x0][0x16c], PT ;  /* 0x00005b000d007a0c */ /* 0x040fe40003f26270 */
[----:B------:R-:W-:Y:S02]  /*0fc0*/  ISETP.GE.AND P0, PT, R13, c[0x0][0x1fc], PT ;  /* 0x00007f000d007a0c */ /* 0x000fe40003f06270 */
[----:B------:R-:W-:Y:S02]  /*0fd0*/  SEL R4, RZ, 0xffffffff, P1 ;  /* 0xffffffffff047807 */ /* 0x000fe40000800000 */
[----:B------:R-:W-:Y:S02]  /*0fe0*/  SEL R0, RZ, 0xffffffff, P0 ;  /* 0xffffffffff007807 */ /* 0x000fe40000000000 */
[----:B------:R-:W-:Y:S01]  /*0ff0*/  ISETP.GE.AND P4, PT, R10, c[0x0][0x1fc], PT ;  /* 0x00007f000a007a0c */ /* 0x000fe20003f86270 */
[----:B------:R-:W-:Y:S01]  /*1000*/  IMAD.SHL.U32 R4, R4, 0x2, RZ ;  /* 0x0000000204047824 */ /* 0x000fe200078e00ff */
[----:B------:R-:W-:Y:S01]  /*1010*/  SEL R7, RZ, 0x1, P2 ;  /* 0x00000001ff077807 */ /* 0x000fe20001000000 */
[----:B------:R-:W-:Y:S01]  /*1020*/  IMAD.SHL.U32 R0, R0, 0x2, RZ ;  /* 0x0000000200007824 */ /* 0x000fe200078e00ff */
[----:B------:R-:W-:-:S02]  /*1030*/  SEL R5, RZ, 0x1, P4 ;  /* 0x00000001ff057807 */ /* 0x000fc40002000000 */
[-C--:B------:R-:W-:Y:S02]  /*1040*/  LEA.HI R6, R16, R244.reuse, RZ, 0x2 ;  /* 0x000000f410067211 */ /* 0x080fe400078f10ff */
[----:B------:R-:W-:Y:S02]  /*1050*/  LOP3.LUT R12, R4, 0x2, R7, 0xe2, !PT ;  /* 0x00000002040c7812 */ /* 0x000fe400078ee207 */
[----:B------:R-:W-:Y:S01]  /*1060*/  LOP3.LUT R11, R0, 0x2, R5, 0xe2, !PT ;  /* 0x00000002000b7812 */ /* 0x000fe200078ee205 */
[----:B------:R-:W-:Y:S01]  /*1070*/  @!P6 IMAD.SHL.U32 R5, R244, 0x10, RZ ;  /* 0x00000010f405e824 */ /* 0x000fe200078e00ff */
[--C-:B------:R-:W-:Y:S02]  /*1080*/  SHF.R.S32.HI R7, RZ, 0x2, R6.reuse ;  /* 0x00000002ff077819 */ /* 0x100fe40000011406 */
[----:B------:R-:W-:Y:S01]  /*1090*/  SHF.R.S32.HI R4, RZ, 0x1f, R6 ;  /* 0x0000001fff047819 */ /* 0x000fe20000011406 */
[----:B--2---:R-:W-:Y:S01]  /*10a0*/  IMAD.U32 R2, RZ, RZ, UR16 ;  /* 0x00000010ff027e24 */ /* 0x004fe2000f8e00ff */
[----:B------:R-:W-:-:S02]  /*10b0*/  LEA.HI R0, R16, R244, RZ, 0x5 ;  /* 0x000000f410007211 */ /* 0x000fc400078f28ff */
[----:B------:R-:W-:Y:S02]  /*10c0*/  ISETP.GE.AND P2, PT, R17, c[0x0][0x16c], PT ;  /* 0x00005b0011007a0c */ /* 0x000fe40003f46270 */
[----:B------:R-:W-:Y:S02]  /*10d0*/  IADD3 R2, P1, P0, R2, 0x180, R248 ;  /* 0x0000018002027810 */ /* 0x000fe4000783e0f8 */
[----:B------:R-:W-:Y:S02]  /*10e0*/  ISETP.GE.AND P4, PT, R19, c[0x0][0x16c], PT ;  /* 0x00005b0013007a0c */ /* 0x000fe40003f86270 */
[----:B------:R-:W-:Y:S02]  /*10f0*/  IADD3.X R3, RZ, UR6, R249, P1, P0 ;  /* 0x00000006ff037c10 */ /* 0x000fe40008fe04f9 */
[----:B------:R-:W-:Y:S02]  /*1100*/  ISETP.GE.AND P0, PT, R17, c[0x0][0x1fc], PT ;  /* 0x00007f0011007a0c */ /* 0x000fe40003f06270 */
[----:B------:R-:W-:Y:S01]  /*1110*/  SEL R10, RZ, 0x8, P2 ;  /* 0x00000008ff0a7807 */ /* 0x000fe20001000000 */
[----:B------:R2:W-:Y:S01]  /*1120*/  LDGSTS.E.BYPASS.LTC128B.128 [R238+0x1f080], [R2.64], !P5 ;  /* 0x1f08000002ee7fae */ /* 0x0005e2000e901d4e */
[----:B------:R-:W-:-:S03]  /*1130*/  ISETP.GE.AND P3, PT, R19, c[0x0][0x1fc], PT ;  /* 0x00007f0013007a0c */ /* 0x000fc60003f66270 */
[----:B------:R3:W-:Y:S04]  /*1140*/  @!P6 LDGSTS.E.BYPASS.LTC128B.128 [R5+0x20180], [R8.64] ;  /* 0x201800000805efae */ /* 0x0007e8000b901d4e */
[----:B------:R-:W0:Y:S01]  /*1150*/  LDGDEPBAR ;  /* 0x00000000000079af */ /* 0x000e220000000000 */
[----:B--2---:R-:W-:Y:S02]  /*1160*/  LEA.HI R2, R4, R7, RZ, 0x3 ;  /* 0x0000000704027211 */ /* 0x004fe400078f18ff */
[----:B------:R-:W-:Y:S02]  /*1170*/  SHF.R.S32.HI R4, RZ, 0x5, R0 ;  /* 0x00000005ff047819 */ /* 0x000fe40000011400 */
[----:B---3--:R-:W-:Y:S02]  /*1180*/  SEL R9, RZ, 0x8, P0 ;  /* 0x00000008ff097807 */ /* 0x008fe40000000000 */
[----:B------:R-:W-:-:S02]  /*1190*/  ISETP.LT.AND P0, PT, RZ, c[0x0][0x168], PT ;  /* 0x00005a00ff007a0c */ /* 0x000fc40003f01270 */
[----:B------:R-:W-:Y:S02]  /*11a0*/  LEA.HI R3, R0, R4, RZ, 0x1 ;  /* 0x0000000400037211 */ /* 0x000fe400078f08ff */
[----:B------:R-:W-:Y:S02]  /*11b0*/  LOP3.LUT R5, R2, 0xfffffff8, RZ, 0xc0, !PT ;  /* 0xfffffff802057812 */ /* 0x000fe400078ec0ff */
[----:B------:R-:W-:Y:S02]  /*11c0*/  SEL R2, RZ, 0x4, P4 ;  /* 0x00000004ff027807 */ /* 0x000fe40002000000 */
[----:B------:R-:W-:Y:S01]  /*11d0*/  LOP3.LUT R3, R3, 0xfffffffe, RZ, 0xc0, !PT ;  /* 0xfffffffe03037812 */ /* 0x000fe200078ec0ff */
[----:B------:R-:W-:Y:S01]  /*11e0*/  IMAD.IADD R252, R7, 0x1, -R5 ;  /* 0x0000000107fc7824 */ /* 0x000fe200078e0a05 */
[----:B------:R-:W-:Y:S02]  /*11f0*/  LOP3.LUT R242, R10, R12, R2, 0xfe, !PT ;  /* 0x0000000c0af27212 */ /* 0x000fe400078efe02 */
[----:B------:R-:W-:-:S02]  /*1200*/  LOP3.LUT R5, R6, 0x7ffffffc, RZ, 0xc0, !PT ;  /* 0x7ffffffc06057812 */ /* 0x000fc400078ec0ff */
[----:B------:R-:W-:Y:S01]  /*1210*/  LOP3.LUT R2, R0, 0xffffffe0, RZ, 0xc0, !PT ;  /* 0xffffffe000027812 */ /* 0x000fe200078ec0ff */
[----:B------:R-:W-:Y:S01]  /*1220*/  IMAD.IADD R0, R4, 0x1, -R3 ;  /* 0x0000000104007824 */ /* 0x000fe200078e0a03 */
[----:B------:R-:W-:Y:S01]  /*1230*/  SEL R8, RZ, 0x4, P3 ;  /* 0x00000004ff087807 */ /* 0x000fe20001800000 */
[C---:B------:R-:W-:Y:S02]  /*1240*/  IMAD.IADD R17, R244.reuse, 0x1, -R5 ;  /* 0x00000001f4117824 */ /* 0x040fe400078e0a05 */
[----:B------:R-:W-:Y:S01]  /*1250*/  IMAD.IADD R6, R244, 0x1, -R2 ;  /* 0x00000001f4067824 */ /* 0x000fe200078e0a02 */
[----:B------:R-:W-:Y:S01]  /*1260*/  LOP3.LUT R241, R9, R11, R8, 0xfe, !PT ;  /* 0x0000000b09f17212 */ /* 0x000fe200078efe08 */
[----:B------:R-:W-:Y:S01]  /*1270*/  IMAD.SHL.U32 R19, R0, 0x400, RZ ;  /* 0x0000040000137824 */ /* 0x000fe200078e00ff */
[----:B------:R-:W-:Y:S05]  /*1280*/  @P0 BRA `(.L_x_559) ;  /* 0x0000041000000947 */ /* 0x000fea0003800000 */
[----:B-1----:R-:W-:Y:S01]  /*1290*/  CS2R R158, SRZ ;  /* 0x00000000009e7805 */ /* 0x002fe2000001ff00 */
        /* <DEDUP_REMOVED lines=64> */
.L_x_559:
[----:B-1----:R-:W-:Y:S01]  /*16a0*/  IMAD.SHL.U32 R3, R20, 0x40, RZ ;  /* 0x0000004014037824 */ /* 0x002fe200078e00ff */
[----:B------:R-:W-:Y:S01]  /*16b0*/  SHF.R.S32.HI R2, RZ, 0x1f, R4 ;  /* 0x0000001fff027819 */ /* 0x000fe20000011404 */
[----:B------:R-:W-:Y:S01]  /*16c0*/  IMAD.SHL.U32 R5, R0, 0x10, RZ ;  /* 0x0000001000057824 */ /* 0x000fe200078e00ff */
[----:B------:R-:W-:Y:S01]  /*16d0*/  SHF.R.S32.HI R245, RZ, 0x1f, R244 ;  /* 0x0000001ffff57819 */ /* 0x000fe200000114f4 */
[----:B------:R-:W-:Y:S01]  /*16e0*/  IMAD.SHL.U32 R0, R246, 0x8, RZ ;  /* 0x00000008f6007824 */ /* 0x000fe200078e00ff */
[----:B------:R-:W-:Y:S01]  /*16f0*/  LOP3.LUT R8, R3, 0x1c0, RZ, 0xc0, !PT ;  /* 0x000001c003087812 */ /* 0x000fe200078ec0ff */
[----:B------:R-:W-:Y:S01]  /*1700*/  IMAD R11, R23, c[0x0][0x238], RZ ;  /* 0x00008e00170b7a24 */ /* 0x000fe200078e02ff */
[----:B------:R-:W-:Y:S01]  /*1710*/  SHF.R.S32.HI R3, RZ, 0x1f, R6 ;  /* 0x0000001fff037819 */ /* 0x000fe20000011406 */
[----:B------:R-:W-:Y:S01]  /*1720*/  IMAD.WIDE.U32 R12, R22, c[0x0][0x238], R244 ;  /* 0x00008e00160c7a25 */ /* 0x000fe200078e00f4 */
[----:B------:R-:W-:Y:S01]  /*1730*/  LEA.HI R2, R2, R4, RZ, 0x2 ;  /* 0x0000000402027211 */ /* 0x000fe200078f10ff */
[----:B------:R-:W-:Y:S01]  /*1740*/  ULDC.64 UR4, c[0x0][0x240] ;  /* 0x0000900000047ab9 */ /* 0x000fe20000000a00 */
[----:B------:R-:W-:Y:S01]  /*1750*/  LEA.HI R10, R3, R6, RZ, 0x2 ;  /* 0x00000006030a7211 */ /* 0x000fe200078f10ff */
[----:B------:R-:W-:Y:S01]  /*1760*/  IMAD R11, R22, c[0x0][0x23c], R11 ;  /* 0x00008f00160b7a24 */ /* 0x000fe200078e020b */
[----:B------:R-:W-:Y:S01]  /*1770*/  LOP3.LUT R0, R0, 0x8, RZ, 0xc0, !PT ;  /* 0x0000000800007812 */ /* 0x000fe200078ec0ff */
[----:B------:R-:W-:Y:S01]  /*1780*/  UIMAD UR4, UR11, UR4, URZ ;  /* 0x000000040b0472a4 */ /* 0x000fe2000f8e023f */
[--C-:B------:R-:W-:Y:S01]  /*1790*/  SHF.R.U32.HI R7, RZ, 0x3, R8.reuse ;  /* 0x00000003ff077819 */ /* 0x100fe20000011608 */
[----:B------:R-:W-:Y:S01]  /*17a0*/  CS2R R162, SRZ ;  /* 0x0000000000a27805 */ /* 0x000fe2000001ff00 */
[----:B------:R-:W-:Y:S01]  /*17b0*/  LOP3.LUT R5, R8, 0x10, R5, 0xf8, !PT ;  /* 0x0000001008057812 */ /* 0x000fe200078ef805 */
[----:B------:R-:W-:Y:S01]  /*17c0*/  UIMAD UR5, UR10, UR5, UR4 ;  /* 0x000000050a0572a4 */ /* 0x000fe2000f8e0204 */
[----:B------:R-:W-:Y:S01]  /*17d0*/  LOP3.LUT R2, R2, 0xfffffffc, RZ, 0xc0, !PT ;  /* 0xfffffffc02027812 */ /* 0x000fe200078ec0ff */
[----:B------:R-:W-:Y:S01]  /*17e0*/  ULDC UR11, c[0x0][0x168] ;  /* 0x00005a00000b7ab9 */ /* 0x000fe20000000800 */
[----:B------:R-:W-:Y:S01]  /*17f0*/  LOP3.LUT R3, R10, 0xfffffffc, RZ, 0xc0, !PT ;  /* 0xfffffffc0a037812 */ /* 0x000fe200078ec0ff */
[----:B------:R-:W-:Y:S01]  /*1800*/  UIADD3 UR11, UR11, 0x3f, URZ ;  /* 0x0000003f0b0b7890 */ /* 0x000fe2000fffe03f */
[C---:B------:R-:W-:Y:S01]  /*1810*/  LOP3.LUT R15, R7.reuse, R0, R8, 0x1e, !PT ;  /* 0x00000000070f7212 */ /* 0x040fe200078e1e08 */
[----:B------:R-:W-:Y:S01]  /*1820*/  IMAD.IADD R229, R4, 0x1, -R2 ;  /* 0x0000000104e57824 */ /* 0x000fe200078e0a02 */
[----:B------:R-:W-:Y:S01]  /*1830*/  LOP3.LUT R227, R7, R5, R0, 0x1e, !PT ;  /* 0x0000000507e37212 */ /* 0x000fe200078e1e00 */
[----:B------:R-:W-:Y:S01]  /*1840*/  IMAD.SHL.U32 R5, R252, 0x40, RZ ;  /* 0x00000040fc057824 */ /* 0x000fe200078e00ff */
[-C--:B------:R-:W-:Y:S01]  /*1850*/  LEA.HI R0, R16, R244.reuse, RZ, 0x4 ;  /* 0x000000f410007211 */ /* 0x080fe200078f20ff */
[----:B------:R-:W-:Y:S01]  /*1860*/  IMAD.IADD R14, R6, 0x1, -R3 ;  /* 0x00000001060e7824 */ /* 0x000fe200078e0a03 */
[----:B------:R-:W-:Y:S01]  /*1870*/  LEA.HI R2, R16, R244, RZ, 0x7 ;  /* 0x000000f410027211 */ /* 0x000fe200078f38ff */
[----:B------:R-:W-:Y:S01]  /*1880*/  USHF.R.S32.HI UR4, URZ, 0x1f, UR11 ;  /* 0x0000001f3f047899 */ /* 0x000fe2000801140b */
[----:B------:R-:W-:Y:S01]  /*1890*/  SHF.R.S32.HI R6, RZ, 0x4, R0 ;  /* 0x00000004ff067819 */ /* 0x000fe20000011400 */
[----:B------:R-:W-:Y:S01]  /*18a0*/  CS2R R160, SRZ ;  /* 0x0000000000a07805 */ /* 0x000fe2000001ff00 */
[----:B------:R-:W-:Y:S01]  /*18b0*/  SHF.R.S32.HI R4, RZ, 0x7, R2 ;  /* 0x00000007ff047819 */ /* 0x000fe20000011402 */
[----:B------:R-:W-:Y:S01]  /*18c0*/  ULEA.HI UR4, UR4, UR11, URZ, 0x6 ;  /* 0x0000000b04047291 */ /* 0x000fe2000f8f303f */
[----:B------:R-:W-:Y:S01]  /*18d0*/  LOP3.LUT R3, R5, 0x1c0, RZ, 0xc0, !PT ;  /* 0x000001c005037812 */ /* 0x000fe200078ec0ff */
[----:B------:R-:W-:Y:S01]  /*18e0*/  CS2R R158, SRZ ;  /* 0x00000000009e7805 */ /* 0x000fe2000001ff00 */
[C---:B------:R-:W-:Y:S01]  /*18f0*/  LOP3.LUT R7, R0.reuse, 0xfffffff0, RZ, 0xc0, !PT ;  /* 0xfffffff000077812 */ /* 0x040fe200078ec0ff */
[----:B------:R-:W-:Y:S01]  /*1900*/  CS2R R156, SRZ ;  /* 0x00000000009c7805 */ /* 0x000fe2000001ff00 */
[----:B------:R-:W-:Y:S01]  /*1910*/  LEA.HI R5, R0, R6, RZ, 0x1 ;  /* 0x0000000600057211 */ /* 0x000fe200078f08ff */
[----:B------:R-:W-:Y:S01]  /*1920*/  CS2R R154, SRZ ;  /* 0x00000000009a7805 */ /* 0x000fe2000001ff00 */
[----:B------:R-:W-:Y:S01]  /*1930*/  LEA.HI R0, R2, R4, RZ, 0x1 ;  /* 0x0000000402007211 */ /* 0x000fe200078f08ff */
[----:B------:R-:W-:Y:S01]  /*1940*/  IMAD.SHL.U32 R2, R4, 0x8, RZ ;  /* 0x0000000804027824 */ /* 0x000fe200078e00ff */
[----:B------:R-:W-:Y:S01]  /*1950*/  LOP3.LUT R9, R5, 0xfffffffe, RZ, 0xc0, !PT ;  /* 0xfffffffe05097812 */ /* 0x000fe200078ec0ff */
[----:B------:R-:W-:Y:S01]  /*1960*/  IMAD.IADD R7, R244, 0x1, -R7 ;  /* 0x00000001f4077824 */ /* 0x000fe200078e0a07 */
[----:B------:R-:W-:Y:S01]  /*1970*/  LOP3.LUT R8, R0, 0xfffffffe, RZ, 0xc0, !PT ;  /* 0xfffffffe00087812 */ /* 0x000fe200078ec0ff */
[----:B------:R-:W-:Y:S01]  /*1980*/  CS2R R152, SRZ ;  /* 0x0000000000987805 */ /* 0x000fe2000001ff00 */
[----:B------:R-:W-:Y:S01]  /*1990*/  LOP3.LUT R5, R3, 0x8, R2, 0xf8, !PT ;  /* 0x0000000803057812 */ /* 0x000fe200078ef802 */
[----:B------:R-:W-:Y:S01]  /*19a0*/  IMAD.IADD R0, R6, 0x1, -R9 ;  /* 0x0000000106007824 */ /* 0x000fe200078e0a09 */
[----:B------:R-:W-:Y:S01]  /*19b0*/  SHF.R.U32.HI R2, RZ, 0x3, R3 ;  /* 0x00000003ff027819 */ /* 0x000fe20000011603 */
[----:B------:R-:W-:Y:S01]  /*19c0*/  IMAD.IADD R3, R13, 0x1, R11 ;  /* 0x000000010d037824 */ /* 0x000fe200078e020b */
[----:B------:R-:W-:Y:S01]  /*19d0*/  SHF.R.S32.HI R6, RZ, 0x1f, R7 ;  /* 0x0000001fff067819 */ /* 0x000fe20000011407 */
[----:B------:R-:W-:Y:S01]  /*19e0*/  IMAD.IADD R8, R4, 0x1, -R8 ;  /* 0x0000000104087824 */ /* 0x000fe200078e0a08 */
[----:B------:R-:W-:Y:S01]  /*19f0*/  LOP3.LUT R9, R5, R2, RZ, 0x3c, !PT ;  /* 0x0000000205097212 */ /* 0x000fe200078e3cff */
[----:B------:R-:W-:Y:S01]  /*1a00*/  IMAD.MOV.U32 R2, RZ, RZ, R12 ;  /* 0x000000ffff027224 */ /* 0x000fe200078e000c */
[----:B------:R-:W-:Y:S01]  /*1a10*/  SHF.R.U32.HI R5, RZ, 0x2, R10 ;  /* 0x00000002ff057819 */ /* 0x000fe2000001160a */
[----:B------:R-:W-:Y:S01]  /*1a20*/  IMAD.U32 R10, RZ, RZ, UR10 ;  /* 0x0000000aff0a7e24 */ /* 0x000fe2000f8e00ff */
[----:B------:R-:W-:Y:S01]  /*1a30*/  LEA.HI R6, R6, R7, RZ, 0x3 ;  /* 0x0000000706067211 */ /* 0x000fe200078f18ff */
[----:B------:R-:W-:Y:S01]  /*1a40*/  IMAD R4, R0, 0x2, R4 ;  /* 0x0000000200047824 */ /* 0x000fe200078e0204 */
[----:B------:R-:W-:Y:S01]  /*1a50*/  R2P PR, R20, 0x6 ;  /* 0x0000000614007804 */ /* 0x000fe20000000000 */
[C---:B------:R-:W-:Y:S01]  /*1a60*/  IMAD R243, R229.reuse, 0x10, R5 ;  /* 0x00000010e5f37824 */ /* 0x040fe200078e0205 */
[----:B------:R-:W-:Y:S01]  /*1a70*/  LOP3.LUT R5, R6, 0xfffffff8, RZ, 0xc0, !PT ;  /* 0xfffffff806057812 */ /* 0x000fe200078ec0ff */
[----:B------:R-:W-:Y:S01]  /*1a80*/  IMAD.SHL.U32 R229, R229, 0x400, RZ ;  /* 0x00000400e5e57824 */ /* 0x000fe200078e00ff */
[----:B------:R-:W-:Y:S01]  /*1a90*/  LOP3.LUT R239, R239, 0xffffff7f, RZ, 0xc0, !PT ;  /* 0xffffff7fefef7812 */ /* 0x000fe200078ec0ff */
[----:B------:R-:W-:Y:S01]  /*1aa0*/  IMAD.WIDE.U32 R24, R10, c[0x0][0x240], R2 ;  /* 0x000090000a187a25 */ /* 0x000fe200078e0002 */
[----:B------:R-:W-:Y:S01]  /*1ab0*/  CS2R R150, SRZ ;  /* 0x0000000000967805 */ /* 0x000fe2000001ff00 */
[----:B------:R-:W-:Y:S01]  /*1ac0*/  CS2R R148, SRZ ;  /* 0x0000000000947805 */ /* 0x000fe2000001ff00 */
[----:B------:R-:W-:Y:S01]  /*1ad0*/  CS2R R146, SRZ ;  /* 0x0000000000927805 */ /* 0x000fe2000001ff00 */
[----:B------:R-:W-:Y:S01]  /*1ae0*/  IMAD.IADD R7, R7, 0x1, -R5 ;  /* 0x0000000107077824 */ /* 0x000fe200078e0a05 */
[----:B------:R1:W-:Y:S01]  /*1af0*/  STL.64 [R1+0x8], R24 ;  /* 0x0000081801007387 */ /* 0x0003e20000100a00 */
[----:B------:R-:W-:Y:S01]  /*1b00*/  IMAD.U32 R2, R4, 0x200, R15 ;  /* 0x0000020004027824 */ /* 0x000fe200078e000f */
[----:B------:R-:W-:Y:S01]  /*1b10*/  CS2R R144, SRZ ;  /* 0x0000000000907805 */ /* 0x000fe2000001ff00 */
[----:B------:R-:W-:Y:S01]  /*1b20*/  IMAD R3, R17, 0x2, R229 ;  /* 0x0000000211037824 */ /* 0x000fe200078e02e5 */
[C---:B------:R-:W-:Y:S01]  /*1b30*/  LOP3.LUT P0, RZ, R7.reuse, 0x4, RZ, 0xc0, !PT ;  /* 0x0000000407ff7812 */ /* 0x040fe2000780c0ff */
[----:B------:R-:W-:Y:S01]  /*1b40*/  IMAD.SHL.U32 R4, R0, 0x20, RZ ;  /* 0x0000002000047824 */ /* 0x000fe200078e00ff */
[C---:B------:R-:W-:Y:S01]  /*1b50*/  LOP3.LUT P3, RZ, R7.reuse, 0x2, RZ, 0xc0, !PT ;  /* 0x0000000207ff7812 */ /* 0x040fe2000786c0ff */
[----:B------:R-:W-:Y:S01]  /*1b60*/  IMAD.SHL.U32 R5, R7, 0x40, RZ ;  /* 0x0000004007057824 */ /* 0x000fe200078e00ff */
[----:B------:R-:W-:Y:S01]  /*1b70*/  CS2R R142, SRZ ;  /* 0x00000000008e7805 */ /* 0x000fe2000001ff00 */
[----:B------:R-:W-:Y:S01]  /*1b80*/  IMAD.IADD R9, R9, 0x1, R3 ;  /* 0x0000000109097824 */ /* 0x000fe200078e0203 */
[----:B------:R-:W-:Y:S01]  /*1b90*/  LOP3.LUT R4, R4, 0x20, RZ, 0xc0, !PT ;  /* 0x0000002004047812 */ /* 0x000fe200078ec0ff */
[C---:B------:R-:W-:Y:S01]  /*1ba0*/  IMAD R227, R0.reuse, 0x200, R227 ;  /* 0x0000020000e37824 */ /* 0x040fe200078e02e3 */
[----:B------:R-:W-:Y:S01]  /*1bb0*/  CS2R R140, SRZ ;  /* 0x00000000008c7805 */ /* 0x000fe2000001ff00 */
[----:B------:R-:W-:Y:S01]  /*1bc0*/  IMAD.SHL.U32 R3, R0, 0x8, RZ ;  /* 0x0000000800037824 */ /* 0x000fe200078e00ff */
[----:B------:R-:W-:Y:S01]  /*1bd0*/  LOP3.LUT R0, R5, 0x1c0, RZ, 0xc0, !PT ;  /* 0x000001c005007812 */ /* 0x000fe200078ec0ff */
[----:B------:R-:W-:Y:S01]  /*1be0*/  IMAD R8, R8, -0x8, R21 ;  /* 0xfffffff808087824 */ /* 0x000fe200078e0215 */
[----:B------:R-:W-:Y:S01]  /*1bf0*/  LOP3.LUT R5, R4, 0x18, R18, 0xf8, !PT ;  /* 0x0000001804057812 */ /* 0x000fe200078ef812 */
[----:B------:R-:W-:Y:S01]  /*1c00*/  IMAD.SHL.U32 R4, R6, 0x40, RZ ;  /* 0x0000004006047824 */ /* 0x000fe200078e00ff */
[----:B------:R-:W-:Y:S01]  /*1c10*/  LOP3.LUT R232, R0, 0x8, R3, 0xf8, !PT ;  /* 0x0000000800e87812 */ /* 0x000fe200078ef803 */
[----:B------:R-:W-:Y:S01]  /*1c20*/  IMAD R8, R14, -0x2, R8 ;  /* 0xfffffffe0e087824 */ /* 0x000fe200078e0208 */
[--C-:B------:R-:W-:Y:S01]  /*1c30*/  SHF.R.U32.HI R3, RZ, 0x3, R0.reuse ;  /* 0x00000003ff037819 */ /* 0x100fe20000011600 */
[----:B------:R-:W-:Y:S01]  /*1c40*/  IMAD.SHL.U32 R2, R2, 0x2, RZ ;  /* 0x0000000202027824 */ /* 0x000fe200078e00ff */
[----:B------:R-:W-:Y:S01]  /*1c50*/  LOP3.LUT R4, R4, 0xfffffe00, RZ, 0xc0, !PT ;  /* 0xfffffe0004047812 */ /* 0x000fe200078ec0ff */
[----:B------:R-:W-:Y:S01]  /*1c60*/  IMAD.SHL.U32 R230, R227, 0x2, RZ ;  /* 0x00000002e3e67824 */ /* 0x000fe200078e00ff */
[----:B------:R-:W-:Y:S01]  /*1c70*/  LOP3.LUT R232, R232, R3, RZ, 0x3c, !PT ;  /* 0x00000003e8e87212 */ /* 0x000fe200078e3cff */
[----:B------:R-:W-:Y:S01]  /*1c80*/  CS2R R138, SRZ ;  /* 0x00000000008a7805 */ /* 0x000fe2000001ff00 */
[----:B------:R-:W-:Y:S01]  /*1c90*/  LOP3.LUT R0, R3, R5, R0, 0x1e, !PT ;  /* 0x0000000503007212 */ /* 0x000fe200078e1e00 */
[----:B------:R-:W-:Y:S01]  /*1ca0*/  IMAD.MOV.U32 R5, RZ, RZ, 0x20 ;  /* 0x00000020ff057424 */ /* 0x000fe200078e00ff */
[CC--:B------:R-:W-:Y:S01]  /*1cb0*/  IADD3 R229, R232.reuse, R4.reuse, R229 ;  /* 0x00000004e8e57210 */ /* 0x0c0fe20007ffe0e5 */
[----:B------:R-:W-:Y:S01]  /*1cc0*/  CS2R R136, SRZ ;  /* 0x0000000000887805 */ /* 0x000fe2000001ff00 */
[-C--:B------:R-:W-:Y:S01]  /*1cd0*/  IADD3 R232, R232, R4.reuse, R19 ;  /* 0x00000004e8e87210 */ /* 0x080fe20007ffe013 */
[----:B------:R-:W-:Y:S01]  /*1ce0*/  CS2R R134, SRZ ;  /* 0x0000000000867805 */ /* 0x000fe2000001ff00 */
[----:B------:R-:W-:Y:S01]  /*1cf0*/  LOP3.LUT R0, R0, R4, RZ, 0xfc, !PT ;  /* 0x0000000400007212 */ /* 0x000fe200078efcff */
[----:B------:R-:W-:Y:S01]  /*1d00*/  IMAD.MOV.U32 R4, RZ, RZ, 0x40 ;  /* 0x00000040ff047424 */ /* 0x000fe200078e00ff */
[----:B------:R-:W-:Y:S01]  /*1d10*/  SEL R3, R5, 0xffffffe0, !P1 ;  /* 0xffffffe005037807 */ /* 0x000fe20004800000 */
[----:B------:R-:W-:Y:S01]  /*1d20*/  IMAD.SHL.U32 R231, R229, 0x2, RZ ;  /* 0x00000002e5e77824 */ /* 0x000fe200078e00ff */
[----:B------:R-:W-:Y:S01]  /*1d30*/  ISETP.GT.AND P1, PT, R8, 0x1, PT ;  /* 0x000000010800780c */ /* 0x000fe20003f24270 */
[----:B------:R-:W-:Y:S01]  /*1d40*/  CS2R R132, SRZ ;  /* 0x0000000000847805 */ /* 0x000fe2000001ff00 */
[----:B------:R-:W-:Y:S01]  /*1d50*/  SEL R224, R4, 0xffffffc0, !P2 ;  /* 0xffffffc004e07807 */ /* 0x000fe20005000000 */
[----:B------:R-:W-:Y:S01]  /*1d60*/  IMAD.IADD R3, R2, 0x1, R3 ;  /* 0x0000000102037824 */ /* 0x000fe200078e0203 */
[----:B------:R-:W-:Y:S01]  /*1d70*/  ISETP.GT.AND P2, PT, R8, RZ, PT ;  /* 0x000000ff0800720c */ /* 0x000fe20003f44270 */
[----:B------:R-:W-:Y:S01]  /*1d80*/  CS2R R130, SRZ ;  /* 0x0000000000827805 */ /* 0x000fe2000001ff00 */
[----:B------:R-:W-:Y:S01]  /*1d90*/  SEL R4, R4, 0xffffffc0, !P0 ;  /* 0xffffffc004047807 */ /* 0x000fe20004000000 */
[--C-:B------:R-:W-:Y:S01]  /*1da0*/  IMAD R227, R227, 0x2, R224.reuse ;  /* 0x00000002e3e37824 */ /* 0x100fe200078e02e0 */
[----:B------:R-:W-:Y:S01]  /*1db0*/  ISETP.GT.AND P0, PT, R8, 0x10, PT ;  /* 0x000000100800780c */ /* 0x000fe20003f04270 */
[----:B------:R-:W-:Y:S01]  /*1dc0*/  IMAD.IADD R225, R2, 0x1, R224 ;  /* 0x0000000102e17824 */ /* 0x000fe200078e02e0 */
[----:B------:R-:W-:Y:S01]  /*1dd0*/  IADD3 R6, R25, UR5, RZ ;  /* 0x0000000519067c10 */ /* 0x000fe2000fffe0ff */
[----:B------:R-:W-:Y:S01]  /*1de0*/  CS2R R128, SRZ ;  /* 0x0000000000807805 */ /* 0x000fe2000001ff00 */
[----:B------:R-:W-:Y:S01]  /*1df0*/  SEL R5, R5, 0xffffffe0, !P3 ;  /* 0xffffffe005057807 */ /* 0x000fe20005800000 */
[----:B------:R-:W-:Y:S01]  /*1e00*/  CS2R R126, SRZ ;  /* 0x00000000007e7805 */ /* 0x000fe2000001ff00 */
[----:B------:R-:W-:Y:S01]  /*1e10*/  LEA R232, R232, 0x22280, 0x1 ;  /* 0x00022280e8e87811 */ /* 0x000fe200078e08ff */
[----:B------:R1:W-:Y:S01]  /*1e20*/  STL [R1+0x10], R6 ;  /* 0x0000100601007387 */ /* 0x0003e20000100800 */
[----:B------:R-:W-:Y:S01]  /*1e30*/  CS2R R124, SRZ ;  /* 0x00000000007c7805 */ /* 0x000fe2000001ff00 */
[----:B------:R-:W-:Y:S01]  /*1e40*/  @P2 LOP3.LUT R239, R239, 0x80, RZ, 0xfc, !PT ;  /* 0x00000080efef2812 */ /* 0x000fe200078efcff */
[----:B------:R-:W-:Y:S01]  /*1e50*/  IMAD R226, R229, 0x2, R5 ;  /* 0x00000002e5e27824 */ /* 0x000fe200078e0205 */
[C---:B------:R-:W-:Y:S01]  /*1e60*/  ISETP.GT.AND P2, PT, R8.reuse, 0x11, PT ;  /* 0x000000110800780c */ /* 0x040fe20003f44270 */
[----:B------:R-:W-:Y:S01]  /*1e70*/  IMAD.IADD R233, R5, 0x1, R232 ;  /* 0x0000000105e97824 */ /* 0x000fe200078e02e8 */
[----:B------:R-:W-:Y:S01]  /*1e80*/  LOP3.LUT R239, R239, 0xffffffbf, RZ, 0xc0, !PT ;  /* 0xffffffbfefef7812 */ /* 0x000fe200078ec0ff */
[----:B------:R-:W-:Y:S01]  /*1e90*/  CS2R R122, SRZ ;  /* 0x00000000007a7805 */ /* 0x000fe2000001ff00 */
[----:B------:R-:W-:Y:S01]  /*1ea0*/  CS2R R120, SRZ ;  /* 0x0000000000787805 */ /* 0x000fe2000001ff00 */
[----:B------:R-:W-:Y:S01]  /*1eb0*/  CS2R R118, SRZ ;  /* 0x0000000000767805 */ /* 0x000fe2000001ff00 */
[----:B------:R-:W-:Y:S01]  /*1ec0*/  @P1 LOP3.LUT R239, R239, 0x40, RZ, 0xfc, !PT ;  /* 0x00000040efef1812 */ /* 0x000fe200078efcff */
[----:B------:R-:W-:Y:S01]  /*1ed0*/  CS2R R116, SRZ ;  /* 0x0000000000747805 */ /* 0x000fe2000001ff00 */
[C---:B------:R-:W-:Y:S01]  /*1ee0*/  ISETP.GT.AND P1, PT, R8.reuse, 0x20, PT ;  /* 0x000000200800780c */ /* 0x040fe20003f24270 */
[----:B------:R-:W-:Y:S01]  /*1ef0*/  CS2R R114, SRZ ;  /* 0x0000000000727805 */ /* 0x000fe2000001ff00 */
        /* <DEDUP_REMOVED lines=14> */
[----:B------:R-:W-:Y:S01]  /*1fe0*/  CS2R R94, SRZ ;  /* 0x00000000005e7805 */ /* 0x000fe2000001ff00 */
        /* <DEDUP_REMOVED lines=15> */
[----:B------:R-:W-:Y:S01]  /*20e0*/  ISETP.GT.AND P0, PT, R8, 0x31, PT ;  /* 0x000000310800780c */ /* 0x000fe20003f04270 */
[----:B------:R-:W-:Y:S01]  /*20f0*/  CS2R R72, SRZ ;  /* 0x0000000000487805 */ /* 0x000fe2000001ff00 */
[----:B------:R-:W-:Y:S01]  /*2100*/  LOP3.LUT R239, R239, 0xfffffffe, RZ, 0xc0, !PT ;  /* 0xfffffffeefef7812 */ /* 0x000fe200078ec0ff */
        /* <DEDUP_REMOVED lines=20> */
[----:B------:R-:W-:Y:S01]  /*2250*/  LEA R240, R9, 0x20280, 0x1 ;  /* 0x0002028009f07811 */ /* 0x000fe200078e08ff */
[----:B------:R-:W-:Y:S01]  /*2260*/  IMAD.IADD R224, R224, 0x1, R3 ;  /* 0x00000001e0e07824 */ /* 0x000fe200078e0203 */
[----:B------:R-:W-:Y:S01]  /*2270*/  @P0 LOP3.LUT R239, R239, 0x1, RZ, 0xfc, !PT ;  /* 0x00000001efef0812 */ /* 0x000fe200078efcff */
[----:B------:R-:W-:Y:S01]  /*2280*/  IMAD.SHL.U32 R0, R0, 0x2, RZ ;  /* 0x0000000200007824 */ /* 0x000fe200078e00ff */
[----:B------:R-:W-:Y:S01]  /*2290*/  USHF.R.S32.HI UR20, URZ, 0x6, UR4 ;  /* 0x000000063f147899 */ /* 0x000fe20008011404 */
[----:B------:R-:W-:Y:S01]  /*22a0*/  IMAD R229, R229, 0x2, R4 ;  /* 0x00000002e5e57824 */ /* 0x000fe200078e0204 */
[----:B------:R-:W-:Y:S01]  /*22b0*/  UMOV UR11, URZ ;  /* 0x0000003f000b7c82 */ /* 0x000fe20008000000 */
[----:B------:R-:W-:-:S02]  /*22c0*/  IMAD.IADD R228, R4, 0x1, R226 ;  /* 0x0000000104e47824 */ /* 0x000fc400078e02e2 */
[C---:B------:R-:W-:Y:S02]  /*22d0*/  IMAD.IADD R235, R4.reuse, 0x1, R232 ;  /* 0x0000000104eb7824 */ /* 0x040fe400078e02e8 */
[----:B-1----:R-:W-:Y:S02]  /*22e0*/  IMAD.IADD R234, R4, 0x1, R233 ;  /* 0x0000000104ea7824 */ /* 0x002fe400078e02e9 */
.L_x_563:
[----:B------:R-:W-:Y:S04]  /*22f0*/  DEPBAR.LE SB0, 0x0 ;  /* 0x000080000000791a */ /* 0x000fe80000000000 */
[----:B------:R-:W-:Y:S01]  /*2300*/  BAR.SYNC.DEFER_BLOCKING 0x0 ;  /* 0x0000000000007b1d */ /* 0x000fe20000010000 */
[C---:B------:R-:W-:Y:S01]  /*2310*/  LOP3.LUT P3, RZ, R239.reuse, 0x80, RZ, 0xc0, !PT ;  /* 0x00000080efff7812 */ /* 0x040fe2000786c0ff */
[----:B------:R-:W-:Y:S01]  /*2320*/  UIADD3 UR21, UR11, 0x1, URZ ;  /* 0x000000010b157890 */ /* 0x000fe2000fffe03f */
[C---:B------:R-:W-:Y:S02]  /*2330*/  LOP3.LUT P0, RZ, R239.reuse, 0x40, RZ, 0xc0, !PT ;  /* 0x00000040efff7812 */ /* 0x040fe4000780c0ff */
[C---:B------:R-:W-:Y:S01]  /*2340*/  LOP3.LUT P5, RZ, R239.reuse, 0x20, RZ, 0xc0, !PT ;  /* 0x00000020efff7812 */ /* 0x040fe200078ac0ff */
[----:B------:R-:W-:Y:S01]  /*2350*/  UISETP.GE.AND UP0, UPT, UR21, UR20, UPT ;  /* 0x000000141500728c */ /* 0x000fe2000bf06270 */
[----:B------:R-:W-:Y:S02]  /*2360*/  MOV R4, 0x20 ;  /* 0x0000002000047802 */ /* 0x000fe40000000f00 */
[----:B------:R-:W-:Y:S02]  /*2370*/  R2P PR, R252, 0x6 ;  /* 0x00000006fc007804 */ /* 0x000fe40000000000 */
[C---:B------:R-:W-:Y:S02]  /*2380*/  LOP3.LUT P4, RZ, R239.reuse, 0x10, RZ, 0xc0, !PT ;  /* 0x00000010efff7812 */ /* 0x040fe4000788c0ff */
[----:B----4-:R-:W-:Y:S02]  /*2390*/  IADD3 R194, R240, 0x40, RZ ;  /* 0x00000040f0c27810 */ /* 0x010fe40007ffe0ff */
[----:B------:R-:W-:Y:S02]  /*23a0*/  SEL R200, R4, 0xffffffe0, !P1 ;  /* 0xffffffe004c87807 */ /* 0x000fe40004800000 */
[C---:B------:R-:W-:Y:S05]  /*23b0*/  LOP3.LUT P1, RZ, R239.reuse, 0x2, RZ, 0xc0, !PT ;  /* 0x00000002efff7812 */ /* 0x040fea000782c0ff */
[----:B------:R-:W-:Y:S01]  /*23c0*/  @P2 IADD3 R194, R240, -0x40, RZ ;  /* 0xffffffc0f0c22810 */ /* 0x000fe20007ffe0ff */
[----:B------:R-:W-:Y:S01]  /*23d0*/  LDSM.16.M88.4 R16, [R231+0x10080] ;  /* 0x01008000e710783b */ /* 0x000fe20000000200 */
[----:B------:R-:W-:Y:S04]  /*23e0*/  LOP3.LUT P2, RZ, R239, 0x4, RZ, 0xc0, !PT ;  /* 0x00000004efff7812 */ /* 0x000fe8000784c0ff */
[----:B------:R-:W1:Y:S05]  /*23f0*/  LDSM.16.M88.4 R8, [R2+0x80] ;  /* 0x000080000208783b */ /* 0x000e6a0000000200 */
[----:B------:R-:W2:Y:S05]  /*2400*/  LDSM.16.M88.4 R20, [R2+0x1080] ;  /* 0x001080000214783b */ /* 0x000eaa0000000200 */
[----:B------:R-:W-:Y:S05]  /*2410*/  LDSM.16.M88.4 R24, [R226+0x10080] ;  /* 0x01008000e218783b */ /* 0x000fea0000000200 */
[----:B------:R-:W3:Y:S05]  /*2420*/  LDSM.16.M88.4 R28, [R3+0x80] ;  /* 0x00008000031c783b */ /* 0x000eea0000000200 */
[----:B------:R-:W4:Y:S05]  /*2430*/  LDSM.16.M88.4 R32, [R3+0x1080] ;  /* 0x001080000320783b */ /* 0x000f2a0000000200 */
[----:B------:R-:W-:Y:S05]  /*2440*/  LDSM.16.M88.4 R164, [R229+0x10080] ;  /* 0x01008000e5a4783b */ /* 0x000fea0000000200 */
[----:B------:R-:W3:Y:S05]  /*2450*/  LDSM.16.M88.4 R168, [R225+0x80] ;  /* 0x00008000e1a8783b */ /* 0x000eea0000000200 */
[----:B------:R-:W-:Y:S01]  /*2460*/  LDSM.16.M88.4 R172, [R224+0x80] ;  /* 0x00008000e0ac783b */ /* 0x000fe20000000200 */
[C---:B-1----:R-:W-:Y:S04]  /*2470*/  HMMA.16816.F32 R4, R16.reuse, R8, RZ ;  /* 0x000000081004723c */ /* 0x042fe800000018ff */
[----:B------:R-:W-:Y:S05]  /*2480*/  LDS R193, [R243.X4+0x20080] ;  /* 0x02008000f3c17984 */ /* 0x000fea0000004800 */
[----:B------:R-:W-:Y:S01]  /*2490*/  LDS R192, [R243.X4+0x200a0] ;  /* 0x0200a000f3c07984 */ /* 0x000fe20000004800 */
[C---:B------:R-:W-:Y:S04]  /*24a0*/  HMMA.16816.F32 R8, R16.reuse, R10, RZ ;  /* 0x0000000a1008723c */ /* 0x040fe800000018ff */
[----:B------:R1:W5:Y:S04]  /*24b0*/  LDL.64 R236, [R1] ;  /* 0x0000000001ec7983 */ /* 0x0003680000100a00 */
[C---:B--2---:R-:W-:Y:S08]  /*24c0*/  HMMA.16816.F32 R12, R16.reuse, R20, RZ ;  /* 0x00000014100c723c */ /* 0x044ff000000018ff */
[----:B------:R-:W-:Y:S01]  /*24d0*/  HMMA.16816.F32 R16, R16, R22, RZ ;  /* 0x000000161010723c */ /* 0x000fe200000018ff */
[----:B------:R-:W2:Y:S07]  /*24e0*/  LDSM.16.M88.4 R20, [R225+0x1080] ;  /* 0x00108000e114783b */ /* 0x000eae0000000200 */
[C---:B---3--:R-:W-:Y:S08]  /*24f0*/  HMMA.16816.F32 R4, R24.reuse, R28, R4 ;  /* 0x0000001c1804723c */ /* 0x048ff00000001804 */
[C---:B------:R-:W-:Y:S01]  /*2500*/  HMMA.16816.F32 R8, R24.reuse, R30, R8 ;  /* 0x0000001e1808723c */ /* 0x040fe20000001808 */
[----:B------:R-:W3:Y:S07]  /*2510*/  LDSM.16.M88.4 R28, [R228+0x10080] ;  /* 0x01008000e41c783b */ /* 0x000eee0000000200 */
[C---:B----4-:R-:W-:Y:S08]  /*2520*/  HMMA.16816.F32 R12, R24.reuse, R32, R12 ;  /* 0x00000020180c723c */ /* 0x050ff0000000180c */
[----:B------:R-:W-:Y:S01]  /*2530*/  HMMA.16816.F32 R16, R24, R34, R16 ;  /* 0x000000221810723c */ /* 0x000fe20000001810 */
[----:B------:R-:W4:Y:S05]  /*2540*/  LDSM.16.M88.4 R24, [R224+0x1080] ;  /* 0x00108000e018783b */ /* 0x000f2a0000000200 */
[----:B------:R-:W-:Y:S02]  /*2550*/  LDSM.16.M88.4 R32, [R231+0x12080] ;  /* 0x01208000e720783b */ /* 0x000fe40000000200 */
[C---:B------:R-:W-:Y:S08]  /*2560*/  HMMA.16816.F32 R4, R164.reuse, R168, R4 ;  /* 0x000000a8a404723c */ /* 0x040ff00000001804 */
[C---:B------:R-:W-:Y:S01]  /*2570*/  HMMA.16816.F32 R8, R164.reuse, R170, R8 ;  /* 0x000000aaa408723c */ /* 0x040fe20000001808 */
[----:B------:R-:W1:Y:S07]  /*2580*/  LDSM.16.M88.4 R168, [R2+0x2080] ;  /* 0x0020800002a8783b */ /* 0x000e6e0000000200 */
[C---:B--2---:R-:W-:Y:S08]  /*2590*/  HMMA.16816.F32 R12, R164.reuse, R20, R12 ;  /* 0x00000014a40c723c */ /* 0x044ff0000000180c */
[----:B------:R-:W-:Y:S01]  /*25a0*/  HMMA.16816.F32 R16, R164, R22, R16 ;  /* 0x00000016a410723c */ /* 0x000fe20000001810 */
[----:B------:R-:W2:Y:S05]  /*25b0*/  LDSM.16.M88.4 R20, [R2+0x3080] ;  /* 0x003080000214783b */ /* 0x000eaa0000000200 */
[----:B------:R-:W-:Y:S02]  /*25c0*/  LDSM.16.M88.4 R164, [R226+0x12080] ;  /* 0x01208000e2a4783b */ /* 0x000fe40000000200 */
[C---:B---3--:R-:W-:Y:S08]  /*25d0*/  HMMA.16816.F32 R4, R28.reuse, R172, R4 ;  /* 0x000000ac1c04723c */ /* 0x048ff00000001804 */
[C---:B------:R-:W-:Y:S01]  /*25e0*/  HMMA.16816.F32 R8, R28.reuse, R174, R8 ;  /* 0x000000ae1c08723c */ /* 0x040fe20000001808 */
[----:B------:R-:W3:Y:S07]  /*25f0*/  LDSM.16.M88.4 R172, [R3+0x2080] ;  /* 0x0020800003ac783b */ /* 0x000eee0000000200 */
[C---:B----4-:R-:W-:Y:S08]  /*2600*/  HMMA.16816.F32 R12, R28.reuse, R24, R12 ;  /* 0x000000181c0c723c */ /* 0x050ff0000000180c */
[----:B------:R-:W-:Y:S01]  /*2610*/  HMMA.16816.F32 R16, R28, R26, R16 ;  /* 0x0000001a1c10723c */ /* 0x000fe20000001810 */
[----:B------:R-:W4:Y:S05]  /*2620*/  LDSM.16.M88.4 R24, [R3+0x3080] ;  /* 0x003080000318783b */ /* 0x000f2a0000000200 */
[----:B------:R-:W-:Y:S02]  /*2630*/  LDSM.16.M88.4 R28, [R229+0x12080] ;  /* 0x01208000e51c783b */ /* 0x000fe40000000200 */
[C---:B-1----:R-:W-:Y:S08]  /*2640*/  HMMA.16816.F32 R4, R32.reuse, R168, R4 ;  /* 0x000000a82004723c */ /* 0x042ff00000001804 */
        /* <DEDUP_REMOVED lines=63> */
[C---:B------:R-:W-:Y:S08]  /*2a40*/  HMMA.16816.F32 R8, R32.reuse, R174, R8 ;  /* 0x000000ae2008723c */ /* 0x040ff00000001808 */
[C---:B----4-:R-:W-:Y:S08]  /*2a50*/  HMMA.16816.F32 R12, R32.reuse, R24, R12 ;  /* 0x00000018200c723c */ /* 0x050ff0000000180c */
[----:B------:R-:W-:Y:S01]  /*2a60*/  HMMA.16816.F32 R16, R32, R26, R16 ;  /* 0x0000001a2010723c */ /* 0x000fe20000001810 */
[----:B------:R-:W3:Y:S05]  /*2a70*/  LDSM.16.M88.4 R24, [R228+0x16080] ;  /* 0x01608000e418783b */ /* 0x000eea0000000200 */
[----:B------:R-:W4:Y:S02]  /*2a80*/  LDSM.16.M88.4 R32, [R224+0x7080] ;  /* 0x00708000e020783b */ /* 0x000f240000000200 */
[C---:B-1----:R-:W-:Y:S01]  /*2a90*/  HMMA.16816.F32 R4, R164.reuse, R168, R4 ;  /* 0x000000a8a404723c */ /* 0x042fe20000001804 */
[----:B------:R-:W-:Y:S04]  /*2aa0*/  DEPBAR.LE SB0, 0x0 ;  /* 0x000080000000791a */ /* 0x000fe80000000000 */
[----:B------:R-:W-:Y:S03]  /*2ab0*/  BAR.SYNC.DEFER_BLOCKING 0x0 ;  /* 0x0000000000007b1d */ /* 0x000fe60000010000 */
[C---:B------:R-:W-:Y:S08]  /*2ac0*/  HMMA.16816.F32 R8, R164.reuse, R170, R8 ;  /* 0x000000aaa408723c */ /* 0x040ff00000001808 */
[C---:B--2---:R-:W-:Y:S08]  /*2ad0*/  HMMA.16816.F32 R12, R164.reuse, R20, R12 ;  /* 0x00000014a40c723c */ /* 0x044ff0000000180c */
[----:B------:R-:W-:Y:S01]  /*2ae0*/  HMMA.16816.F32 R16, R164, R22, R16 ;  /* 0x00000016a410723c */ /* 0x000fe20000001810 */
[----:B------:R-:W-:Y:S07]  /*2af0*/  LDSM.16.M88.4 R168, [R231+0x18080] ;  /* 0x01808000e7a8783b */ /* 0x000fee0000000200 */
[C---:B---3--:R-:W-:Y:S01]  /*2b00*/  HMMA.16816.F32 R4, R24.reuse, R28, R4 ;  /* 0x0000001c1804723c */ /* 0x048fe20000001804 */
[----:B------:R-:W1:Y:S05]  /*2b10*/  LDSM.16.M88.4 R172, [R2+0x8080] ;  /* 0x0080800002ac783b */ /* 0x000e6a0000000200 */
[----:B------:R-:W2:Y:S02]  /*2b20*/  LDSM.16.M88.4 R164, [R2+0x9080] ;  /* 0x0090800002a4783b */ /* 0x000ea40000000200 */
[C---:B------:R-:W-:Y:S03]  /*2b30*/  HMMA.16816.F32 R8, R24.reuse, R30, R8 ;  /* 0x0000001e1808723c */ /* 0x040fe60000001808 */
[----:B------:R-:W-:Y:S05]  /*2b40*/  LDSM.16.M88.4 R176, [R226+0x18080] ;  /* 0x01808000e2b0783b */ /* 0x000fea0000000200 */
[C---:B----4-:R-:W-:Y:S01]  /*2b50*/  HMMA.16816.F32 R12, R24.reuse, R32, R12 ;  /* 0x00000020180c723c */ /* 0x050fe2000000180c */
[----:B------:R-:W3:Y:S05]  /*2b60*/  LDSM.16.M88.4 R180, [R3+0x8080] ;  /* 0x0080800003b4783b */ /* 0x000eea0000000200 */
[----:B------:R-:W4:Y:S02]  /*2b70*/  LDSM.16.M88.4 R184, [R3+0x9080] ;  /* 0x0090800003b8783b */ /* 0x000f240000000200 */
[----:B------:R-:W-:Y:S03]  /*2b80*/  HMMA.16816.F32 R16, R24, R34, R16 ;  /* 0x000000221810723c */ /* 0x000fe60000001810 */
[----:B------:R-:W-:Y:S01]  /*2b90*/  LDSM.16.M88.4 R188, [R225+0x8080] ;  /* 0x00808000e1bc783b */ /* 0x000fe20000000200 */
[----:B------:R-:W-:Y:S02]  /*2ba0*/  FMUL.FTZ R4, R4, c[0x0][0x2b4] ;  /* 0x0000ad0004047a20 */ /* 0x000fe40000410000 */
[----:B------:R-:W-:Y:S02]  /*2bb0*/  FMUL.FTZ R5, R5, c[0x0][0x2b4] ;  /* 0x0000ad0005057a20 */ /* 0x000fe40000410000 */
[----:B------:R-:W-:Y:S01]  /*2bc0*/  FMUL.FTZ R6, R6, c[0x0][0x2b4] ;  /* 0x0000ad0006067a20 */ /* 0x000fe20000410000 */
[----:B------:R-:W2:Y:S03]  /*2bd0*/  MUFU.TANH R197, R4 ;  /* 0x0000000400c57308 */ /* 0x000ea60000002400 */
[----:B------:R-:W-:Y:S02]  /*2be0*/  FMUL.FTZ R7, R7, c[0x0][0x2b4] ;  /* 0x0000ad0007077a20 */ /* 0x000fe40000410000 */
[----:B------:R-:W-:Y:S02]  /*2bf0*/  FMUL.FTZ R8, R8, c[0x0][0x2b4] ;  /* 0x0000ad0008087a20 */ /* 0x000fe40000410000 */
[----:B------:R-:W-:Y:S01]  /*2c00*/  FMUL.FTZ R9, R9, c[0x0][0x2b4] ;  /* 0x0000ad0009097a20 */ /* 0x000fe20000410000 */
[C---:B-1----:R-:W-:Y:S02]  /*2c10*/  HMMA.16816.F32 R20, R168.reuse, R172, RZ ;  /* 0x000000aca814723c */ /* 0x042fe400000018ff */
[----:B------:R-:W1:Y:S01]  /*2c20*/  MUFU.TANH R196, R5 ;  /* 0x0000000500c47308 */ /* 0x000e620000002400 */
[----:B------:R-:W-:Y:S02]  /*2c30*/  FMUL.FTZ R10, R10, c[0x0][0x2b4] ;  /* 0x0000ad000a0a7a20 */ /* 0x000fe40000410000 */
[----:B------:R-:W-:Y:S02]  /*2c40*/  FMUL.FTZ R11, R11, c[0x0][0x2b4] ;  /* 0x0000ad000b0b7a20 */ /* 0x000fe40000410000 */
[----:B------:R-:W-:Y:S01]  /*2c50*/  FMUL.FTZ R12, R12, c[0x0][0x2b4] ;  /* 0x0000ad000c0c7a20 */ /* 0x000fe20000410000 */
[C---:B------:R-:W-:Y:S01]  /*2c60*/  HMMA.16816.F32 R24, R168.reuse, R174, RZ ;  /* 0x000000aea818723c */ /* 0x040fe200000018ff */
[----:B------:R-:W1:Y:S03]  /*2c70*/  LDSM.16.M88.4 R172, [R229+0x18080] ;  /* 0x01808000e5ac783b */ /* 0x000e660000000200 */
[----:B------:R-:W1:Y:S01]  /*2c80*/  MUFU.TANH R199, R6 ;  /* 0x0000000600c77308 */ /* 0x000e620000002400 */
[----:B------:R-:W-:Y:S02]  /*2c90*/  FMUL.FTZ R13, R13, c[0x0][0x2b4] ;  /* 0x0000ad000d0d7a20 */ /* 0x000fe40000410000 */
[----:B------:R-:W-:Y:S01]  /*2ca0*/  FMUL.FTZ R14, R14, c[0x0][0x2b4] ;  /* 0x0000ad000e0e7a20 */ /* 0x000fe20000410000 */
[C---:B--2---:R-:W-:Y:S01]  /*2cb0*/  HMMA.16816.F32 R28, R168.reuse, R164, RZ ;  /* 0x000000a4a81c723c */ /* 0x044fe200000018ff */
[----:B------:R-:W-:Y:S03]  /*2cc0*/  FMUL.FTZ R15, R15, c[0x0][0x2b4] ;  /* 0x0000ad000f0f7a20 */ /* 0x000fe60000410000 */
[----:B------:R-:W-:Y:S02]  /*2cd0*/  FMUL.FTZ R16, R16, c[0x0][0x2b4] ;  /* 0x0000ad0010107a20 */ /* 0x000fe40000410000 */
[----:B------:R2:W-:Y:S01]  /*2ce0*/  MUFU.TANH R198, R7 ;  /* 0x0000000700c67308 */ /* 0x0005e20000002400 */
[----:B------:R-:W-:Y:S01]  /*2cf0*/  FMUL.FTZ R17, R17, c[0x0][0x2b4] ;  /* 0x0000ad0011117a20 */ /* 0x000fe20000410000 */
[----:B------:R-:W-:Y:S01]  /*2d00*/  HMMA.16816.F32 R32, R168, R166, RZ ;  /* 0x000000a6a820723c */ /* 0x000fe200000018ff */
[----:B------:R-:W1:Y:S03]  /*2d10*/  LDSM.16.M88.4 R164, [R225+0x9080] ;  /* 0x00908000e1a4783b */ /* 0x000e660000000200 */
[----:B------:R-:W-:Y:S02]  /*2d20*/  FMUL.FTZ R18, R18, c[0x0][0x2b4] ;  /* 0x0000ad0012127a20 */ /* 0x000fe40000410000 */
[----:B------:R-:W-:Y:S02]  /*2d30*/  LDSM.16.M88.4 R168, [R228+0x18080] ;  /* 0x01808000e4a8783b */ /* 0x000fe40000000200 */
[C---:B---3--:R-:W-:Y:S01]  /*2d40*/  HMMA.16816.F32 R20, R176.reuse, R180, R20 ;  /* 0x000000b4b014723c */ /* 0x048fe20000001814 */
[----:B------:R-:W3:Y:S07]  /*2d50*/  MUFU.TANH R195, R8 ;  /* 0x0000000800c37308 */ /* 0x000eee0000002400 */
[C---:B------:R-:W-:Y:S01]  /*2d60*/  HMMA.16816.F32 R24, R176.reuse, R182, R24 ;  /* 0x000000b6b018723c */ /* 0x040fe20000001818 */
[----:B------:R-:W3:Y:S05]  /*2d70*/  LDSM.16.M88.4 R180, [R224+0x8080] ;  /* 0x00808000e0b4783b */ /* 0x000eea0000000200 */
[----:B--2---:R-:W-:Y:S02]  /*2d80*/  LDSM.16.M88.4 R4, [R224+0xd080] ;  /* 0x00d08000e004783b */ /* 0x004fe40000000200 */
[C---:B----4-:R-:W-:Y:S08]  /*2d90*/  HMMA.16816.F32 R28, R176.reuse, R184, R28 ;  /* 0x000000b8b01c723c */ /* 0x050ff0000000181c */
[----:B------:R-:W-:Y:S01]  /*2da0*/  HMMA.16816.F32 R32, R176, R186, R32 ;  /* 0x000000bab020723c */ /* 0x000fe20000001820 */
[----:B------:R-:W2:Y:S05]  /*2db0*/  LDSM.16.M88.4 R176, [R224+0x9080] ;  /* 0x00908000e0b0783b */ /* 0x000eaa0000000200 */
[----:B------:R-:W-:Y:S02]  /*2dc0*/  LDSM.16.M88.4 R184, [R231+0x1a080] ;  /* 0x01a08000e7b8783b */ /* 0x000fe40000000200 */
[C---:B-1----:R-:W-:Y:S08]  /*2dd0*/  HMMA.16816.F32 R20, R172.reuse, R188, R20 ;  /* 0x000000bcac14723c */ /* 0x042ff00000001814 */
[C---:B------:R-:W-:Y:S01]  /*2de0*/  HMMA.16816.F32 R24, R172.reuse, R190, R24 ;  /* 0x000000beac18723c */ /* 0x040fe20000001818 */
[----:B------:R-:W1:Y:S07]  /*2df0*/  LDSM.16.M88.4 R188, [R2+0xa080] ;  /* 0x00a0800002bc783b */ /* 0x000e6e0000000200 */
[C---:B------:R-:W-:Y:S08]  /*2e00*/  HMMA.16816.F32 R28, R172.reuse, R164, R28 ;  /* 0x000000a4ac1c723c */ /* 0x040ff0000000181c */
[----:B------:R-:W-:Y:S01]  /*2e10*/  HMMA.16816.F32 R32, R172, R166, R32 ;  /* 0x000000a6ac20723c */ /* 0x000fe20000001820 */
[----:B------:R-:W4:Y:S05]  /*2e20*/  LDSM.16.M88.4 R164, [R2+0xb080] ;  /* 0x00b0800002a4783b */ /* 0x000f2a0000000200 */
[----:B------:R-:W-:Y:S02]  /*2e30*/  LDSM.16.M88.4 R172, [R226+0x1a080] ;  /* 0x01a08000e2ac783b */ /* 0x000fe40000000200 */
[C---:B---3--:R-:W-:Y:S08]  /*2e40*/  HMMA.16816.F32 R20, R168.reuse, R180, R20 ;  /* 0x000000b4a814723c */ /* 0x048ff00000001814 */
[C---:B------:R-:W-:Y:S01]  /*2e50*/  HMMA.16816.F32 R24, R168.reuse, R182, R24 ;  /* 0x000000b6a818723c */ /* 0x040fe20000001818 */
[----:B------:R-:W3:Y:S07]  /*2e60*/  LDSM.16.M88.4 R180, [R3+0xa080] ;  /* 0x00a0800003b4783b */ /* 0x000eee0000000200 */
[C---:B--2---:R-:W-:Y:S08]  /*2e70*/  HMMA.16816.F32 R28, R168.reuse, R176, R28 ;  /* 0x000000b0a81c723c */ /* 0x044ff0000000181c */
[----:B------:R-:W-:Y:S01]  /*2e80*/  HMMA.16816.F32 R32, R168, R178, R32 ;  /* 0x000000b2a820723c */ /* 0x000fe20000001820 */
[----:B------:R-:W2:Y:S05]  /*2e90*/  LDSM.16.M88.4 R168, [R3+0xb080] ;  /* 0x00b0800003a8783b */ /* 0x000eaa0000000200 */
[----:B------:R-:W-:Y:S02]  /*2ea0*/  LDSM.16.M88.4 R176, [R229+0x1a080] ;  /* 0x01a08000e5b0783b */ /* 0x000fe40000000200 */
[C---:B-1----:R-:W-:Y:S08]  /*2eb0*/  HMMA.16816.F32 R20, R184.reuse, R188, R20 ;  /* 0x000000bcb814723c */ /* 0x042ff00000001814 */
[C---:B------:R-:W-:Y:S01]  /*2ec0*/  HMMA.16816.F32 R24, R184.reuse, R190, R24 ;  /* 0x000000beb818723c */ /* 0x040fe20000001818 */
[----:B------:R-:W1:Y:S07]  /*2ed0*/  LDSM.16.M88.4 R188, [R225+0xa080] ;  /* 0x00a08000e1bc783b */ /* 0x000e6e0000000200 */
[C---:B----4-:R-:W-:Y:S08]  /*2ee0*/  HMMA.16816.F32 R28, R184.reuse, R164, R28 ;  /* 0x000000a4b81c723c */ /* 0x050ff0000000181c */
        /* <DEDUP_REMOVED lines=36> */
[----:B------:R-:W-:Y:S05]  /*3130*/  LDSM.16.M88.4 R168, [R231+0x1e080] ;  /* 0x01e08000e7a8783b */ /* 0x000fea0000000200 */
[----:B------:R-:W2:Y:S02]  /*3140*/  LDSM.16.M88.4 R176, [R2+0xe080] ;  /* 0x00e0800002b0783b */ /* 0x000ea40000000200 */
[C---:B-1----:R-:W-:Y:S01]  /*3150*/  HMMA.16816.F32 R20, R180.reuse, R188, R20 ;  /* 0x000000bcb414723c */ /* 0x042fe20000001814 */
[----:B------:R-:W1:Y:S07]  /*3160*/  MUFU.TANH R188, R9 ;  /* 0x0000000900bc7308 */ /* 0x000e6e0000002400 */
[C---:B------:R-:W-:Y:S03]  /*3170*/  HMMA.16816.F32 R24, R180.reuse, R190, R24 ;  /* 0x000000beb418723c */ /* 0x040fe60000001818 */
[----:B------:R-:W1:Y:S05]  /*3180*/  MUFU.TANH R190, R10 ;  /* 0x0000000a00be7308 */ /* 0x000e6a0000002400 */
[C---:B----4-:R-:W-:Y:S05]  /*3190*/  HMMA.16816.F32 R28, R180.reuse, R164, R28 ;  /* 0x000000a4b41c723c */ /* 0x050fea000000181c */
[----:B------:R4:W1:Y:S02]  /*31a0*/  MUFU.TANH R189, R11 ;  /* 0x0000000b00bd7308 */ /* 0x0008640000002400 */
[----:B------:R-:W-:Y:S01]  /*31b0*/  FMUL.FTZ R164, R19, c[0x0][0x2b4] ;  /* 0x0000ad0013a47a20 */ /* 0x000fe20000410000 */
[----:B------:R-:W-:Y:S07]  /*31c0*/  HMMA.16816.F32 R32, R180, R166, R32 ;  /* 0x000000a6b420723c */ /* 0x000fee0000001820 */
[----:B------:R-:W1:Y:S01]  /*31d0*/  MUFU.TANH R182, R12 ;  /* 0x0000000c00b67308 */ /* 0x000e620000002400 */
[C---:B---3--:R-:W-:Y:S08]  /*31e0*/  HMMA.16816.F32 R20, R172.reuse, R184, R20 ;  /* 0x000000b8ac14723c */ /* 0x048ff00000001814 */
[C---:B------:R-:W-:Y:S01]  /*31f0*/  HMMA.16816.F32 R24, R172.reuse, R186, R24 ;  /* 0x000000baac18723c */ /* 0x040fe20000001818 */
[----:B------:R-:W3:Y:S01]  /*3200*/  MUFU.TANH R181, R13 ;  /* 0x0000000d00b57308 */ /* 0x000ee20000002400 */
[----:B----4-:R-:W4:Y:S06]  /*3210*/  LDSM.16.M88.4 R8, [R2+0xf080] ;  /* 0x00f080000208783b */ /* 0x010f2c0000000200 */
[C---:B------:R-:W-:Y:S03]  /*3220*/  HMMA.16816.F32 R28, R172.reuse, R4, R28 ;  /* 0x00000004ac1c723c */ /* 0x040fe6000000181c */
[----:B------:R-:W-:Y:S05]  /*3230*/  MUFU.TANH R184, R14 ;  /* 0x0000000e00b87308 */ /* 0x000fea0000002400 */
[----:B------:R-:W-:Y:S01]  /*3240*/  HMMA.16816.F32 R32, R172, R6, R32 ;  /* 0x00000006ac20723c */ /* 0x000fe20000001820 */
[----:B------:R-:W-:Y:S04]  /*3250*/  LDSM.16.M88.4 R4, [R226+0x1e080] ;  /* 0x01e08000e204783b */ /* 0x000fe80000000200 */
[----:B------:R1:W-:Y:S03]  /*3260*/  MUFU.TANH R183, R15 ;  /* 0x0000000f00b77308 */ /* 0x0003e60000002400 */
[C---:B--2---:R-:W-:Y:S07]  /*3270*/  HMMA.16816.F32 R20, R168.reuse, R176, R20 ;  /* 0x000000b0a814723c */ /* 0x044fee0000001814 */
[----:B------:R-:W-:Y:S01]  /*3280*/  MUFU.TANH R180, R16 ;  /* 0x0000001000b47308 */ /* 0x000fe20000002400 */
[C---:B------:R-:W-:Y:S09]  /*3290*/  HMMA.16816.F32 R24, R168.reuse, R178, R24 ;  /* 0x000000b2a818723c */ /* 0x040ff20000001818 */
[----:B------:R-:W-:Y:S01]  /*32a0*/  MUFU.TANH R176, R17 ;  /* 0x0000001100b07308 */ /* 0x000fe20000002400 */
[C---:B----4-:R-:W-:Y:S01]  /*32b0*/  HMMA.16816.F32 R28, R168.reuse, R8, R28 ;  /* 0x00000008a81c723c */ /* 0x050fe2000000181c */
[----:B-1----:R-:W1:Y:S08]  /*32c0*/  LDSM.16.M88.4 R12, [R3+0xe080] ;  /* 0x00e08000030c783b */ /* 0x002e700000000200 */
[----:B------:R2:W-:Y:S03]  /*32d0*/  MUFU.TANH R178, R18 ;  /* 0x0000001200b27308 */ /* 0x0005e60000002400 */
[----:B------:R-:W-:Y:S01]  /*32e0*/  FSEL R8, R197, -INF , P3 ;  /* 0xff800000c5087808 */ /* 0x000fe20001800000 */
[----:B------:R-:W-:Y:S04]  /*32f0*/  HMMA.16816.F32 R32, R168, R10, R32 ;  /* 0x0000000aa820723c */ /* 0x000fe80000001820 */
[--C-:B------:R-:W-:Y:S02]  /*3300*/  FFMA.FTZ R8, R8, c[0x0][0x29c], -R193.reuse ;  /* 0x0000a70008087a23 */ /* 0x100fe400000108c1 */
[----:B------:R4:W-:Y:S10]  /*3310*/  MUFU.TANH R177, R164 ;  /* 0x000000a400b17308 */ /* 0x0009f40000002400 */
[----:B------:R3:W-:Y:S01]  /*3320*/  MUFU.EX2 R172, R8 ;  /* 0x0000000800ac7308 */ /* 0x0007e20000000800 */
[----:B--2---:R-:W2:Y:S01]  /*3330*/  LDSM.16.M88.4 R16, [R3+0xf080] ;  /* 0x00f080000310783b */ /* 0x004ea20000000200 */
[----:B----4-:R-:W-:Y:S01]  /*3340*/  FSEL R164, R196, -INF , P0 ;  /* 0xff800000c4a47808 */ /* 0x010fe20000000000 */
[C---:B-1----:R-:W-:Y:S05]  /*3350*/  HMMA.16816.F32 R20, R4.reuse, R12, R20 ;  /* 0x0000000c0414723c */ /* 0x042fea0000001814 */
[--C-:B------:R-:W-:Y:S02]  /*3360*/  FFMA.FTZ R170, R164, c[0x0][0x29c], -R193.reuse ;  /* 0x0000a700a4aa7a23 */ /* 0x100fe400000108c1 */
[----:B------:R-:W-:Y:S01]  /*3370*/  FSEL R12, R199, -INF , P3 ;  /* 0xff800000c70c7808 */ /* 0x000fe20001800000 */
[C---:B------:R-:W-:Y:S01]  /*3380*/  HMMA.16816.F32 R24, R4.reuse, R14, R24 ;  /* 0x0000000e0418723c */ /* 0x040fe20000001818 */
[----:B---3--:R-:W-:Y:S02]  /*3390*/  LDSM.16.M88.4 R8, [R229+0x1e080] ;  /* 0x01e08000e508783b */ /* 0x008fe40000000200 */
[----:B------:R-:W1:Y:S01]  /*33a0*/  MUFU.EX2 R170, R170 ;  /* 0x000000aa00aa7308 */ /* 0x000e620000000800 */
[--C-:B------:R-:W-:Y:S01]  /*33b0*/  FFMA.FTZ R12, R12, c[0x0][0x29c], -R192.reuse ;  /* 0x0000a7000c0c7a23 */ /* 0x100fe200000108c0 */
[----:B------:R-:W-:Y:S01]  /*33c0*/  LOP3.LUT P3, RZ, R239, 0x8, RZ, 0xc0, !PT ;  /* 0x00000008efff7812 */ /* 0x000fe2000786c0ff */
[----:B------:R-:W3:Y:S07]  /*33d0*/  LDSM.16.M88.4 R164, [R225+0xe080] ;  /* 0x00e08000e1a4783b */ /* 0x000eee0000000200 */
[----:B------:R4:W-:Y:S01]  /*33e0*/  MUFU.EX2 R173, R12 ;  /* 0x0000000c00ad7308 */ /* 0x0009e20000000800 */
[C---:B--2---:R-:W-:Y:S07]  /*33f0*/  HMMA.16816.F32 R28, R4.reuse, R16, R28 ;  /* 0x00000010041c723c */ /* 0x044fee000000181c */
[----:B------:R-:W-:Y:S01]  /*3400*/  FSEL R16, R195, -INF , P5 ;  /* 0xff800000c3107808 */ /* 0x000fe20002800000 */
[----:B------:R-:W-:Y:S04]  /*3410*/  HMMA.16816.F32 R32, R4, R18, R32 ;  /* 0x000000120420723c */ /* 0x000fe80000001820 */
[--C-:B------:R-:W-:Y:S03]  /*3420*/  FFMA.FTZ R16, R16, c[0x0][0x29c], -R193.reuse ;  /* 0x0000a70010107a23 */ /* 0x100fe600000108c1 */
[----:B------:R-:W-:Y:S01]  /*3430*/  FSEL R4, R188, -INF , P4 ;  /* 0xff800000bc047808 */ /* 0x000fe20002000000 */
[----:B------:R2:W1:Y:S01]  /*3440*/  MUFU.EX2 R169, R16 ;  /* 0x0000001000a97308 */ /* 0x0004620000000800 */
[----:B----4-:R-:W-:Y:S02]  /*3450*/  FSEL R12, R198, -INF , P0 ;  /* 0xff800000c60c7808 */ /* 0x010fe40000000000 */
[----:B------:R-:W-:Y:S03]  /*3460*/  LOP3.LUT P0, RZ, R239, 0x1, RZ, 0xc0, !PT ;  /* 0x00000001efff7812 */ /* 0x000fe6000780c0ff */
[--C-:B------:R-:W-:Y:S02]  /*3470*/  FFMA.FTZ R168, R12, c[0x0][0x29c], -R192.reuse ;  /* 0x0000a7000ca87a23 */ /* 0x100fe400000108c0 */
[----:B------:R-:W4:Y:S01]  /*3480*/  LDSM.16.M88.4 R12, [R225+0xf080] ;  /* 0x00f08000e10c783b */ /* 0x000f220000000200 */
[C---:B---3--:R-:W-:Y:S01]  /*3490*/  HMMA.16816.F32 R20, R8.reuse, R164, R20 ;  /* 0x000000a40814723c */ /* 0x048fe20000001814 */
[----:B------:R3:W-:Y:S06]  /*34a0*/  MUFU.EX2 R175, R168 ;  /* 0x000000a800af7308 */ /* 0x0007ec0000000800 */
[----:B------:R-:W-:Y:S01]  /*34b0*/  FSEL R164, R190, -INF , P5 ;  /* 0xff800000bea47808 */ /* 0x000fe20002800000 */
[C---:B------:R-:W-:Y:S01]  /*34c0*/  HMMA.16816.F32 R24, R8.reuse, R166, R24 ;  /* 0x000000a60818723c */ /* 0x040fe20000001818 */
[----:B------:R-:W-:Y:S03]  /*34d0*/  PLOP3.LUT P5, PT, PT, PT, UP0, 0x80, 0x0 ;  /* 0x000000000000781c */ /* 0x000fe60003faf008 */
[--C-:B------:R-:W-:Y:S01]  /*34e0*/  FFMA.FTZ R164, R164, c[0x0][0x29c], -R192.reuse ;  /* 0x0000a700a4a47a23 */ /* 0x100fe200000108c0 */
[----:B--2---:R-:W-:Y:S03]  /*34f0*/  LDSM.16.M88.4 R16, [R224+0xe080] ;  /* 0x00e08000e010783b */ /* 0x004fe60000000200 */
[----:B------:R2:W-:Y:S01]  /*3500*/  MUFU.EX2 R174, R164 ;  /* 0x000000a400ae7308 */ /* 0x0005e20000000800 */
[--C-:B---3--:R-:W-:Y:S02]  /*3510*/  FFMA.FTZ R168, R4, c[0x0][0x29c], -R193.reuse ;  /* 0x0000a70004a87a23 */ /* 0x108fe400000108c1 */
[----:B------:R-:W3:Y:S07]  /*3520*/  LDSM.16.M88.4 R4, [R228+0x1e080] ;  /* 0x01e08000e404783b */ /* 0x000eee0000000200 */
[----:B------:R-:W1:Y:S01]  /*3530*/  MUFU.EX2 R168, R168 ;  /* 0x000000a800a87308 */ /* 0x000e620000000800 */
[C---:B----4-:R-:W-:Y:S03]  /*3540*/  HMMA.16816.F32 R28, R8.reuse, R12, R28 ;  /* 0x0000000c081c723c */ /* 0x050fe6000000181c */
[----:B--2---:R-:W-:Y:S04]  /*3550*/  FSEL R164, R189, -INF , P4 ;  /* 0xff800000bda47808 */ /* 0x004fe80002000000 */
[----:B------:R-:W-:Y:S01]  /*3560*/  FSEL R12, R182, -INF , P3 ;  /* 0xff800000b60c7808 */ /* 0x000fe20001800000 */
[----:B------:R-:W-:Y:S01]  /*3570*/  HMMA.16816.F32 R32, R8, R14, R32 ;  /* 0x0000000e0820723c */ /* 0x000fe20000001820 */
[----:B------:R-:W2:Y:S03]  /*3580*/  LDS R8, [R243.X4+0x20180] ;  /* 0x02018000f3087984 */ /* 0x000ea60000004800 */
[----:B------:R-:W-:Y:S02]  /*3590*/  FFMA.FTZ R171, R164, c[0x0][0x29c], -R192 ;  /* 0x0000a700a4ab7a23 */ /* 0x000fe400000108c0 */
[----:B------:R-:W4:Y:S01]  /*35a0*/  LDSM.16.M88.4 R164, [R224+0xf080] ;  /* 0x00f08000e0a4783b */ /* 0x000f220000000200 */
[----:B------:R-:W-:Y:S01]  /*35b0*/  FSEL R9, R181, -INF , P2 ;  /* 0xff800000b5097808 */ /* 0x000fe20001000000 */
[----:B------:R-:W-:Y:S01]  /*35c0*/  FFMA.FTZ R14, -R188, R188, 1 ;  /* 0x3f800000bc0e7423 */ /* 0x000fe200000101bc */
[----:B-1----:R-:W-:Y:S01]  /*35d0*/  F2FP.PACK_AB R15, R170, R172 ;  /* 0x000000acaa0f723e */ /* 0x002fe200000000ff */
[----:B------:R-:W-:Y:S02]  /*35e0*/  MUFU.EX2 R171, R171 ;  /* 0x000000ab00ab7308 */ /* 0x000fe40000000800 */
[--C-:B------:R-:W-:Y:S02]  /*35f0*/  FFMA.FTZ R9, R9, c[0x0][0x29c], -R193.reuse ;  /* 0x0000a70009097a23 */ /* 0x100fe400000108c1 */
[--C-:B------:R-:W-:Y:S01]  /*3600*/  FFMA.FTZ R12, R12, c[0x0][0x29c], -R193.reuse ;  /* 0x0000a7000c0c7a23 */ /* 0x100fe200000108c1 */
[C---:B---3--:R-:W-:Y:S05]  /*3610*/  HMMA.16816.F32 R20, R4.reuse, R16, R20 ;  /* 0x000000100414723c */ /* 0x048fea0000001814 */
[----:B------:R1:W-:Y:S02]  /*3620*/  MUFU.EX2 R10, R9 ;  /* 0x00000009000a7308 */ /* 0x0003e40000000800 */
[----:B------:R-:W-:Y:S01]  /*3630*/  FFMA.FTZ R16, -R176, R176, 1 ;  /* 0x3f800000b0107423 */ /* 0x000fe200000101b0 */
[C---:B------:R-:W-:Y:S07]  /*3640*/  HMMA.16816.F32 R24, R4.reuse, R18, R24 ;  /* 0x000000120418723c */ /* 0x040fee0000001818 */
[----:B------:R3:W3:Y:S09]  /*3650*/  MUFU.EX2 R11, R12 ;  /* 0x0000000c000b7308 */ /* 0x0006f20000000800 */
[----:B--2---:R-:W-:Y:S01]  /*3660*/  FADD.FTZ R20, R20, -R8 ;  /* 0x8000000814147221 */ /* 0x004fe20000010000 */
[----:B-1----:R-:W-:Y:S01]  /*3670*/  FSEL R9, R184, -INF , P3 ;  /* 0xff800000b8097808 */ /* 0x002fe20001800000 */
[C---:B----4-:R-:W-:Y:S03]  /*3680*/  HMMA.16816.F32 R28, R4.reuse, R164, R28 ;  /* 0x000000a4041c723c */ /* 0x050fe6000000181c */
[----:B------:R-:W-:Y:S02]  /*3690*/  FMUL.FTZ R20, R172, R20 ;  /* 0x00000014ac147220 */ /* 0x000fe40000410000 */
[----:B------:R-:W-:Y:S02]  /*36a0*/  FFMA.FTZ R9, R9, c[0x0][0x29c], -R192 ;  /* 0x0000a70009097a23 */ /* 0x000fe400000108c0 */
[--C-:B------:R-:W-:Y:S01]  /*36b0*/  FADD.FTZ R24, R24, -R8.reuse ;  /* 0x8000000818187221 */ /* 0x100fe20000010000 */
[----:B------:R-:W-:Y:S01]  /*36c0*/  HMMA.16816.F32 R32, R4, R166, R32 ;  /* 0x000000a60420723c */ /* 0x000fe20000001820 */
[----:B------:R1:W-:Y:S03]  /*36d0*/  MUFU.EX2 R19, R9 ;  /* 0x0000000900137308 */ /* 0x0003e60000000800 */
[--C-:B------:R-:W-:Y:S01]  /*36e0*/  FADD.FTZ R21, R21, -R8.reuse ;  /* 0x8000000815157221 */ /* 0x100fe20000010000 */
[----:B---3--:R-:W-:Y:S01]  /*36f0*/  FSEL R12, R176, -INF , P0 ;  /* 0xff800000b00c7808 */ /* 0x008fe20000000000 */
[----:B------:R-:W-:Y:S01]  /*3700*/  FADD.FTZ R25, R25, -R8 ;  /* 0x8000000819197221 */ /* 0x000fe20000010000 */
[----:B------:R-:W-:Y:S01]  /*3710*/  FSEL R4, R178, -INF , P1 ;  /* 0xff800000b2047808 */ /* 0x000fe20000800000 */
[----:B------:R-:W-:Y:S01]  /*3720*/  FMUL.FTZ R7, R169, R24 ;  /* 0x00000018a9077220 */ /* 0x000fe20000410000 */
[----:B------:R-:W-:Y:S03]  /*3730*/  FSEL R5, R177, -INF , P0 ;  /* 0xff800000b1057808 */ /* 0x000fe60000000000 */
[----:B------:R-:W-:Y:S02]  /*3740*/  FFMA.FTZ R6, R4, c[0x0][0x29c], -R192 ;  /* 0x0000a70004067a23 */ /* 0x000fe400000108c0 */
[----:B------:R-:W-:Y:S02]  /*3750*/  FMUL.FTZ R25, R168, R25 ;  /* 0x00000019a8197220 */ /* 0x000fe40000410000 */
[----:B------:R2:W-:Y:S01]  /*3760*/  MUFU.EX2 R17, R6 ;  /* 0x0000000600117308 */ /* 0x0005e20000000800 */
[--C-:B------:R-:W-:Y:S02]  /*3770*/  FADD.FTZ R29, R29, -R8.reuse ;  /* 0x800000081d1d7221 */ /* 0x100fe40000010000 */
[----:B------:R-:W-:Y:S02]  /*3780*/  FMUL.FTZ R21, R170, R21 ;  /* 0x00000015aa157220 */ /* 0x000fe40000410000 */
[----:B------:R-:W-:Y:S03]  /*3790*/  FFMA.FTZ R4, -R196, R196, 1 ;  /* 0x3f800000c4047423 */ /* 0x000fe600000101c4 */
[--C-:B------:R-:W-:Y:S01]  /*37a0*/  FADD.FTZ R13, R32, -R8.reuse ;  /* 0x80000008200d7221 */ /* 0x100fe20000010000 */
[----:B-1----:R-:W-:Y:S01]  /*37b0*/  FSEL R9, R183, -INF , P2 ;  /* 0xff800000b7097808 */ /* 0x002fe20001000000 */
[----:B------:R-:W-:Y:S02]  /*37c0*/  FADD.FTZ R33, R33, -R8 ;  /* 0x8000000821217221 */ /* 0x000fe40000010000 */
[----:B------:R-:W-:Y:S02]  /*37d0*/  FMUL.FTZ R21, R4, R21 ;  /* 0x0000001504157220 */ /* 0x000fe40000410000 */
[--C-:B------:R-:W-:Y:S01]  /*37e0*/  FFMA.FTZ R9, R9, c[0x0][0x29c], -R192.reuse ;  /* 0x0000a70009097a23 */ /* 0x100fe200000108c0 */
[----:B------:R-:W1:Y:S01]  /*37f0*/  LDS R4, [R243.X4+0x201a0] ;  /* 0x0201a000f3047984 */ /* 0x000e620000004800 */
[----:B------:R-:W-:Y:S02]  /*3800*/  FFMA.FTZ R192, R5, c[0x0][0x29c], -R192 ;  /* 0x0000a70005c07a23 */ /* 0x000fe400000108c0 */
[----:B------:R3:W-:Y:S01]  /*3810*/  MUFU.EX2 R18, R9 ;  /* 0x0000000900127308 */ /* 0x0007e20000000800 */
[----:B------:R-:W-:Y:S01]  /*3820*/  FFMA.FTZ R5, -R197, R197, 1 ;  /* 0x3f800000c5057423 */ /* 0x000fe200000101c5 */
[----:B------:R4:W-:Y:S03]  /*3830*/  STS [R240], R15 ;  /* 0x0000000ff0007388 */ /* 0x0009e60000000800 */
[----:B------:R-:W-:Y:S01]  /*3840*/  FMUL.FTZ R20, R5, R20 ;  /* 0x0000001405147220 */ /* 0x000fe20000410000 */
[----:B------:R-:W-:Y:S01]  /*3850*/  F2FP.PACK_AB R5, R10, R11 ;  /* 0x0000000b0a05723e */ /* 0x000fe200000000ff */
[----:B--2---:R-:W-:Y:S02]  /*3860*/  FADD.FTZ R6, R28, -R8 ;  /* 0x800000081c067221 */ /* 0x004fe40000010000 */
[----:B------:R-:W-:Y:S01]  /*3870*/  FFMA.FTZ R8, -R195, R195, 1 ;  /* 0x3f800000c3087423 */ /* 0x000fe200000101c3 */
[----:B------:R-:W-:Y:S01]  /*3880*/  MUFU.EX2 R192, R192 ;  /* 0x000000c000c07308 */ /* 0x000fe20000000800 */
[----:B------:R-:W-:Y:S02]  /*3890*/  FMUL.FTZ R6, R11, R6 ;  /* 0x000000060b067220 */ /* 0x000fe40000410000 */
[----:B------:R-:W-:Y:S02]  /*38a0*/  FMUL.FTZ R7, R8, R7 ;  /* 0x0000000708077220 */ /* 0x000fe40000410000 */
[----:B------:R-:W-:Y:S02]  /*38b0*/  FFMA.FTZ R8, -R182, R182, 1 ;  /* 0x3f800000b6087423 */ /* 0x000fe400000101b6 */
[----:B------:R-:W-:Y:S02]  /*38c0*/  FMUL.FTZ R10, R10, R29 ;  /* 0x0000001d0a0a7220 */ /* 0x000fe40000410000 */
[----:B------:R-:W-:Y:S02]  /*38d0*/  FMUL.FTZ R11, R14, R25 ;  /* 0x000000190e0b7220 */ /* 0x000fe40000410000 */
[----:B------:R-:W-:Y:S02]  /*38e0*/  FFMA.FTZ R14, -R181, R181, 1 ;  /* 0x3f800000b50e7423 */ /* 0x000fe400000101b5 */
[----:B------:R-:W-:Y:S01]  /*38f0*/  FMUL.FTZ R6, R8, R6 ;  /* 0x0000000608067220 */ /* 0x000fe20000410000 */
[C---:B---3--:R-:W-:Y:S01]  /*3900*/  FSEL R9, R180.reuse, -INF , P1 ;  /* 0xff800000b4097808 */ /* 0x048fe20000800000 */
[----:B------:R-:W-:Y:S01]  /*3910*/  FFMA.FTZ R8, -R180, R180, 1 ;  /* 0x3f800000b4087423 */ /* 0x000fe200000101b4 */
[----:B------:R-:W-:Y:S01]  /*3920*/  F2FP.PACK_AB R11, R11, R7 ;  /* 0x000000070b0b723e */ /* 0x000fe200000000ff */
[----:B------:R-:W-:Y:S01]  /*3930*/  FMUL.FTZ R14, R14, R10 ;  /* 0x0000000a0e0e7220 */ /* 0x000fe20000410000 */
[----:B------:R-:W-:Y:S01]  /*3940*/  F2FP.PACK_AB R7, R171, R174 ;  /* 0x000000aeab07723e */ /* 0x000fe200000000ff */
[--C-:B------:R-:W-:Y:S01]  /*3950*/  FFMA.FTZ R9, R9, c[0x0][0x29c], -R193.reuse ;  /* 0x0000a70009097a23 */ /* 0x100fe200000108c1 */
[----:B------:R-:W-:Y:S01]  /*3960*/  F2FP.PACK_AB R10, R21, R20 ;  /* 0x00000014150a723e */ /* 0x000fe200000000ff */
[----:B------:R-:W-:Y:S01]  /*3970*/  FFMA.FTZ R193, R12, c[0x0][0x29c], -R193 ;  /* 0x0000a7000cc17a23 */ /* 0x000fe200000108c1 */
[----:B------:R-:W-:Y:S01]  /*3980*/  F2FP.PACK_AB R12, R168, R169 ;  /* 0x000000a9a80c723e */ /* 0x000fe200000000ff */
[----:B----4-:R-:W-:Y:S01]  /*3990*/  FFMA.FTZ R15, -R183, R183, 1 ;  /* 0x3f800000b70f7423 */ /* 0x010fe200000101b7 */
[----:B------:R-:W-:Y:S01]  /*39a0*/  F2FP.PACK_AB R14, R14, R6 ;  /* 0x000000060e0e723e */ /* 0x000fe200000000ff */
[----:B------:R-:W2:Y:S01]  /*39b0*/  MUFU.EX2 R9, R9 ;  /* 0x0000000900097308 */ /* 0x000ea20000000800 */
[----:B------:R-:W-:Y:S01]  /*39c0*/  IADD3 R6, R240, R200, RZ ;  /* 0x000000c8f0067210 */ /* 0x000fe20007ffe0ff */
[--C-:B-1----:R-:W-:Y:S02]  /*39d0*/  FADD.FTZ R22, R22, -R4.reuse ;  /* 0x8000000416167221 */ /* 0x102fe40000010000 */
[--C-:B------:R-:W-:Y:S02]  /*39e0*/  FADD.FTZ R23, R23, -R4.reuse ;  /* 0x8000000417177221 */ /* 0x100fe40000010000 */
[--C-:B------:R-:W-:Y:S02]  /*39f0*/  FADD.FTZ R26, R26, -R4.reuse ;  /* 0x800000041a1a7221 */ /* 0x100fe40000010000 */
[----:B------:R-:W-:Y:S02]  /*3a00*/  FMUL.FTZ R23, R175, R23 ;  /* 0x00000017af177220 */ /* 0x000fe40000410000 */
[----:B------:R-:W1:Y:S01]  /*3a10*/  MUFU.EX2 R193, R193 ;  /* 0x000000c100c17308 */ /* 0x000e620000000800 */
[--C-:B------:R-:W-:Y:S02]  /*3a20*/  FADD.FTZ R27, R27, -R4.reuse ;  /* 0x800000041b1b7221 */ /* 0x100fe40000010000 */
[--C-:B------:R-:W-:Y:S02]  /*3a30*/  FADD.FTZ R30, R30, -R4.reuse ;  /* 0x800000041e1e7221 */ /* 0x100fe40000010000 */
[--C-:B------:R-:W-:Y:S02]  /*3a40*/  FADD.FTZ R31, R31, -R4.reuse ;  /* 0x800000041f1f7221 */ /* 0x100fe40000010000 */
[--C-:B------:R-:W-:Y:S02]  /*3a50*/  FADD.FTZ R34, R34, -R4.reuse ;  /* 0x8000000422227221 */ /* 0x100fe40000010000 */
[----:B------:R-:W-:Y:S02]  /*3a60*/  FADD.FTZ R35, R35, -R4 ;  /* 0x8000000423237221 */ /* 0x000fe40000010000 */
[----:B------:R-:W-:Y:S02]  /*3a70*/  FMUL.FTZ R26, R174, R26 ;  /* 0x0000001aae1a7220 */ /* 0x000fe40000410000 */
[----:B------:R-:W-:Y:S02]  /*3a80*/  FMUL.FTZ R27, R171, R27 ;  /* 0x0000001bab1b7220 */ /* 0x000fe40000410000 */
[----:B--2---:R-:W-:Y:S02]  /*3a90*/  FMUL.FTZ R13, R9, R13 ;  /* 0x0000000d090d7220 */ /* 0x004fe40000410000 */
[----:B------:R-:W-:Y:S02]  /*3aa0*/  FMUL.FTZ R30, R19, R30 ;  /* 0x0000001e131e7220 */ /* 0x000fe40000410000 */
[----:B------:R-:W-:Y:S01]  /*3ab0*/  FMUL.FTZ R13, R8, R13 ;  /* 0x0000000d080d7220 */ /* 0x000fe20000410000 */
[----:B------:R-:W-:Y:S01]  /*3ac0*/  F2FP.PACK_AB R8, R175, R173 ;  /* 0x000000adaf08723e */ /* 0x000fe200000000ff */
[----:B------:R-:W-:Y:S02]  /*3ad0*/  FMUL.FTZ R31, R18, R31 ;  /* 0x0000001f121f7220 */ /* 0x000fe40000410000 */
[----:B------:R-:W-:Y:S01]  /*3ae0*/  FMUL.FTZ R34, R17, R34 ;  /* 0x0000002211227220 */ /* 0x000fe20000410000 */
[C---:B-1----:R-:W-:Y:S01]  /*3af0*/  F2FP.PACK_AB R9, R193.reuse, R9 ;  /* 0x00000009c109723e */ /* 0x042fe200000000ff */
[----:B------:R1:W-:Y:S01]  /*3b00*/  STS [R240+0x400], R8 ;  /* 0x00040008f0007388 */ /* 0x0003e20000000800 */
[----:B------:R-:W-:Y:S02]  /*3b10*/  FMUL.FTZ R33, R193, R33 ;  /* 0x00000021c1217220 */ /* 0x000fe40000410000 */
[----:B------:R-:W-:Y:S02]  /*3b20*/  FMUL.FTZ R15, R15, R31 ;  /* 0x0000001f0f0f7220 */ /* 0x000fe40000410000 */
[----:B------:R2:W-:Y:S01]  /*3b30*/  STS [R6], R12 ;  /* 0x0000000c06007388 */ /* 0x0005e20000000800 */
[----:B------:R-:W-:Y:S02]  /*3b40*/  FMUL.FTZ R16, R16, R33 ;  /* 0x0000002110107220 */ /* 0x000fe40000410000 */
[----:B------:R-:W-:Y:S02]  /*3b50*/  FMUL.FTZ R35, R192, R35 ;  /* 0x00000023c0237220 */ /* 0x000fe40000410000 */
[----:B------:R3:W-:Y:S01]  /*3b60*/  STS [R6+0x400], R7 ;  /* 0x0004000706007388 */ /* 0x0007e20000000800 */
[----:B------:R-:W-:Y:S01]  /*3b70*/  F2FP.PACK_AB R13, R16, R13 ;  /* 0x0000000d100d723e */ /* 0x000fe200000000ff */
[----:B------:R-:W-:Y:S03]  /*3b80*/  FFMA.FTZ R16, -R184, R184, 1 ;  /* 0x3f800000b8107423 */ /* 0x000fe600000101b8 */
[----:B------:R4:W-:Y:S01]  /*3b90*/  STS [R194], R5 ;  /* 0x00000005c2007388 */ /* 0x0009e20000000800 */
[----:B------:R-:W-:Y:S01]  /*3ba0*/  FMUL.FTZ R16, R16, R30 ;  /* 0x0000001e10107220 */ /* 0x000fe20000410000 */
[----:B-1----:R-:W-:Y:S05]  /*3bb0*/  F2FP.PACK_AB R8, R18, R19 ;  /* 0x000000131208723e */ /* 0x002fea00000000ff */
[----:B------:R1:W-:Y:S01]  /*3bc0*/  STS [R194+0x400], R8 ;  /* 0x00040008c2007388 */ /* 0x0003e20000000800 */
[----:B--2---:R-:W-:Y:S01]  /*3bd0*/  FFMA.FTZ R12, -R199, R199, 1 ;  /* 0x3f800000c70c7423 */ /* 0x004fe200000101c7 */
[----:B---3--:R-:W-:Y:S02]  /*3be0*/  F2FP.PACK_AB R7, R192, R17 ;  /* 0x00000011c007723e */ /* 0x008fe400000000ff */
[----:B----4-:R-:W-:Y:S05]  /*3bf0*/  IADD3 R5, R200, R194, RZ ;  /* 0x000000c2c8057210 */ /* 0x010fea0007ffe0ff */
[----:B------:R2:W-:Y:S05]  /*3c00*/  STS [R5], R9 ;  /* 0x0000000905007388 */ /* 0x0005ea0000000800 */
[----:B------:R3:W-:Y:S05]  /*3c10*/  STS [R5+0x400], R7 ;  /* 0x0004000705007388 */ /* 0x0007ea0000000800 */
[----:B------:R-:W-:Y:S01]  /*3c20*/  BAR.SYNC.DEFER_BLOCKING 0x0 ;  /* 0x0000000000007b1d */ /* 0x000fe20000010000 */
[----:B-1----:R-:W-:Y:S04]  /*3c30*/  FFMA.FTZ R8, -R189, R189, 1 ;  /* 0x3f800000bd087423 */ /* 0x002fe800000101bd */
[----:B------:R-:W-:Y:S02]  /*3c40*/  FMUL.FTZ R8, R8, R27 ;  /* 0x0000001b08087220 */ /* 0x000fe40000410000 */
[----:B--2---:R-:W-:Y:S04]  /*3c50*/  FFMA.FTZ R9, -R198, R198, 1 ;  /* 0x3f800000c6097423 */ /* 0x004fe800000101c6 */
[----:B------:R-:W-:Y:S02]  /*3c60*/  FMUL.FTZ R9, R9, R23 ;  /* 0x0000001709097220 */ /* 0x000fe40000410000 */
[----:B---3--:R-:W-:Y:S01]  /*3c70*/  FMUL.FTZ R7, R173, R22 ;  /* 0x00000016ad077220 */ /* 0x008fe20000410000 */
[----:B------:R-:W-:Y:S03]  /*3c80*/  STS [R240+0x2000], R10 ;  /* 0x0020000af0007388 */ /* 0x000fe60000000800 */
[----:B------:R-:W-:Y:S02]  /*3c90*/  FMUL.FTZ R12, R12, R7 ;  /* 0x000000070c0c7220 */ /* 0x000fe40000410000 */
[----:B------:R-:W-:Y:S03]  /*3ca0*/  FFMA.FTZ R7, -R190, R190, 1 ;  /* 0x3f800000be077423 */ /* 0x000fe600000101be */
[----:B------:R-:W-:Y:S01]  /*3cb0*/  F2FP.PACK_AB R4, R9, R12 ;  /* 0x0000000c0904723e */ /* 0x000fe200000000ff */
[----:B------:R-:W-:Y:S02]  /*3cc0*/  FMUL.FTZ R7, R7, R26 ;  /* 0x0000001a07077220 */ /* 0x000fe40000410000 */
[----:B------:R-:W-:Y:S02]  /*3cd0*/  FFMA.FTZ R12, -R178, R178, 1 ;  /* 0x3f800000b20c7423 */ /* 0x000fe400000101b2 */
[----:B------:R1:W-:Y:S01]  /*3ce0*/  STS [R240+0x2400], R4 ;  /* 0x00240004f0007388 */ /* 0x0003e20000000800 */
[----:B------:R-:W-:Y:S01]  /*3cf0*/  F2FP.PACK_AB R8, R8, R7 ;  /* 0x000000070808723e */ /* 0x000fe200000000ff */
[----:B------:R-:W-:Y:S01]  /*3d00*/  FFMA.FTZ R9, -R177, R177, 1 ;  /* 0x3f800000b1097423 */ /* 0x000fe200000101b1 */
[----:B------:R-:W-:Y:S01]  /*3d10*/  F2FP.PACK_AB R7, R15, R16 ;  /* 0x000000100f07723e */ /* 0x000fe200000000ff */
[----:B------:R-:W-:Y:S01]  /*3d20*/  FMUL.FTZ R12, R12, R34 ;  /* 0x000000220c0c7220 */ /* 0x000fe20000410000 */
[----:B------:R-:W-:Y:S01]  /*3d30*/  STS [R6+0x2000], R11 ;  /* 0x0020000b06007388 */ /* 0x000fe20000000800 */
[----:B------:R-:W-:Y:S04]  /*3d40*/  FMUL.FTZ R9, R9, R35 ;  /* 0x0000002309097220 */ /* 0x000fe80000410000 */
[----:B------:R-:W-:Y:S05]  /*3d50*/  STS [R6+0x2400], R8 ;  /* 0x0024000806007388 */ /* 0x000fea0000000800 */
[----:B------:R-:W-:Y:S05]  /*3d60*/  STS [R194+0x2000], R14 ;  /* 0x0020000ec2007388 */ /* 0x000fea0000000800 */
[----:B------:R-:W-:Y:S01]  /*3d70*/  STS [R194+0x2400], R7 ;  /* 0x00240007c2007388 */ /* 0x000fe20000000800 */
[----:B-1----:R-:W-:Y:S04]  /*3d80*/  F2FP.PACK_AB R4, R9, R12 ;  /* 0x0000000c0904723e */ /* 0x002fe800000000ff */
[----:B------:R-:W-:Y:S05]  /*3d90*/  STS [R5+0x2000], R13 ;  /* 0x0020000d05007388 */ /* 0x000fea0000000800 */
[----:B------:R-:W-:Y:S05]  /*3da0*/  STS [R5+0x2400], R4 ;  /* 0x0024000405007388 */ /* 0x000fea0000000800 */
[----:B------:R-:W-:Y:S05]  /*3db0*/  LDSM.16.MT88.4 R4, [R230+0x20280] ;  /* 0x02028000e604783b */ /* 0x000fea0000004200 */
[----:B------:R-:W1:Y:S05]  /*3dc0*/  LDSM.16.MT88.4 R8, [R0+0x18080] ;  /* 0x018080000008783b */ /* 0x000e6a0000004200 */
[----:B------:R-:W2:Y:S05]  /*3dd0*/  LDSM.16.MT88.4 R12, [R227+0x20280] ;  /* 0x02028000e30c783b */ /* 0x000eaa0000004200 */
[----:B------:R-:W3:Y:S05]  /*3de0*/  LDSM.16.MT88.4 R16, [R0+0x1a080] ;  /* 0x01a080000010783b */ /* 0x000eea0000004200 */
[----:B------:R-:W4:Y:S05]  /*3df0*/  LDSM.16.MT88.4 R20, [R0+0x1c080] ;  /* 0x01c080000014783b */ /* 0x000f2a0000004200 */
[----:B------:R-:W3:Y:S05]  /*3e00*/  LDSM.16.MT88.4 R24, [R0+0x1e080] ;  /* 0x01e080000018783b */ /* 0x000eea0000004200 */
[----:B------:R-:W-:Y:S05]  /*3e10*/  LDSM.16.MT88.4 R28, [R230+0x20a80] ;  /* 0x020a8000e61c783b */ /* 0x000fea0000004200 */
[----:B------:R-:W3:Y:S05]  /*3e20*/  LDSM.16.MT88.4 R32, [R0+0x18880] ;  /* 0x018880000020783b */ /* 0x000eea0000004200 */
[----:B------:R-:W4:Y:S01]  /*3e30*/  LDSM.16.MT88.4 R164, [R227+0x20a80] ;  /* 0x020a8000e3a4783b */ /* 0x000f220000004200 */
[-C--:B-1----:R-:W-:Y:S04]  /*3e40*/  HMMA.16816.F32 R36, R4, R8.reuse, R36 ;  /* 0x000000080424723c */ /* 0x082fe80000001824 */
[----:B------:R-:W1:Y:S05]  /*3e50*/  LDSM.16.MT88.4 R168, [R0+0x1a880] ;  /* 0x01a8800000a8783b */ /* 0x000e6a0000004200 */
[----:B------:R-:W-:Y:S01]  /*3e60*/  LDSM.16.MT88.4 R172, [R0+0x19880] ;  /* 0x0198800000ac783b */ /* 0x000fe20000004200 */
[C---:B--2---:R-:W-:Y:S04]  /*3e70*/  HMMA.16816.F32 R40, R12.reuse, R8, R40 ;  /* 0x000000080c28723c */ /* 0x044fe80000001828 */
[----:B------:R-:W-:Y:S04]  /*3e80*/  LDSM.16.MT88.4 R176, [R227+0x21a80] ;  /* 0x021a8000e3b0783b */ /* 0x000fe80000004200 */
[-C--:B------:R-:W-:Y:S08]  /*3e90*/  HMMA.16816.F32 R44, R12, R10.reuse, R44 ;  /* 0x0000000a0c2c723c */ /* 0x080ff0000000182c */
[C---:B------:R-:W-:Y:S01]  /*3ea0*/  HMMA.16816.F32 R48, R4.reuse, R10, R48 ;  /* 0x0000000a0430723c */ /* 0x040fe20000001830 */
[----:B------:R-:W2:Y:S07]  /*3eb0*/  LDSM.16.MT88.4 R8, [R0+0x1c880] ;  /* 0x01c880000008783b */ /* 0x000eae0000004200 */
[-C--:B---3--:R-:W-:Y:S08]  /*3ec0*/  HMMA.16816.F32 R52, R4, R16.reuse, R52 ;  /* 0x000000100434723c */ /* 0x088ff00000001834 */
[C---:B------:R-:W-:Y:S08]  /*3ed0*/  HMMA.16816.F32 R56, R12.reuse, R16, R56 ;  /* 0x000000100c38723c */ /* 0x040ff00000001838 */
[-C--:B------:R-:W-:Y:S08]  /*3ee0*/  HMMA.16816.F32 R60, R12, R18.reuse, R60 ;  /* 0x000000120c3c723c */ /* 0x080ff0000000183c */
[C---:B------:R-:W-:Y:S01]  /*3ef0*/  HMMA.16816.F32 R64, R4.reuse, R18, R64 ;  /* 0x000000120440723c */ /* 0x040fe20000001840 */
[----:B------:R-:W-:Y:S07]  /*3f00*/  LDSM.16.MT88.4 R16, [R0+0x19080] ;  /* 0x019080000010783b */ /* 0x000fee0000004200 */
[-C--:B----4-:R-:W-:Y:S08]  /*3f10*/  HMMA.16816.F32 R68, R4, R20.reuse, R68 ;  /* 0x000000140444723c */ /* 0x090ff00000001844 */
[C---:B------:R-:W-:Y:S08]  /*3f20*/  HMMA.16816.F32 R72, R12.reuse, R20, R72 ;  /* 0x000000140c48723c */ /* 0x040ff00000001848 */
[-C--:B------:R-:W-:Y:S08]  /*3f30*/  HMMA.16816.F32 R76, R12, R22.reuse, R76 ;  /* 0x000000160c4c723c */ /* 0x080ff0000000184c */
[C---:B------:R-:W-:Y:S01]  /*3f40*/  HMMA.16816.F32 R80, R4.reuse, R22, R80 ;  /* 0x000000160450723c */ /* 0x040fe20000001850 */
[----:B------:R-:W-:Y:S07]  /*3f50*/  LDSM.16.MT88.4 R20, [R227+0x21280] ;  /* 0x02128000e314783b */ /* 0x000fee0000004200 */
[-C--:B------:R-:W-:Y:S08]  /*3f60*/  HMMA.16816.F32 R84, R4, R24.reuse, R84 ;  /* 0x000000180454723c */ /* 0x080ff00000001854 */
[C---:B------:R-:W-:Y:S08]  /*3f70*/  HMMA.16816.F32 R88, R12.reuse, R24, R88 ;  /* 0x000000180c58723c */ /* 0x040ff00000001858 */
[-C--:B------:R-:W-:Y:S01]  /*3f80*/  HMMA.16816.F32 R92, R12, R26.reuse, R92 ;  /* 0x0000001a0c5c723c */ /* 0x080fe2000000185c */
[----:B------:R-:W3:Y:S07]  /*3f90*/  LDSM.16.MT88.4 R12, [R0+0x1e880] ;  /* 0x01e88000000c783b */ /* 0x000eee0000004200 */
[----:B------:R-:W-:Y:S01]  /*3fa0*/  HMMA.16816.F32 R96, R4, R26, R96 ;  /* 0x0000001a0460723c */ /* 0x000fe20000001860 */
[----:B------:R-:W4:Y:S05]  /*3fb0*/  LDSM.16.MT88.4 R4, [R230+0x21280] ;  /* 0x02128000e604783b */ /* 0x000f2a0000004200 */
[----:B------:R-:W2:Y:S02]  /*3fc0*/  LDSM.16.MT88.4 R24, [R0+0x1b080] ;  /* 0x01b080000018783b */ /* 0x000ea40000004200 */
[-C--:B------:R-:W-:Y:S08]  /*3fd0*/  HMMA.16816.F32 R36, R28, R32.reuse, R36 ;  /* 0x000000201c24723c */ /* 0x080ff00000001824 */
[C---:B------:R-:W-:Y:S08]  /*3fe0*/  HMMA.16816.F32 R40, R164.reuse, R32, R40 ;  /* 0x00000020a428723c */ /* 0x040ff00000001828 */
[-C--:B------:R-:W-:Y:S08]  /*3ff0*/  HMMA.16816.F32 R44, R164, R34.reuse, R44 ;  /* 0x00000022a42c723c */ /* 0x080ff0000000182c */
[C---:B------:R-:W-:Y:S01]  /*4000*/  HMMA.16816.F32 R48, R28.reuse, R34, R48 ;  /* 0x000000221c30723c */ /* 0x040fe20000001830 */
[----:B------:R-:W3:Y:S07]  /*4010*/  LDSM.16.MT88.4 R32, [R0+0x1d080] ;  /* 0x01d080000020783b */ /* 0x000eee0000004200 */
[-C--:B-1----:R-:W-:Y:S08]  /*4020*/  HMMA.16816.F32 R52, R28, R168.reuse, R52 ;  /* 0x000000a81c34723c */ /* 0x082ff00000001834 */
[C---:B------:R-:W-:Y:S08]  /*4030*/  HMMA.16816.F32 R56, R164.reuse, R168, R56 ;  /* 0x000000a8a438723c */ /* 0x040ff00000001838 */
[-C--:B------:R-:W-:Y:S08]  /*4040*/  HMMA.16816.F32 R60, R164, R170.reuse, R60 ;  /* 0x000000aaa43c723c */ /* 0x080ff0000000183c */
[C---:B------:R-:W-:Y:S01]  /*4050*/  HMMA.16816.F32 R64, R28.reuse, R170, R64 ;  /* 0x000000aa1c40723c */ /* 0x040fe20000001840 */
[----:B------:R-:W1:Y:S07]  /*4060*/  LDSM.16.MT88.4 R168, [R0+0x1f080] ;  /* 0x01f0800000a8783b */ /* 0x000e6e0000004200 */
[-C--:B--2---:R-:W-:Y:S08]  /*4070*/  HMMA.16816.F32 R68, R28, R8.reuse, R68 ;  /* 0x000000081c44723c */ /* 0x084ff00000001844 */
[C---:B------:R-:W-:Y:S08]  /*4080*/  HMMA.16816.F32 R72, R164.reuse, R8, R72 ;  /* 0x00000008a448723c */ /* 0x040ff00000001848 */
[-C--:B------:R-:W-:Y:S08]  /*4090*/  HMMA.16816.F32 R76, R164, R10.reuse, R76 ;  /* 0x0000000aa44c723c */ /* 0x080ff0000000184c */
[C---:B------:R-:W-:Y:S01]  /*40a0*/  HMMA.16816.F32 R80, R28.reuse, R10, R80 ;  /* 0x0000000a1c50723c */ /* 0x040fe20000001850 */
[----:B------:R-:W2:Y:S07]  /*40b0*/  LDSM.16.MT88.4 R8, [R230+0x21a80] ;  /* 0x021a8000e608783b */ /* 0x000eae0000004200 */
[-C--:B---3--:R-:W-:Y:S08]  /*40c0*/  HMMA.16816.F32 R84, R28, R12.reuse, R84 ;  /* 0x0000000c1c54723c */ /* 0x088ff00000001854 */
[C---:B------:R-:W-:Y:S08]  /*40d0*/  HMMA.16816.F32 R88, R164.reuse, R12, R88 ;  /* 0x0000000ca458723c */ /* 0x040ff00000001858 */
[-C--:B------:R-:W-:Y:S01]  /*40e0*/  HMMA.16816.F32 R92, R164, R14.reuse, R92 ;  /* 0x0000000ea45c723c */ /* 0x080fe2000000185c */
[----:B------:R-:W3:Y:S07]  /*40f0*/  LDSM.16.MT88.4 R164, [R0+0x1b880] ;  /* 0x01b8800000a4783b */ /* 0x000eee0000004200 */
[----:B------:R-:W-:Y:S01]  /*4100*/  HMMA.16816.F32 R96, R28, R14, R96 ;  /* 0x0000000e1c60723c */ /* 0x000fe20000001860 */
[----:B------:R-:W1:Y:S07]  /*4110*/  LDSM.16.MT88.4 R12, [R0+0x1d880] ;  /* 0x01d88000000c783b */ /* 0x000e6e0000004200 */
[-C--:B----4-:R-:W-:Y:S08]  /*4120*/  HMMA.16816.F32 R36, R4, R16.reuse, R36 ;  /* 0x000000100424723c */ /* 0x090ff00000001824 */
[C---:B------:R-:W-:Y:S08]  /*4130*/  HMMA.16816.F32 R40, R20.reuse, R16, R40 ;  /* 0x000000101428723c */ /* 0x040ff00000001828 */
[-C--:B------:R-:W-:Y:S08]  /*4140*/  HMMA.16816.F32 R44, R20, R18.reuse, R44 ;  /* 0x00000012142c723c */ /* 0x080ff0000000182c */
[C---:B------:R-:W-:Y:S01]  /*4150*/  HMMA.16816.F32 R48, R4.reuse, R18, R48 ;  /* 0x000000120430723c */ /* 0x040fe20000001830 */
[----:B------:R-:W4:Y:S05]  /*4160*/  LDSM.16.MT88.4 R16, [R0+0x1f880] ;  /* 0x01f880000010783b */ /* 0x000f2a0000004200 */
[----:B------:R-:W-:Y:S02]  /*4170*/  BAR.SYNC.DEFER_BLOCKING 0x0 ;  /* 0x0000000000007b1d */ /* 0x000fe40000010000 */
        /* <DEDUP_REMOVED lines=8> */
[-C--:B-1----:R-:W-:Y:S08]  /*4200*/  HMMA.16816.F32 R84, R4, R168.reuse, R84 ;  /* 0x000000a80454723c */ /* 0x082ff00000001854 */
[C---:B------:R-:W-:Y:S08]  /*4210*/  HMMA.16816.F32 R88, R20.reuse, R168, R88 ;  /* 0x000000a81458723c */ /* 0x040ff00000001858 */
[-C--:B------:R-:W-:Y:S08]  /*4220*/  HMMA.16816.F32 R92, R20, R170.reuse, R92 ;  /* 0x000000aa145c723c */ /* 0x080ff0000000185c */
[----:B------:R-:W-:Y:S08]  /*4230*/  HMMA.16816.F32 R96, R4, R170, R96 ;  /* 0x000000aa0460723c */ /* 0x000ff00000001860 */
[-C--:B--2---:R-:W-:Y:S01]  /*4240*/  HMMA.16816.F32 R36, R8, R172.reuse, R36 ;  /* 0x000000ac0824723c */ /* 0x084fe20000001824 */
[----:B------:R1:W2:Y:S05]  /*4250*/  LDSM.16.MT88.4 R4, [R230+0x22280] ;  /* 0x02228000e604783b */ /* 0x0002aa0000004200 */
[----:B------:R1:W1:Y:S02]  /*4260*/  LDSM.16.MT88.4 R24, [R227+0x22280] ;  /* 0x02228000e318783b */ /* 0x0002640000004200 */
[C---:B------:R-:W-:Y:S03]  /*4270*/  HMMA.16816.F32 R40, R176.reuse, R172, R40 ;  /* 0x000000acb028723c */ /* 0x040fe60000001828 */
[----:B------:R1:W1:Y:S05]  /*4280*/  LDSM.16.MT88.4 R20, [R0+0x10080] ;  /* 0x010080000014783b */ /* 0x00026a0000004200 */
[-C--:B------:R-:W-:Y:S01]  /*4290*/  HMMA.16816.F32 R44, R176, R174.reuse, R44 ;  /* 0x000000aeb02c723c */ /* 0x080fe2000000182c */
[----:B------:R1:W1:Y:S05]  /*42a0*/  LDSM.16.MT88.4 R28, [R0+0x12080] ;  /* 0x01208000001c783b */ /* 0x00026a0000004200 */
[----:B------:R1:W1:Y:S02]  /*42b0*/  LDSM.16.MT88.4 R32, [R0+0x14080] ;  /* 0x014080000020783b */ /* 0x0002640000004200 */
[C---:B------:R-:W-:Y:S03]  /*42c0*/  HMMA.16816.F32 R48, R8.reuse, R174, R48 ;  /* 0x000000ae0830723c */ /* 0x040fe60000001830 */
[----:B------:R1:W1:Y:S05]  /*42d0*/  LDSM.16.MT88.4 R168, [R0+0x16080] ;  /* 0x0160800000a8783b */ /* 0x00026a0000004200 */
[-C--:B---3--:R-:W-:Y:S01]  /*42e0*/  HMMA.16816.F32 R52, R8, R164.reuse, R52 ;  /* 0x000000a40834723c */ /* 0x088fe20000001834 */
[----:B------:R3:W1:Y:S05]  /*42f0*/  LDSM.16.MT88.4 R172, [R230+0x22a80] ;  /* 0x022a8000e6ac783b */ /* 0x00066a0000004200 */
        /* <DEDUP_REMOVED lines=8> */
[-C--:B------:R-:W-:Y:S08]  /*4380*/  HMMA.16816.F32 R68, R8, R12.reuse, R68 ;  /* 0x0000000c0844723c */ /* 0x080ff00000001844 */
[C---:B------:R-:W-:Y:S08]  /*4390*/  HMMA.16816.F32 R72, R176.reuse, R12, R72 ;  /* 0x0000000cb048723c */ /* 0x040ff00000001848 */
[-C--:B------:R-:W-:Y:S08]  /*43a0*/  HMMA.16816.F32 R76, R176, R14.reuse, R76 ;  /* 0x0000000eb04c723c */ /* 0x080ff0000000184c */
[C---:B------:R-:W-:Y:S08]  /*43b0*/  HMMA.16816.F32 R80, R8.reuse, R14, R80 ;  /* 0x0000000e0850723c */ /* 0x040ff00000001850 */
[-C--:B----4-:R-:W-:Y:S08]  /*43c0*/  HMMA.16816.F32 R84, R8, R16.reuse, R84 ;  /* 0x000000100854723c */ /* 0x090ff00000001854 */
[C---:B------:R-:W-:Y:S08]  /*43d0*/  HMMA.16816.F32 R88, R176.reuse, R16, R88 ;  /* 0x00000010b058723c */ /* 0x040ff00000001858 */
[-C--:B------:R-:W-:Y:S08]  /*43e0*/  HMMA.16816.F32 R92, R176, R18.reuse, R92 ;  /* 0x00000012b05c723c */ /* 0x080ff0000000185c */
[----:B------:R-:W-:Y:S01]  /*43f0*/  HMMA.16816.F32 R96, R8, R18, R96 ;  /* 0x000000120860723c */ /* 0x000fe20000001860 */
[----:B------:R-:W-:-:S07]  /*4400*/  @P5 BRA `(.L_x_561) ;  /* 0x0000049000005947 */ /* 0x000fce0003800000 */
[C---:B-123--:R-:W-:Y:S01]  /*4410*/  LOP3.LUT P3, RZ, R241.reuse, 0x1, RZ, 0xc0, !PT ;  /* 0x00000001f1ff7812 */ /* 0x04efe2000786c0ff */
[----:B------:R-:W-:Y:S01]  /*4420*/  USHF.R.S32.HI UR22, URZ, 0x1f, UR21 ;  /* 0x0000001f3f167899 */ /* 0x000fe20008011415 */
[C---:B------:R-:W-:Y:S01]  /*4430*/  LOP3.LUT P2, RZ, R241.reuse, 0x2, RZ, 0xc0, !PT ;  /* 0x00000002f1ff7812 */ /* 0x040fe2000784c0ff */
[----:B------:R-:W1:Y:S01]  /*4440*/  S2R R12, SR_CTAID.Y ;  /* 0x00000000000c7919 */ /* 0x000e620000002600 */
[----:B------:R-:W-:Y:S01]  /*4450*/  LOP3.LUT P4, RZ, R241, 0x8, RZ, 0xc0, !PT ;  /* 0x00000008f1ff7812 */ /* 0x000fe2000788c0ff */
[----:B------:R-:W-:Y:S01]  /*4460*/  ULDC.64 UR4, c[0x0][0x208] ;  /* 0x0000820000047ab9 */ /* 0x000fe20000000a00 */
[----:B------:R-:W-:Y:S01]  /*4470*/  IMAD.U32 R18, RZ, RZ, UR16 ;  /* 0x00000010ff127e24 */ /* 0x000fe2000f8e00ff */
[----:B------:R-:W-:Y:S01]  /*4480*/  UIMAD UR22, UR22, UR4, URZ ;  /* 0x00000004161672a4 */ /* 0x000fe2000f8e023f */
[----:B------:R-:W-:Y:S01]  /*4490*/  IMAD.U32 R16, RZ, RZ, UR16 ;  /* 0x00000010ff107e24 */ /* 0x000fe2000f8e00ff */
[----:B------:R-:W-:Y:S01]  /*44a0*/  UIMAD.WIDE.U32 UR24, UR21, UR4, URZ ;  /* 0x00000004151872a5 */ /* 0x000fe2000f8e003f */
[----:B------:R-:W-:Y:S01]  /*44b0*/  IMAD.U32 R14, RZ, RZ, UR16 ;  /* 0x00000010ff0e7e24 */ /* 0x000fe2000f8e00ff */
[----:B------:R-:W-:Y:S01]  /*44c0*/  UIMAD UR22, UR21, UR5, UR22 ;  /* 0x00000005151672a4 */ /* 0x000fe2000f8e0216 */
[----:B-----5:R-:W-:Y:S01]  /*44d0*/  IMAD.MOV.U32 R11, RZ, RZ, R237 ;  /* 0x000000ffff0b7224 */ /* 0x020fe200078e00ed */
[----:B------:R-:W-:Y:S02]  /*44e0*/  USHF.L.U32 UR4, UR21, 0x6, URZ ;  /* 0x0000000615047899 */ /* 0x000fe4000800063f */
[----:B------:R-:W-:Y:S01]  /*44f0*/  UIADD3 UR22, UR25, UR22, URZ ;  /* 0x0000001619167290 */ /* 0x000fe2000fffe03f */
[----:B------:R-:W-:Y:S02]  /*4500*/  IMAD.U32 R8, RZ, RZ, UR24 ;  /* 0x00000018ff087e24 */ /* 0x000fe4000f8e00ff */
[----:B------:R-:W-:Y:S03]  /*4510*/  IMAD.U32 R10, RZ, RZ, UR24 ;  /* 0x00000018ff0a7e24 */ /* 0x000fe6000f8e00ff */
[----:B------:R-:W-:Y:S01]  /*4520*/  LEA R8, P0, R8, R248, 0x7 ;  /* 0x000000f808087211 */ /* 0x000fe200078038ff */
[----:B------:R-:W-:Y:S05]  /*4530*/  IMAD.U32 R9, RZ, RZ, UR22 ;  /* 0x00000016ff097e24 */ /* 0x000fea000f8e00ff */
[----:B------:R-:W-:Y:S01]  /*4540*/  LEA.HI.X R9, R10, R249, R9, 0x7, P0 ;  /* 0x000000f90a097211 */ /* 0x000fe200000f3c09 */
[----:B------:R-:W-:Y:S01]  /*4550*/  IMAD.MOV.U32 R10, RZ, RZ, R236 ;  /* 0x000000ffff0a7224 */ /* 0x000fe200078e00ec */
[----:B------:R-:W-:Y:S02]  /*4560*/  IADD3 R18, P1, P0, R18, 0x80, R8 ;  /* 0x0000008012127810 */ /* 0x000fe4000783e008 */
[----:B-1----:R-:W-:Y:S01]  /*4570*/  SHF.R.S32.HI R13, RZ, 0x1f, R12 ;  /* 0x0000001fff0d7819 */ /* 0x002fe2000001140c */
[----:B------:R-:W-:Y:S01]  /*4580*/  IMAD.WIDE.U32 R10, R12, c[0x0][0x288], R10 ;  /* 0x0000a2000c0a7a25 */ /* 0x000fe200078e000a */
[--C-:B------:R-:W-:Y:S02]  /*4590*/  IADD3.X R19, RZ, UR6, R9.reuse, P1, P0 ;  /* 0x00000006ff137c10 */ /* 0x100fe40008fe0409 */
[--C-:B------:R-:W-:Y:S01]  /*45a0*/  IADD3 R16, P1, P0, R16, 0x100, R8.reuse ;  /* 0x0000010010107810 */ /* 0x100fe2000783e008 */
[----:B------:R-:W-:Y:S03]  /*45b0*/  IMAD R13, R13, c[0x0][0x288], RZ ;  /* 0x0000a2000d0d7a24 */ /* 0x000fe600078e02ff */
[----:B------:R-:W-:Y:S01]  /*45c0*/  IADD3.X R17, RZ, UR6, R9, P1, P0 ;  /* 0x00000006ff117c10 */ /* 0x000fe20008fe0409 */
[----:B------:R-:W-:Y:S01]  /*45d0*/  IMAD R13, R12, c[0x0][0x28c], R13 ;  /* 0x0000a3000c0d7a24 */ /* 0x000fe200078e020d */
[----:B------:R-:W-:Y:S04]  /*45e0*/  IADD3 R14, P1, P0, R14, 0x180, R8 ;  /* 0x000001800e0e7810 */ /* 0x000fe8000783e008 */
[----:B------:R-:W-:Y:S02]  /*45f0*/  IADD3.X R15, RZ, UR6, R9, P1, P0 ;  /* 0x00000006ff0f7c10 */ /* 0x000fe40008fe0409 */
[----:B------:R-:W-:Y:S02]  /*4600*/  IADD3 R12, P0, R10, UR18, RZ ;  /* 0x000000120a0c7c10 */ /* 0x000fe4000ff1e0ff */
[----:B------:R-:W-:Y:S02]  /*4610*/  LOP3.LUT P1, RZ, R241, 0x4, RZ, 0xc0, !PT ;  /* 0x00000004f1ff7812 */ /* 0x000fe4000782c0ff */
[----:B------:R-:W-:Y:S01]  /*4620*/  IADD3.X R11, R11, UR17, R13, P0, !PT ;  /* 0x000000110b0b7c10 */ /* 0x000fe200087fe40d */
[----:B------:R-:W-:Y:S01]  /*4630*/  IMAD.U32 R13, RZ, RZ, UR4 ;  /* 0x00000004ff0d7e24 */ /* 0x000fe2000f8e00ff */
[C---:B------:R-:W-:Y:S04]  /*4640*/  LEA R10, P0, R12.reuse, c[0x0][0x280], 0x2 ;  /* 0x0000a0000c0a7a11 */ /* 0x040fe800078010ff */
[----:B------:R-:W-:Y:S01]  /*4650*/  LEA.HI.X R11, R12, c[0x0][0x284], R11, 0x2, P0 ;  /* 0x0000a1000c0b7a11 */ /* 0x000fe200000f140b */
[----:B------:R-:W-:Y:S05]  /*4660*/  IMAD.U32 R12, RZ, RZ, UR4 ;  /* 0x00000004ff0c7e24 */ /* 0x000fea000f8e00ff */
[----:B------:R-:W-:Y:S01]  /*4670*/  LEA R12, P0, R12, R10, 0x2 ;  /* 0x0000000a0c0c7211 */ /* 0x000fe200078010ff */
[----:B------:R-:W-:Y:S03]  /*4680*/  IMAD.U32 R10, RZ, RZ, UR4 ;  /* 0x00000004ff0a7e24 */ /* 0x000fe6000f8e00ff */
[----:B------:R-:W-:Y:S02]  /*4690*/  LEA.HI.X.SX32 R13, R13, R11, 0x2, P0 ;  /* 0x0000000b0d0d7211 */ /* 0x000fe400000f16ff */
[----:B------:R-:W-:Y:S04]  /*46a0*/  IADD3 R10, -R246, c[0x0][0x168], -R10 ;  /* 0x00005a00f60a7a10 */ /* 0x000fe80007ffe90a */
[C---:B------:R-:W-:Y:S11]  /*46b0*/  ISETP.LT.OR P0, PT, R10.reuse, 0x1, !P3 ;  /* 0x000000010a00780c */ /* 0x040ff60005f01670 */
[----:B------:R-:W-:Y:S02]  /*46c0*/  @!UPT UIADD3 URZ, URZ, URZ, URZ ;  /* 0x0000003f3f3ff290 */ /* 0x000fe4000fffe03f */
[----:B------:R-:W-:Y:S01]  /*46d0*/  @!PT LDS RZ, [RZ] ;  /* 0x00000000fffff984 */ /* 0x000fe20000000800 */
[----:B------:R-:W-:Y:S01]  /*46e0*/  @!PT LDS RZ, [RZ] ;  /* 0x00000000fffff984 */ /* 0x000fe20000000800 */
[----:B------:R-:W-:Y:S01]  /*46f0*/  @!PT LDS RZ, [RZ] ;  /* 0x00000000fffff984 */ /* 0x000fe20000000800 */
[----:B------:R1:W-:Y:S01]  /*4700*/  LDGSTS.E.BYPASS.LTC128B.128 [R238+0x18080], [R8.64], !P0 ;  /* 0x1808000008ee7fae */ /* 0x0003e2000c101d4e */
[C---:B------:R-:W-:Y:S11]  /*4710*/  ISETP.LT.OR P0, PT, R10.reuse, 0x1, !P2 ;  /* 0x000000010a00780c */ /* 0x040ff60005701670 */
[----:B------:R-:W-:Y:S02]  /*4720*/  @!UPT UIADD3 URZ, URZ, URZ, URZ ;  /* 0x0000003f3f3ff290 */ /* 0x000fe4000fffe03f */
[----:B------:R1:W-:Y:S01]  /*4730*/  LDGSTS.E.BYPASS.LTC128B.128 [R238+0x1a080], [R8.64+0x80], !P0 ;  /* 0x1a08008008ee7fae */ /* 0x0003e2000c101d4e */
[C---:B------:R-:W-:Y:S11]  /*4740*/  ISETP.LT.OR P0, PT, R10.reuse, 0x1, !P1 ;  /* 0x000000010a00780c */ /* 0x040ff60004f01670 */
[----:B------:R-:W-:Y:S02]  /*4750*/  @!UPT UIADD3 URZ, URZ, URZ, URZ ;  /* 0x0000003f3f3ff290 */ /* 0x000fe4000fffe03f */
[----:B------:R1:W-:Y:S01]  /*4760*/  LDGSTS.E.BYPASS.LTC128B.128 [R238+0x1c080], [R8.64+0x100], !P0 ;  /* 0x1c08010008ee7fae */ /* 0x0003e2000c101d4e */
[----:B------:R-:W-:Y:S11]  /*4770*/  ISETP.LT.OR P0, PT, R10, 0x1, !P4 ;  /* 0x000000010a00780c */ /* 0x000ff60006701670 */
[----:B------:R-:W-:Y:S02]  /*4780*/  @!UPT UIADD3 URZ, URZ, URZ, URZ ;  /* 0x0000003f3f3ff290 */ /* 0x000fe4000fffe03f */
[----:B------:R1:W-:Y:S02]  /*4790*/  LDGSTS.E.BYPASS.LTC128B.128 [R238+0x1e080], [R8.64+0x180], !P0 ;  /* 0x1e08018008ee7fae */ /* 0x0003e4000c101d4e */
[----:B-1----:R-:W-:Y:S04]  /*47a0*/  IADD3 R8, P0, R8, UR16, RZ ;  /* 0x0000001008087c10 */ /* 0x002fe8000ff1e0ff */
[----:B------:R-:W-:Y:S02]  /*47b0*/  IADD3.X R9, R9, UR6, RZ, P0, !PT ;  /* 0x0000000609097c10 */ /* 0x000fe400087fe4ff */
[C---:B------:R-:W-:Y:S11]  /*47c0*/  ISETP.LT.OR P0, PT, R10.reuse, 0x21, !P3 ;  /* 0x000000210a00780c */ /* 0x040ff60005f01670 */
[----:B------:R-:W-:Y:S02]  /*47d0*/  @!UPT UIADD3 URZ, URZ, URZ, URZ ;  /* 0x0000003f3f3ff290 */ /* 0x000fe4000fffe03f */
[----:B------:R1:W-:Y:S01]  /*47e0*/  LDGSTS.E.BYPASS.LTC128B.128 [R238+0x19080], [R8.64], !P0 ;  /* 0x1908000008ee7fae */ /* 0x0003e2000c101d4e */
[C---:B------:R-:W-:Y:S11]  /*47f0*/  ISETP.LT.OR P0, PT, R10.reuse, 0x21, !P2 ;  /* 0x000000210a00780c */ /* 0x040ff60005701670 */
[----:B------:R-:W-:Y:S02]  /*4800*/  @!UPT UIADD3 URZ, URZ, URZ, URZ ;  /* 0x0000003f3f3ff290 */ /* 0x000fe4000fffe03f */
[----:B------:R2:W-:Y:S01]  /*4810*/  LDGSTS.E.BYPASS.LTC128B.128 [R238+0x1b080], [R18.64], !P0 ;  /* 0x1b08000012ee7fae */ /* 0x0005e2000c101d4e */
[----:B------:R-:W-:Y:S01]  /*4820*/  ISETP.LT.OR P0, PT, R10, 0x21, !P1 ;  /* 0x000000210a00780c */ /* 0x000fe20004f01670 */
[----:B-1----:R-:W-:Y:S11]  /*4830*/  @!P6 IMAD.SHL.U32 R8, R244, 0x10, RZ ;  /* 0x00000010f408e824 */ /* 0x002ff600078e00ff */
[----:B------:R-:W-:Y:S01]  /*4840*/  @!UPT UIADD3 URZ, URZ, URZ, URZ ;  /* 0x0000003f3f3ff290 */ /* 0x000fe2000fffe03f */
[----:B------:R2:W-:Y:S01]  /*4850*/  LDGSTS.E.BYPASS.LTC128B.128 [R238+0x1d080], [R16.64], !P0 ;  /* 0x1d08000010ee7fae */ /* 0x0005e2000c101d4e */
[----:B------:R-:W-:Y:S11]  /*4860*/  ISETP.LT.OR P0, PT, R10, 0x21, !P4 ;  /* 0x000000210a00780c */ /* 0x000ff60006701670 */
[----:B------:R-:W-:Y:S02]  /*4870*/  @!UPT UIADD3 URZ, URZ, URZ, URZ ;  /* 0x0000003f3f3ff290 */ /* 0x000fe4000fffe03f */
[----:B------:R2:W-:Y:S04]  /*4880*/  LDGSTS.E.BYPASS.LTC128B.128 [R238+0x1f080], [R14.64], !P0 ;  /* 0x1f0800000eee7fae */ /* 0x0005e8000c101d4e */
[----:B------:R2:W-:Y:S02]  /*4890*/  @!P6 LDGSTS.E.BYPASS.LTC128B.128 [R8+0x20180], [R12.64] ;  /* 0x201800000c08efae */ /* 0x0005e4000b901d4e */
.L_x_561:
[-C--:B-123--:R-:W-:Y:S01]  /*48a0*/  HMMA.16816.F32 R100, R4, R20.reuse, R100 ;  /* 0x000000140464723c */ /* 0x08efe20000001864 */
[----:B------:R-:W-:Y:S07]  /*48b0*/  LDSM.16.MT88.4 R8, [R0+0x11080] ;  /* 0x011080000008783b */ /* 0x000fee0000004200 */
[C---:B------:R-:W-:Y:S01]  /*48c0*/  HMMA.16816.F32 R104, R24.reuse, R20, R104 ;  /* 0x000000141868723c */ /* 0x040fe20000001868 */
[----:B------:R-:W-:Y:S07]  /*48d0*/  LDSM.16.MT88.4 R12, [R227+0x23280] ;  /* 0x02328000e30c783b */ /* 0x000fee0000004200 */
[-C--:B------:R-:W-:Y:S01]  /*48e0*/  HMMA.16816.F32 R108, R24, R22.reuse, R108 ;  /* 0x00000016186c723c */ /* 0x080fe2000000186c */
[----:B------:R-:W-:Y:S07]  /*48f0*/  LDSM.16.MT88.4 R16, [R0+0x13080] ;  /* 0x013080000010783b */ /* 0x000fee0000004200 */
[C---:B------:R-:W-:Y:S01]  /*4900*/  HMMA.16816.F32 R112, R4.reuse, R22, R112 ;  /* 0x000000160470723c */ /* 0x040fe20000001870 */
[----:B------:R-:W-:Y:S07]  /*4910*/  LDSM.16.MT88.4 R20, [R0+0x15080] ;  /* 0x015080000014783b */ /* 0x000fee0000004200 */
[-C--:B------:R-:W-:Y:S01]  /*4920*/  HMMA.16816.F32 R116, R4, R28.reuse, R116 ;  /* 0x0000001c0474723c */ /* 0x080fe20000001874 */
[----:B------:R-:W-:Y:S07]  /*4930*/  LDSM.16.MT88.4 R164, [R227+0x23a80] ;  /* 0x023a8000e3a4783b */ /* 0x000fee0000004200 */
[C---:B------:R-:W-:Y:S01]  /*4940*/  HMMA.16816.F32 R120, R24.reuse, R28, R120 ;  /* 0x0000001c1878723c */ /* 0x040fe20000001878 */
[----:B------:R-:W0:Y:S07]  /*4950*/  LDGDEPBAR ;  /* 0x00000000000079af */ /* 0x000e2e0000000000 */
[-C--:B------:R-:W-:Y:S08]  /*4960*/  HMMA.16816.F32 R124, R24, R30.reuse, R124 ;  /* 0x0000001e187c723c */ /* 0x080ff0000000187c */
[C---:B------:R-:W-:Y:S01]  /*4970*/  HMMA.16816.F32 R128, R4.reuse, R30, R128 ;  /* 0x0000001e0480723c */ /* 0x040fe20000001880 */
[----:B------:R-:W-:Y:S07]  /*4980*/  LDSM.16.MT88.4 R28, [R230+0x23a80] ;  /* 0x023a8000e61c783b */ /* 0x000fee0000004200 */
[-C--:B------:R-:W-:Y:S08]  /*4990*/  HMMA.16816.F32 R132, R4, R32.reuse, R132 ;  /* 0x000000200484723c */ /* 0x080ff00000001884 */
[C---:B------:R-:W-:Y:S08]  /*49a0*/  HMMA.16816.F32 R136, R24.reuse, R32, R136 ;  /* 0x000000201888723c */ /* 0x040ff00000001888 */
[-C--:B------:R-:W-:Y:S08]  /*49b0*/  HMMA.16816.F32 R140, R24, R34.reuse, R140 ;  /* 0x00000022188c723c */ /* 0x080ff0000000188c */
[C---:B------:R-:W-:Y:S01]  /*49c0*/  HMMA.16816.F32 R144, R4.reuse, R34, R144 ;  /* 0x000000220490723c */ /* 0x040fe20000001890 */
[----:B------:R-:W-:Y:S07]  /*49d0*/  LDSM.16.MT88.4 R32, [R0+0x11880] ;  /* 0x011880000020783b */ /* 0x000fee0000004200 */
[-C--:B------:R-:W-:Y:S08]  /*49e0*/  HMMA.16816.F32 R148, R4, R168.reuse, R148 ;  /* 0x000000a80494723c */ /* 0x080ff00000001894 */
[C---:B------:R-:W-:Y:S08]  /*49f0*/  HMMA.16816.F32 R152, R24.reuse, R168, R152 ;  /* 0x000000a81898723c */ /* 0x040ff00000001898 */
[-C--:B------:R-:W-:Y:S01]  /*4a00*/  HMMA.16816.F32 R156, R24, R170.reuse, R156 ;  /* 0x000000aa189c723c */ /* 0x080fe2000000189c */
[----:B------:R-:W-:Y:S07]  /*4a10*/  LDSM.16.MT88.4 R24, [R0+0x17080] ;  /* 0x017080000018783b */ /* 0x000fee0000004200 */
[----:B------:R-:W-:Y:S01]  /*4a20*/  HMMA.16816.F32 R160, R4, R170, R160 ;  /* 0x000000aa04a0723c */ /* 0x000fe200000018a0 */
[----:B------:R-:W1:Y:S07]  /*4a30*/  LDSM.16.MT88.4 R4, [R230+0x23280] ;  /* 0x02328000e604783b */ /* 0x000e6e0000004200 */
[-C--:B------:R-:W-:Y:S01]  /*4a40*/  HMMA.16816.F32 R100, R172, R180.reuse, R100 ;  /* 0x000000b4ac64723c */ /* 0x080fe20000001864 */
[----:B------:R-:W2:Y:S07]  /*4a50*/  LDSM.16.MT88.4 R168, [R0+0x13880] ;  /* 0x0138800000a8783b */ /* 0x000eae0000004200 */
        /* <DEDUP_REMOVED lines=15> */
[-C--:B-1----:R-:W-:Y:S08]  /*4b50*/  HMMA.16816.F32 R100, R4, R8.reuse, R100 ;  /* 0x000000080464723c */ /* 0x082ff00000001864 */
[C---:B------:R-:W-:Y:S08]  /*4b60*/  HMMA.16816.F32 R104, R12.reuse, R8, R104 ;  /* 0x000000080c68723c */ /* 0x040ff00000001868 */
[-C--:B------:R-:W-:Y:S08]  /*4b70*/  HMMA.16816.F32 R108, R12, R10.reuse, R108 ;  /* 0x0000000a0c6c723c */ /* 0x080ff0000000186c */
[C---:B------:R-:W-:Y:S01]  /*4b80*/  HMMA.16816.F32 R112, R4.reuse, R10, R112 ;  /* 0x0000000a0470723c */ /* 0x040fe20000001870 */
[----:B------:R-:W1:Y:S07]  /*4b90*/  LDSM.16.MT88.4 R8, [R0+0x15880] ;  /* 0x015880000008783b */ /* 0x000e6e0000004200 */
        /* <DEDUP_REMOVED lines=12> */
[----:B------:R-:W3:Y:S07]  /*4c60*/  LDSM.16.MT88.4 R4, [R0+0x17880] ;  /* 0x017880000004783b */ /* 0x000eee0000004200 */
[-C--:B------:R-:W-:Y:S01]  /*4c70*/  HMMA.16816.F32 R100, R28, R32.reuse, R100 ;  /* 0x000000201c64723c */ /* 0x080fe20000001864 */
[----:B------:R-:W-:Y:S07]  /*4c80*/  BAR.SYNC.DEFER_BLOCKING 0x0 ;  /* 0x0000000000007b1d */ /* 0x000fee0000010000 */
[C---:B------:R-:W-:Y:S08]  /*4c90*/  HMMA.16816.F32 R104, R164.reuse, R32, R104 ;  /* 0x00000020a468723c */ /* 0x040ff00000001868 */
[-C--:B------:R-:W-:Y:S08]  /*4ca0*/  HMMA.16816.F32 R108, R164, R34.reuse, R108 ;  /* 0x00000022a46c723c */ /* 0x080ff0000000186c */
[C---:B------:R-:W-:Y:S01]  /*4cb0*/  HMMA.16816.F32 R112, R28.reuse, R34, R112 ;  /* 0x000000221c70723c */ /* 0x040fe20000001870 */
[----:B------:R4:W3:Y:S07]  /*4cc0*/  LDSM.16.M88.4 R192, [R232] ;  /* 0x00000000e8c0783b */ /* 0x0008ee0000000200 */
[-C--:B--2---:R-:W-:Y:S01]  /*4cd0*/  HMMA.16816.F32 R116, R28, R168.reuse, R116 ;  /* 0x000000a81c74723c */ /* 0x084fe20000001874 */
[----:B------:R4:W2:Y:S07]  /*4ce0*/  LDSM.16.M88.4 R188, [R232+0x1000] ;  /* 0x00100000e8bc783b */ /* 0x0008ae0000000200 */
[C---:B------:R-:W-:Y:S01]  /*4cf0*/  HMMA.16816.F32 R120, R164.reuse, R168, R120 ;  /* 0x000000a8a478723c */ /* 0x040fe20000001878 */
[----:B------:R4:W2:Y:S07]  /*4d00*/  LDSM.16.MT88.4 R16, [R0+0x80] ;  /* 0x000080000010783b */ /* 0x0008ae0000004200 */
[-C--:B------:R-:W-:Y:S01]  /*4d10*/  HMMA.16816.F32 R124, R164, R170.reuse, R124 ;  /* 0x000000aaa47c723c */ /* 0x080fe2000000187c */
[----:B------:R4:W2:Y:S07]  /*4d20*/  LDSM.16.MT88.4 R32, [R0+0x2080] ;  /* 0x002080000020783b */ /* 0x0008ae0000004200 */
[C---:B------:R-:W-:Y:S01]  /*4d30*/  HMMA.16816.F32 R128, R28.reuse, R170, R128 ;  /* 0x000000aa1c80723c */ /* 0x040fe20000001880 */
[----:B------:R4:W2:Y:S07]  /*4d40*/  LDSM.16.MT88.4 R176, [R0+0x4080] ;  /* 0x0040800000b0783b */ /* 0x0008ae0000004200 */
[-C--:B-1----:R-:W-:Y:S01]  /*4d50*/  HMMA.16816.F32 R132, R28, R8.reuse, R132 ;  /* 0x000000081c84723c */ /* 0x082fe20000001884 */
[----:B------:R4:W1:Y:S07]  /*4d60*/  LDSM.16.MT88.4 R196, [R0+0x6080] ;  /* 0x0060800000c4783b */ /* 0x00086e0000004200 */
[C---:B------:R-:W-:Y:S01]  /*4d70*/  HMMA.16816.F32 R136, R164.reuse, R8, R136 ;  /* 0x00000008a488723c */ /* 0x040fe20000001888 */
[----:B------:R4:W1:Y:S07]  /*4d80*/  LDSM.16.M88.4 R200, [R233] ;  /* 0x00000000e9c8783b */ /* 0x00086e0000000200 */
[-C--:B------:R-:W-:Y:S01]  /*4d90*/  HMMA.16816.F32 R140, R164, R10.reuse, R140 ;  /* 0x0000000aa48c723c */ /* 0x080fe2000000188c */
[----:B------:R4:W1:Y:S07]  /*4da0*/  LDSM.16.M88.4 R208, [R233+0x1000] ;  /* 0x00100000e9d0783b */ /* 0x00086e0000000200 */
[C---:B------:R-:W-:Y:S01]  /*4db0*/  HMMA.16816.F32 R144, R28.reuse, R10, R144 ;  /* 0x0000000a1c90723c */ /* 0x040fe20000001890 */
[----:B------:R4:W1:Y:S07]  /*4dc0*/  LDSM.16.MT88.4 R204, [R0+0x880] ;  /* 0x0008800000cc783b */ /* 0x00086e0000004200 */
[-C--:B---3--:R-:W-:Y:S01]  /*4dd0*/  HMMA.16816.F32 R148, R28, R4.reuse, R148 ;  /* 0x000000041c94723c */ /* 0x088fe20000001894 */
[----:B------:R4:W3:Y:S07]  /*4de0*/  LDSM.16.MT88.4 R212, [R0+0x2880] ;  /* 0x0028800000d4783b */ /* 0x0008ee0000004200 */
[C---:B------:R-:W-:Y:S01]  /*4df0*/  HMMA.16816.F32 R152, R164.reuse, R4, R152 ;  /* 0x00000004a498723c */ /* 0x040fe20000001898 */
[----:B------:R4:W1:Y:S07]  /*4e00*/  LDSM.16.MT88.4 R216, [R0+0x4880] ;  /* 0x0048800000d8783b */ /* 0x00086e0000004200 */
[-C--:B------:R-:W-:Y:S01]  /*4e10*/  HMMA.16816.F32 R156, R164, R6.reuse, R156 ;  /* 0x00000006a49c723c */ /* 0x080fe2000000189c */
[----:B------:R4:W1:Y:S07]  /*4e20*/  LDSM.16.MT88.4 R220, [R0+0x6880] ;  /* 0x0068800000dc783b */ /* 0x00086e0000004200 */
[----:B------:R-:W-:Y:S01]  /*4e30*/  HMMA.16816.F32 R160, R28, R6, R160 ;  /* 0x000000061ca0723c */ /* 0x000fe200000018a0 */
[----:B------:R-:W-:-:S07]  /*4e40*/  @P5 BRA `(.L_x_562) ;  /* 0x0000049000005947 */ /* 0x000fce0003800000 */
[C---:B--2---:R-:W-:Y:S01]  /*4e50*/  LOP3.LUT P3, RZ, R242.reuse, 0x1, RZ, 0xc0, !PT ;  /* 0x00000001f2ff7812 */ /* 0x044fe2000786c0ff */
[----:B------:R-:W-:Y:S01]  /*4e60*/  USHF.R.S32.HI UR22, URZ, 0x1f, UR21 ;  /* 0x0000001f3f167899 */ /* 0x000fe20008011415 */
[C---:B------:R-:W-:Y:S01]  /*4e70*/  LOP3.LUT P2, RZ, R242.reuse, 0x2, RZ, 0xc0, !PT ;  /* 0x00000002f2ff7812 */ /* 0x040fe2000784c0ff */
[----:B------:R-:W2:Y:S01]  /*4e80*/  S2R R8, SR_CTAID.Y ;  /* 0x0000000000087919 */ /* 0x000ea20000002600 */
        /* <DEDUP_REMOVED lines=18> */
[----:B--2---:R-:W-:Y:S01]  /*4fb0*/  SHF.R.S32.HI R9, RZ, 0x1f, R8 ;  /* 0x0000001fff097819 */ /* 0x004fe20000011408 */
        /* <DEDUP_REMOVED lines=34> */
[----:B--2---:R-:W-:Y:S04]  /*51e0*/  IADD3 R4, P0, R4, UR9, RZ ;  /* 0x0000000904047c10 */ /* 0x004fe8000ff1e0ff */
        /* <DEDUP_REMOVED lines=8> */
[----:B--2---:R-:W-:Y:S11]  /*5270*/  @!P6 IMAD.SHL.U32 R4, R244, 0x10, RZ ;  /* 0x00000010f404e824 */ /* 0x004ff600078e00ff */
[----:B------:R-:W-:Y:S01]  /*5280*/  @!UPT UIADD3 URZ, URZ, URZ, URZ ;  /* 0x0000003f3f3ff290 */ /* 0x000fe2000fffe03f */
[----:B------:R4:W-:Y:S01]  /*5290*/  LDGSTS.E.BYPASS.LTC128B.128 [R238+0x15080], [R12.64], !P0 ;  /* 0x150800000cee7fae */ /* 0x0009e2000c101d4e */
[----:B------:R-:W-:Y:S11]  /*52a0*/  ISETP.LT.OR P0, PT, R6, 0x21, !P4 ;  /* 0x000000210600780c */ /* 0x000ff60006701670 */
[----:B------:R-:W-:Y:S02]  /*52b0*/  @!UPT UIADD3 URZ, URZ, URZ, URZ ;  /* 0x0000003f3f3ff290 */ /* 0x000fe4000fffe03f */
[----:B------:R4:W-:Y:S04]  /*52c0*/  LDGSTS.E.BYPASS.LTC128B.128 [R238+0x17080], [R10.64], !P0 ;  /* 0x170800000aee7fae */ /* 0x0009e8000c101d4e */
[----:B------:R4:W-:Y:S02]  /*52d0*/  @!P6 LDGSTS.E.BYPASS.LTC128B.128 [R4+0x20080], [R8.64] ;  /* 0x200800000804efae */ /* 0x0009e4000b901d4e */
.L_x_562:
[-C--:B--2-4-:R-:W-:Y:S01]  /*52e0*/  HMMA.16816.F32 R4, R192, R16.reuse, RZ ;  /* 0x00000010c004723c */ /* 0x094fe200000018ff */
[----:B-----5:R-:W2:Y:S01]  /*52f0*/  LDL R236, [R1+0x10] ;  /* 0x0000100001ec7983 */ /* 0x020ea20000100800 */
[----:B------:R-:W-:Y:S02]  /*5300*/  USHF.L.U32 UR11, UR11, 0xe, URZ ;  /* 0x0000000e0b0b7899 */ /* 0x000fe4000800063f */
[----:B------:R-:W-:Y:S01]  /*5310*/  UISETP.GE.AND UP0, UPT, UR21, UR20, UPT ;  /* 0x000000141500728c */ /* 0x000fe2000bf06270 */
[----:B------:R-:W0:Y:S03]  /*5320*/  LDGDEPBAR ;  /* 0x00000000000079af */ /* 0x000e260000000000 */
[C---:B------:R-:W-:Y:S08]  /*5330*/  HMMA.16816.F32 R8, R188.reuse, R16, RZ ;  /* 0x00000010bc08723c */ /* 0x040ff000000018ff */
[-C--:B------:R-:W-:Y:S08]  /*5340*/  HMMA.16816.F32 R12, R188, R18.reuse, RZ ;  /* 0x00000012bc0c723c */ /* 0x080ff000000018ff */
        /* <DEDUP_REMOVED lines=9> */
[-C--:B-1----:R-:W-:Y:S08]  /*53e0*/  HMMA.16816.F32 R180, R192, R196.reuse, RZ ;  /* 0x000000c4c0b4723c */ /* 0x082ff000000018ff */
[C---:B------:R-:W-:Y:S07]  /*53f0*/  HMMA.16816.F32 R184, R188.reuse, R196, RZ ;  /* 0x000000c4bcb8723c */ /* 0x040fee00000018ff */
[----:B------:R-:W-:Y:S01]  /*5400*/  IMAD.U32 R197, RZ, RZ, UR11 ;  /* 0x0000000bffc57e24 */ /* 0x000fe2000f8e00ff */
[-C--:B------:R-:W-:Y:S08]  /*5410*/  HMMA.16816.F32 R188, R188, R198.reuse, RZ ;  /* 0x000000c6bcbc723c */ /* 0x080ff000000018ff */
[----:B------:R-:W-:Y:S01]  /*5420*/  HMMA.16816.F32 R192, R192, R198, RZ ;  /* 0x000000c6c0c0723c */ /* 0x000fe200000018ff */
[----:B------:R-:W4:Y:S07]  /*5430*/  LDL.64 R198, [R1+0x8] ;  /* 0x0000080001c67983 */ /* 0x000f2e0000100a00 */
[-C--:B------:R-:W-:Y:S08]  /*5440*/  HMMA.16816.F32 R4, R200, R204.reuse, R4 ;  /* 0x000000ccc804723c */ /* 0x080ff00000001804 */
[C---:B------:R-:W-:Y:S08]  /*5450*/  HMMA.16816.F32 R8, R208.reuse, R204, R8 ;  /* 0x000000ccd008723c */ /* 0x040ff00000001808 */
[-C--:B------:R-:W-:Y:S08]  /*5460*/  HMMA.16816.F32 R12, R208, R206.reuse, R12 ;  /* 0x000000ced00c723c */ /* 0x080ff0000000180c */
[C---:B------:R-:W-:Y:S01]  /*5470*/  HMMA.16816.F32 R16, R200.reuse, R206, R16 ;  /* 0x000000cec810723c */ /* 0x040fe20000001810 */
[----:B------:R-:W-:Y:S07]  /*5480*/  LDSM.16.MT88.4 R204, [R0+0x1080] ;  /* 0x0010800000cc783b */ /* 0x000fee0000004200 */
[-C--:B---3--:R-:W-:Y:S08]  /*5490*/  HMMA.16816.F32 R20, R200, R212.reuse, R20 ;  /* 0x000000d4c814723c */ /* 0x088ff00000001814 */
[C---:B------:R-:W-:Y:S08]  /*54a0*/  HMMA.16816.F32 R24, R208.reuse, R212, R24 ;  /* 0x000000d4d018723c */ /* 0x040ff00000001818 */
[-C--:B------:R-:W-:Y:S08]  /*54b0*/  HMMA.16816.F32 R28, R208, R214.reuse, R28 ;  /* 0x000000d6d01c723c */ /* 0x080ff0000000181c */
[C---:B------:R-:W-:Y:S01]  /*54c0*/  HMMA.16816.F32 R32, R200.reuse, R214, R32 ;  /* 0x000000d6c820723c */ /* 0x040fe20000001820 */
[----:B------:R-:W-:Y:S07]  /*54d0*/  LDSM.16.MT88.4 R212, [R0+0x5080] ;  /* 0x0050800000d4783b */ /* 0x000fee0000004200 */
[-C--:B------:R-:W-:Y:S08]  /*54e0*/  HMMA.16816.F32 R164, R200, R216.reuse, R164 ;  /* 0x000000d8c8a4723c */ /* 0x080ff000000018a4 */
[C---:B------:R-:W-:Y:S08]  /*54f0*/  HMMA.16816.F32 R168, R208.reuse, R216, R168 ;  /* 0x000000d8d0a8723c */ /* 0x040ff000000018a8 */
[-C--:B------:R-:W-:Y:S08]  /*5500*/  HMMA.16816.F32 R172, R208, R218.reuse, R172 ;  /* 0x000000dad0ac723c */ /* 0x080ff000000018ac */
[C---:B------:R-:W-:Y:S08]  /*5510*/  HMMA.16816.F32 R176, R200.reuse, R218, R176 ;  /* 0x000000dac8b0723c */ /* 0x040ff000000018b0 */
[-C--:B------:R-:W-:Y:S08]  /*5520*/  HMMA.16816.F32 R180, R200, R220.reuse, R180 ;  /* 0x000000dcc8b4723c */ /* 0x080ff000000018b4 */
[C---:B------:R-:W-:Y:S08]  /*5530*/  HMMA.16816.F32 R184, R208.reuse, R220, R184 ;  /* 0x000000dcd0b8723c */ /* 0x040ff000000018b8 */
[-C--:B------:R-:W-:Y:S01]  /*5540*/  HMMA.16816.F32 R188, R208, R222.reuse, R188 ;  /* 0x000000ded0bc723c */ /* 0x080fe200000018bc */
[----:B------:R-:W-:Y:S07]  /*5550*/  LDSM.16.M88.4 R208, [R235+0x1000] ;  /* 0x00100000ebd0783b */ /* 0x000fee0000000200 */
[----:B------:R-:W-:Y:S01]  /*5560*/  HMMA.16816.F32 R192, R200, R222, R192 ;  /* 0x000000dec8c0723c */ /* 0x000fe200000018c0 */
[----:B------:R-:W-:Y:S03]  /*5570*/  LDSM.16.MT88.4 R200, [R0+0x3080] ;  /* 0x0030800000c8783b */ /* 0x000fe60000004200 */
[----:B----4-:R-:W-:Y:S01]  /*5580*/  IADD3 R196, P0, R198, UR11, RZ ;  /* 0x0000000bc6c47c10 */ /* 0x010fe2000ff1e0ff */
[----:B------:R-:W-:Y:S03]  /*5590*/  UMOV UR11, UR21 ;  /* 0x00000015000b7c82 */ /* 0x000fe60008000000 */
[----:B--2---:R-:W-:Y:S04]  /*55a0*/  LEA.HI.X.SX32 R197, R197, R236, 0x1, P0 ;  /* 0x000000ecc5c57211 */ /* 0x004fe800000f0eff */
[C---:B------:R-:W-:Y:S04]  /*55b0*/  LEA R236, P0, R196.reuse, c[0x0][0x220], 0x2 ;  /* 0x00008800c4ec7a11 */ /* 0x040fe800078010ff */
[----:B------:R-:W-:Y:S02]  /*55c0*/  LEA.HI.X R237, R196, c[0x0][0x224], R197, 0x2, P0 ;  /* 0x00008900c4ed7a11 */ /* 0x000fe400000f14c5 */
[----:B------:R-:W1:Y:S01]  /*55d0*/  LDSM.16.M88.4 R196, [R235] ;  /* 0x00000000ebc4783b */ /* 0x000e620000000200 */
[----:B------:R-:W-:Y:S01]  /*55e0*/  PLOP3.LUT P0, PT, PT, PT, UP0, 0x80, 0x0 ;  /* 0x000000000000781c */ /* 0x000fe20003f0f008 */
        /* <DEDUP_REMOVED lines=8> */
[C---:B------:R-:W-:Y:S01]  /*5670*/  HMMA.16816.F32 R32, R196.reuse, R202, R32 ;  /* 0x000000cac420723c */ /* 0x040fe20000001820 */
[----:B------:R-:W-:Y:S07]  /*5680*/  LDSM.16.M88.4 R200, [R234] ;  /* 0x00000000eac8783b */ /* 0x000fee0000000200 */
[-C--:B------:R-:W-:Y:S08]  /*5690*/  HMMA.16816.F32 R164, R196, R212.reuse, R164 ;  /* 0x000000d4c4a4723c */ /* 0x080ff000000018a4 */
[C---:B------:R-:W-:Y:S08]  /*56a0*/  HMMA.16816.F32 R168, R208.reuse, R212, R168 ;  /* 0x000000d4d0a8723c */ /* 0x040ff000000018a8 */
[-C--:B------:R-:W-:Y:S08]  /*56b0*/  HMMA.16816.F32 R172, R208, R214.reuse, R172 ;  /* 0x000000d6d0ac723c */ /* 0x080ff000000018ac */
[C---:B------:R-:W-:Y:S01]  /*56c0*/  HMMA.16816.F32 R176, R196.reuse, R214, R176 ;  /* 0x000000d6c4b0723c */ /* 0x040fe200000018b0 */
[----:B------:R-:W-:Y:S07]  /*56d0*/  LDSM.16.M88.4 R212, [R234+0x1000] ;  /* 0x00100000ead4783b */ /* 0x000fee0000000200 */
[-C--:B-1----:R-:W-:Y:S08]  /*56e0*/  HMMA.16816.F32 R180, R196, R204.reuse, R180 ;  /* 0x000000ccc4b4723c */ /* 0x082ff000000018b4 */
[C---:B------:R-:W-:Y:S08]  /*56f0*/  HMMA.16816.F32 R184, R208.reuse, R204, R184 ;  /* 0x000000ccd0b8723c */ /* 0x040ff000000018b8 */
[-C--:B------:R-:W-:Y:S01]  /*5700*/  HMMA.16816.F32 R188, R208, R206.reuse, R188 ;  /* 0x000000ced0bc723c */ /* 0x080fe200000018bc */
[----:B------:R-:W1:Y:S07]  /*5710*/  LDSM.16.MT88.4 R208, [R0+0x1880] ;  /* 0x0018800000d0783b */ /* 0x000e6e0000004200 */
[----:B------:R-:W-:Y:S01]  /*5720*/  HMMA.16816.F32 R192, R196, R206, R192 ;  /* 0x000000cec4c0723c */ /* 0x000fe200000018c0 */
[----:B------:R-:W2:Y:S04]  /*5730*/  LDSM.16.MT88.4 R196, [R0+0x3880] ;  /* 0x0038800000c4783b */ /* 0x000ea80000004200 */
[----:B------:R-:W3:Y:S03]  /*5740*/  LDSM.16.MT88.4 R204, [R0+0x5880] ;  /* 0x0058800000cc783b */ /* 0x000ee60000004200 */
[-C--:B-1----:R-:W-:Y:S08]  /*5750*/  HMMA.16816.F32 R4, R200, R208.reuse, R4 ;  /* 0x000000d0c804723c */ /* 0x082ff00000001804 */
[C---:B------:R-:W-:Y:S08]  /*5760*/  HMMA.16816.F32 R8, R212.reuse, R208, R8 ;  /* 0x000000d0d408723c */ /* 0x040ff00000001808 */
[-C--:B------:R-:W-:Y:S07]  /*5770*/  HMMA.16816.F32 R12, R212, R210.reuse, R12 ;  /* 0x000000d2d40c723c */ /* 0x080fee000000180c */
[----:B------:R-:W-:Y:S01]  /*5780*/  RED.E.ADD.F32.FTZ.RN.STRONG.GPU [R236.64], R4 ;  /* 0x00000004ec00798e */ /* 0x000fe2000c10e78e */
[C---:B------:R-:W-:Y:S03]  /*5790*/  HMMA.16816.F32 R16, R200.reuse, R210, R16 ;  /* 0x000000d2c810723c */ /* 0x040fe60000001810 */
[----:B------:R-:W1:Y:S04]  /*57a0*/  LDSM.16.MT88.4 R208, [R0+0x7880] ;  /* 0x0078800000d0783b */ /* 0x000e680000004200 */
[----:B------:R4:W-:Y:S01]  /*57b0*/  RED.E.ADD.F32.FTZ.RN.STRONG.GPU [R236.64+0x400], R5 ;  /* 0x00040005ec00798e */ /* 0x0009e2000c10e78e */
[-C--:B--2---:R-:W-:Y:S03]  /*57c0*/  HMMA.16816.F32 R20, R200, R196.reuse, R20 ;  /* 0x000000c4c814723c */ /* 0x084fe60000001814 */
[----:B------:R4:W-:Y:S04]  /*57d0*/  RED.E.ADD.F32.FTZ.RN.STRONG.GPU [R236.64+0x800], R6 ;  /* 0x00080006ec00798e */ /* 0x0009e8000c10e78e */
[----:B------:R4:W-:Y:S01]  /*57e0*/  RED.E.ADD.F32.FTZ.RN.STRONG.GPU [R236.64+0xc00], R7 ;  /* 0x000c0007ec00798e */ /* 0x0009e2000c10e78e */
[C---:B------:R-:W-:Y:S03]  /*57f0*/  HMMA.16816.F32 R24, R212.reuse, R196, R24 ;  /* 0x000000c4d418723c */ /* 0x040fe60000001818 */
[----:B------:R4:W-:Y:S04]  /*5800*/  RED.E.ADD.F32.FTZ.RN.STRONG.GPU [R236.64+0x1000], R8 ;  /* 0x00100008ec00798e */ /* 0x0009e8000c10e78e */
[----:B------:R4:W-:Y:S01]  /*5810*/  RED.E.ADD.F32.FTZ.RN.STRONG.GPU [R236.64+0x1400], R9 ;  /* 0x00140009ec00798e */ /* 0x0009e2000c10e78e */
[-C--:B------:R-:W-:Y:S03]  /*5820*/  HMMA.16816.F32 R28, R212, R198.reuse, R28 ;  /* 0x000000c6d41c723c */ /* 0x080fe6000000181c */
[----:B------:R4:W-:Y:S04]  /*5830*/  RED.E.ADD.F32.FTZ.RN.STRONG.GPU [R236.64+0x1800], R10 ;  /* 0x0018000aec00798e */ /* 0x0009e8000c10e78e */
[----:B------:R4:W-:Y:S01]  /*5840*/  RED.E.ADD.F32.FTZ.RN.STRONG.GPU [R236.64+0x1c00], R11 ;  /* 0x001c000bec00798e */ /* 0x0009e2000c10e78e */
[C---:B------:R-:W-:Y:S03]  /*5850*/  HMMA.16816.F32 R32, R200.reuse, R198, R32 ;  /* 0x000000c6c820723c */ /* 0x040fe60000001820 */
[----:B------:R4:W-:Y:S04]  /*5860*/  RED.E.ADD.F32.FTZ.RN.STRONG.GPU [R236.64+0x2000], R16 ;  /* 0x00200010ec00798e */ /* 0x0009e8000c10e78e */
[----:B------:R4:W-:Y:S01]  /*5870*/  RED.E.ADD.F32.FTZ.RN.STRONG.GPU [R236.64+0x2400], R17 ;  /* 0x00240011ec00798e */ /* 0x0009e2000c10e78e */
[-C--:B---3--:R-:W-:Y:S03]  /*5880*/  HMMA.16816.F32 R164, R200, R204.reuse, R164 ;  /* 0x000000ccc8a4723c */ /* 0x088fe600000018a4 */
        /* <DEDUP_REMOVED lines=11> */
[-C--:B-1----:R-:W-:Y:S03]  /*5940*/  HMMA.16816.F32 R180, R200, R208.reuse, R180 ;  /* 0x000000d0c8b4723c */ /* 0x082fe600000018b4 */
        /* <DEDUP_REMOVED lines=8> */
[----:B------:R-:W-:Y:S03]  /*59d0*/  HMMA.16816.F32 R192, R200, R210, R192 ;  /* 0x000000d2c8c0723c */ /* 0x000fe600000018c0 */
        /* <DEDUP_REMOVED lines=41> */
.L_x_560:
[----:B------:R-:W1:Y:S01]  /*5c70*/  S2R R2, SR_TID.X ;  /* 0x0000000000027919 */ /* 0x000e620000002100 */
[----:B------:R-:W-:Y:S01]  /*5c80*/  SHF.R.S32.HI R3, RZ, 0x1f, R244 ;  /* 0x0000001fff037819 */ /* 0x000fe200000114f4 */
[----:B------:R-:W-:Y:S01]  /*5c90*/  FMUL.FTZ R100, R100, c[0x0][0x298] ;  /* 0x0000a60064647a20 */ /* 0x000fe20000410000 */
[----:B------:R-:W-:Y:S01]  /*5ca0*/  LOP3.LUT P0, RZ, R252, 0x4, RZ, 0xc0, !PT ;  /* 0x00000004fcff7812 */ /* 0x000fe2000780c0ff */
[----:B------:R-:W-:Y:S01]  /*5cb0*/  BAR.SYNC.DEFER_BLOCKING 0x1, 0x100 ;  /* 0x0044000000007b1d */ /* 0x000fe20000010000 */
[----:B------:R-:W-:Y:S01]  /*5cc0*/  LEA.HI R4, R3, R244, RZ, 0x6 ;  /* 0x000000f403047211 */ /* 0x000fe200078f30ff */
[----:B----4-:R-:W-:Y:S01]  /*5cd0*/  FMUL.FTZ R34, R101, c[0x0][0x298] ;  /* 0x0000a60065227a20 */ /* 0x010fe20000410000 */
        /* <DEDUP_REMOVED lines=22> */
[----:B------:R-:W-:Y:S01]  /*5e40*/  LEA.HI R0, R0, R2, RZ, 0x5 ;  /* 0x0000000200007211 */ /* 0x000fe200078f28ff */
[----:B------:R-:W-:Y:S01]  /*5e50*/  IMAD.SHL.U32 R2, R252, 0x40, RZ ;  /* 0x00000040fc027824 */ /* 0x000fe200078e00ff */
[----:B------:R-:W-:Y:S01]  /*5e60*/  F2FP.PACK_AB R64, R65, R64 ;  /* 0x000000404140723e */ /* 0x000fe200000000ff */
[----:B------:R-:W-:Y:S01]  /*5e70*/  FMUL.FTZ R28, R109, c[0x0][0x298] ;  /* 0x0000a6006d1c7a20 */ /* 0x000fe20000410000 */
[----:B------:R-:W-:Y:S01]  /*5e80*/  SHF.R.S32.HI R8, RZ, 0x5, R0 ;  /* 0x00000005ff087819 */ /* 0x000fe20000011400 */
[----:B------:R-:W-:Y:S01]  /*5e90*/  FMUL.FTZ R110, R110, c[0x0][0x298] ;  /* 0x0000a6006e6e7a20 */ /* 0x000fe20000410000 */
[----:B------:R-:W-:Y:S01]  /*5ea0*/  LOP3.LUT R6, R2, 0x1c0, RZ, 0xc0, !PT ;  /* 0x000001c002067812 */ /* 0x000fe200078ec0ff */
[----:B------:R-:W-:Y:S01]  /*5eb0*/  FMUL.FTZ R27, R111, c[0x0][0x298] ;  /* 0x0000a6006f1b7a20 */ /* 0x000fe20000410000 */
[----:B------:R-:W-:Y:S01]  /*5ec0*/  LEA.HI R0, R0, R8, RZ, 0x1 ;  /* 0x0000000800007211 */ /* 0x000fe200078f08ff */
[----:B------:R-:W-:Y:S01]  /*5ed0*/  FMUL.FTZ R116, R116, c[0x0][0x298] ;  /* 0x0000a60074747a20 */ /* 0x000fe20000410000 */
[----:B------:R-:W-:Y:S01]  /*5ee0*/  SHF.R.S32.HI R2, RZ, 0x6, R4 ;  /* 0x00000006ff027819 */ /* 0x000fe20000011404 */
[----:B------:R-:W-:Y:S01]  /*5ef0*/  FMUL.FTZ R26, R117, c[0x0][0x298] ;  /* 0x0000a600751a7a20 */ /* 0x000fe20000410000 */
[CC--:B------:R-:W-:Y:S01]  /*5f00*/  LEA.HI R4, R3.reuse, R244.reuse, RZ, 0x2 ;  /* 0x000000f403047211 */ /* 0x0c0fe200078f10ff */
[----:B------:R-:W-:Y:S01]  /*5f10*/  FMUL.FTZ R118, R118, c[0x0][0x298] ;  /* 0x0000a60076767a20 */ /* 0x000fe20000410000 */
[----:B------:R-:W-:Y:S01]  /*5f20*/  LOP3.LUT R0, R0, 0xfffffffe, RZ, 0xc0, !PT ;  /* 0xfffffffe00007812 */ /* 0x000fe200078ec0ff */
[----:B------:R-:W-:Y:S01]  /*5f30*/  IMAD.SHL.U32 R2, R2, 0x8, RZ ;  /* 0x0000000802027824 */ /* 0x000fe200078e00ff */
[----:B------:R-:W-:Y:S01]  /*5f40*/  LEA.HI R3, R3, R244, RZ, 0x5 ;  /* 0x000000f403037211 */ /* 0x000fe200078f28ff */
[----:B------:R-:W-:Y:S01]  /*5f50*/  FMUL.FTZ R25, R119, c[0x0][0x298] ;  /* 0x0000a60077197a20 */ /* 0x000fe20000410000 */
[----:B------:R-:W-:Y:S01]  /*5f60*/  LOP3.LUT R5, R4, 0x7ffffffc, RZ, 0xc0, !PT ;  /* 0x7ffffffc04057812 */ /* 0x000fe200078ec0ff */
[----:B------:R-:W-:Y:S01]  /*5f70*/  IMAD.IADD R0, R8, 0x1, -R0 ;  /* 0x0000000108007824 */ /* 0x000fe200078e0a00 */
[----:B------:R-:W-:Y:S01]  /*5f80*/  LOP3.LUT R4, R3, 0xffffffe0, RZ, 0xc0, !PT ;  /* 0xffffffe003047812 */ /* 0x000fe200078ec0ff */
[----:B------:R-:W-:Y:S01]  /*5f90*/  FMUL.FTZ R128, R128, c[0x0][0x298] ;  /* 0x0000a60080807a20 */ /* 0x000fe20000410000 */
[----:B------:R-:W-:Y:S01]  /*5fa0*/  LOP3.LUT R3, R6, 0x18, R2, 0xf8, !PT ;  /* 0x0000001806037812 */ /* 0x000fe200078ef802 */
[----:B------:R-:W-:Y:S01]  /*5fb0*/  IMAD.IADD R2, R244, 0x1, -R5 ;  /* 0x00000001f4027824 */ /* 0x000fe200078e0a05 */
[----:B------:R-:W-:Y:S01]  /*5fc0*/  SHF.R.U32.HI R6, RZ, 0x3, R6 ;  /* 0x00000003ff067819 */ /* 0x000fe20000011606 */
[----:B------:R-:W-:Y:S01]  /*5fd0*/  IMAD.SHL.U32 R5, R0, 0x400, RZ ;  /* 0x0000040000057824 */ /* 0x000fe200078e00ff */
[----:B------:R-:W-:Y:S01]  /*5fe0*/  F2FP.PACK_AB R66, R67, R66 ;  /* 0x000000424342723e */ /* 0x000fe200000000ff */
[----:B------:R-:W-:Y:S01]  /*5ff0*/  IMAD.IADD R0, R244, 0x1, -R4 ;  /* 0x00000001f4007824 */ /* 0x000fe200078e0a04 */
[----:B------:R-:W-:Y:S01]  /*6000*/  LOP3.LUT R3, R3, R6, RZ, 0x3c, !PT ;  /* 0x0000000603037212 */ /* 0x000fe200078e3cff */
[----:B------:R-:W-:Y:S01]  /*6010*/  IMAD R5, R2, 0x2, R5 ;  /* 0x0000000202057824 */ /* 0x000fe200078e0205 */
[----:B------:R-:W-:Y:S01]  /*6020*/  F2FP.PACK_AB R56, R57, R56 ;  /* 0x000000383938723e */ /* 0x000fe200000000ff */
[----:B------:R-:W-:Y:S01]  /*6030*/  IMAD.SHL.U32 R4, R8, 0x40, RZ ;  /* 0x0000004008047824 */ /* 0x000fe200078e00ff */
[----:B------:R-:W-:Y:S01]  /*6040*/  SHF.R.S32.HI R2, RZ, 0x1f, R0 ;  /* 0x0000001fff027819 */ /* 0x000fe20000011400 */
[----:B------:R-:W-:Y:S01]  /*6050*/  IMAD.IADD R3, R3, 0x1, R5 ;  /* 0x0000000103037824 */ /* 0x000fe200078e0205 */
[----:B------:R-:W-:Y:S01]  /*6060*/  F2FP.PACK_AB R58, R59, R58 ;  /* 0x0000003a3b3a723e */ /* 0x000fe200000000ff */
[----:B------:R-:W-:Y:S01]  /*6070*/  IMAD.SHL.U32 R6, R0, 0x8, RZ ;  /* 0x0000000800067824 */ /* 0x000fe200078e00ff */
[----:B------:R-:W-:Y:S01]  /*6080*/  LOP3.LUT R7, R4, 0x1c0, RZ, 0xc0, !PT ;  /* 0x000001c004077812 */ /* 0x000fe200078ec0ff */
[----:B------:R-:W-:Y:S01]  /*6090*/  FMUL.FTZ R22, R129, c[0x0][0x298] ;  /* 0x0000a60081167a20 */ /* 0x000fe20000410000 */
[----:B------:R-:W-:Y:S01]  /*60a0*/  LEA.HI R2, R2, R0, RZ, 0x3 ;  /* 0x0000000002027211 */ /* 0x000fe200078f18ff */
[----:B------:R-:W-:Y:S01]  /*60b0*/  IMAD.SHL.U32 R0, R3, 0x2, RZ ;  /* 0x0000000203007824 */ /* 0x000fe200078e00ff */
[----:B------:R-:W-:Y:S01]  /*60c0*/  LOP3.LUT R4, R7, 0x38, R6, 0xf8, !PT ;  /* 0x0000003807047812 */ /* 0x000fe200078ef806 */
[----:B------:R-:W-:Y:S01]  /*60d0*/  FMUL.FTZ R130, R130, c[0x0][0x298] ;  /* 0x0000a60082827a20 */ /* 0x000fe20000410000 */
[----:B------:R-:W-:Y:S01]  /*60e0*/  SHF.R.U32.HI R35, RZ, 0x3, R7 ;  /* 0x00000003ff237819 */ /* 0x000fe20000011607 */
[----:B------:R-:W-:Y:S01]  /*60f0*/  IMAD.SHL.U32 R7, R2, 0x200, RZ ;  /* 0x0000020002077824 */ /* 0x000fe200078e00ff */
[C---:B------:R-:W-:Y:S01]  /*6100*/  IADD3 R2, R0.reuse, 0x40, RZ ;  /* 0x0000004000027810 */ /* 0x040fe20007ffe0ff */
[----:B------:R-:W-:Y:S01]  /*6110*/  STS [R0+0x8080], R36 ;  /* 0x0080802400007388 */ /* 0x000fe20000000800 */
[C---:B------:R-:W-:Y:S01]  /*6120*/  IADD3 R3, R0.reuse, 0x440, RZ ;  /* 0x0000044000037810 */ /* 0x040fe20007ffe0ff */
[----:B------:R-:W-:Y:S01]  /*6130*/  FMUL.FTZ R21, R131, c[0x0][0x298] ;  /* 0x0000a60083157a20 */ /* 0x000fe20000410000 */
[C---:B------:R-:W-:Y:S01]  /*6140*/  @P0 IADD3 R2, R0.reuse, -0x40, RZ ;  /* 0xffffffc000020810 */ /* 0x040fe20007ffe0ff */
[----:B------:R-:W-:Y:S01]  /*6150*/  STS [R0+0x8480], R38 ;  /* 0x0084802600007388 */ /* 0x000fe20000000800 */
[----:B------:R-:W-:Y:S01]  /*6160*/  @P0 IADD3 R3, R0, 0x3c0, RZ ;  /* 0x000003c000030810 */ /* 0x000fe20007ffe0ff */
[----:B------:R-:W-:Y:S01]  /*6170*/  FMUL.FTZ R120, R120, c[0x0][0x298] ;  /* 0x0000a60078787a20 */ /* 0x000fe20000410000 */
[----:B------:R-:W-:Y:S01]  /*6180*/  F2FP.PACK_AB R60, R61, R60 ;  /* 0x0000003c3d3c723e */ /* 0x000fe200000000ff */
[----:B------:R-:W-:Y:S01]  /*6190*/  STS [R2+0x8080], R48 ;  /* 0x0080803002007388 */ /* 0x000fe20000000800 */
[----:B------:R-:W-:Y:S01]  /*61a0*/  F2FP.PACK_AB R62, R63, R62 ;  /* 0x0000003e3f3e723e */ /* 0x000fe200000000ff */
        /* <DEDUP_REMOVED lines=51> */
[----:B------:R-:W-:Y:S01]  /*64e0*/  FMUL.FTZ R146, R146, c[0x0][0x298] ;  /* 0x0000a60092927a20 */ /* 0x000fe20000410000 */
[----:B------:R-:W-:Y:S01]  /*64f0*/  F2FP.PACK_AB R25, R25, R118 ;  /* 0x000000761919723e */ /* 0x000fe200000000ff */
[----:B------:R-:W-:Y:S01]  /*6500*/  FMUL.FTZ R13, R147, c[0x0][0x298] ;  /* 0x0000a600930d7a20 */ /* 0x000fe20000410000 */
        /* <DEDUP_REMOVED lines=49> */
[----:B------:R-:W-:Y:S01]  /*6820*/  F2FP.PACK_AB R12, R12, R140 ;  /* 0x0000008c0c0c723e */ /* 0x000fe200000000ff */
[----:B------:R-:W-:Y:S01]  /*6830*/  USHF.R.S32.HI UR6, URZ, 0x1f, UR10 ;  /* 0x0000001f3f067899 */ /* 0x000fe2000801140a */
[----:B------:R-:W-:Y:S01]  /*6840*/  F2FP.PACK_AB R11, R11, R142 ;  /* 0x0000008e0b0b723e */ /* 0x000fe200000000ff */
[----:B------:R-:W-:Y:S01]  /*6850*/  STS [R0+0xf480], R90 ;  /* 0x00f4805a00007388 */ /* 0x000fe20000000800 */
[----:B------:R-:W-:Y:S01]  /*6860*/  F2FP.PACK_AB R149, R149, R148 ;  /* 0x000000949595723e */ /* 0x000fe200000000ff */
[----:B------:R-:W-:Y:S01]  /*6870*/  ULDC.64 UR4, c[0x0][0x340] ;  /* 0x0000d00000047ab9 */ /* 0x000fe20000000a00 */
[----:B------:R-:W-:Y:S01]  /*6880*/  F2FP.PACK_AB R150, R151, R150 ;  /* 0x000000969796723e */ /* 0x000fe200000000ff */
[----:B------:R-:W-:Y:S01]  /*6890*/  STS [R2+0xf080], R92 ;  /* 0x00f0805c02007388 */ /* 0x000fe20000000800 */
[----:B------:R-:W-:Y:S01]  /*68a0*/  F2FP.PACK_AB R10, R10, R160 ;  /* 0x000000a00a0a723e */ /* 0x000fe200000000ff */
[----:B------:R-:W-:Y:S01]  /*68b0*/  UIMAD UR4, UR6, UR4, URZ ;  /* 0x00000004060472a4 */ /* 0x000fe2000f8e023f */
[----:B------:R-:W-:Y:S01]  /*68c0*/  F2FP.PACK_AB R9, R9, R162 ;  /* 0x000000a20909723e */ /* 0x000fe200000000ff */
[----:B------:R-:W-:Y:S01]  /*68d0*/  STS [R2+0xf480], R94 ;  /* 0x00f4805e02007388 */ /* 0x000fe20000000800 */
[----:B------:R-:W-:Y:S01]  /*68e0*/  F2FP.PACK_AB R152, R153, R152 ;  /* 0x000000989998723e */ /* 0x000fe200000000ff */
[----:B------:R-:W-:Y:S01]  /*68f0*/  UIMAD UR4, UR10, UR5, UR4 ;  /* 0x000000050a0472a4 */ /* 0x000fe2000f8e0204 */
[----:B------:R-:W-:Y:S01]  /*6900*/  F2FP.PACK_AB R154, R155, R154 ;  /* 0x0000009a9b9a723e */ /* 0x000fe200000000ff */
[----:B------:R-:W-:Y:S01]  /*6910*/  STS [R0+0x80], R34 ;  /* 0x0000802200007388 */ /* 0x000fe20000000800 */
[----:B------:R-:W-:Y:S01]  /*6920*/  LOP3.LUT R35, R4, R35, RZ, 0x3c, !PT ;  /* 0x0000002304237212 */ /* 0x000fe200078e3cff */
[----:B------:R-:W-:Y:S01]  /*6930*/  BSSY B0, `(.L_x_564) ;  /* 0x0000050000007945 */ /* 0x000fe20003800000 */
[----:B------:R-:W-:Y:S01]  /*6940*/  F2FP.PACK_AB R5, R157, R156 ;  /* 0x0000009c9d05723e */ /* 0x000fe200000000ff */
[----:B------:R-:W-:Y:S01]  /*6950*/  STS [R0+0x480], R33 ;  /* 0x0004802100007388 */ /* 0x000fe20000000800 */
[----:B------:R-:W-:-:S02]  /*6960*/  F2FP.PACK_AB R4, R159, R158 ;  /* 0x0000009e9f04723e */ /* 0x000fc400000000ff */
[----:B------:R-:W-:Y:S01]  /*6970*/  LOP3.LUT R7, R35, 0x7ffff000, R7, 0xf8, !PT ;  /* 0x7ffff00023077812 */ /* 0x000fe200078ef807 */
        /* <DEDUP_REMOVED lines=23> */
[----:B------:R-:W-:Y:S04]  /*6af0*/  STS [R0+0x6480], R150 ;  /* 0x0064809600007388 */ /* 0x000fe80000000800 */
[----:B------:R-:W-:Y:S04]  /*6b00*/  STS [R2+0x6080], R10 ;  /* 0x0060800a02007388 */ /* 0x000fe80000000800 */
[----:B------:R2:W-:Y:S04]  /*6b10*/  STS [R2+0x6480], R9 ;  /* 0x0064800902007388 */ /* 0x0005e80000000800 */
[----:B------:R-:W-:Y:S04]  /*6b20*/  STS [R0+0x7080], R152 ;  /* 0x0070809800007388 */ /* 0x000fe80000000800 */
[----:B------:R3:W-:Y:S04]  /*6b30*/  STS [R0+0x7480], R154 ;  /* 0x0074809a00007388 */ /* 0x0007e80000000800 */
[----:B------:R4:W-:Y:S04]  /*6b40*/  STS [R2+0x7080], R5 ;  /* 0x0070800502007388 */ /* 0x0009e80000000800 */
[----:B------:R5:W-:Y:S04]  /*6b50*/  STS [R2+0x7480], R4 ;  /* 0x0074800402007388 */ /* 0x000be80000000800 */
[----:B-1----:R-:W1:Y:S04]  /*6b60*/  S2R R12, SR_CTAID.X ;  /* 0x00000000000c7919 */ /* 0x002e680000002500 */
[----:B------:R-:W5:Y:S01]  /*6b70*/  S2R R21, SR_CTAID.Y ;  /* 0x0000000000157919 */ /* 0x000f620000002600 */
[----:B--2---:R-:W-:Y:S01]  /*6b80*/  SHF.R.S32.HI R9, RZ, 0x1f, R8 ;  /* 0x0000001fff097819 */ /* 0x004fe20000011408 */
[----:B---3--:R-:W-:-:S02]  /*6b90*/  IMAD.SHL.U32 R0, R7, 0x2, RZ ;  /* 0x0000000207007824 */ /* 0x008fc400078e00ff */
[----:B------:R-:W-:Y:S01]  /*6ba0*/  BAR.SYNC.DEFER_BLOCKING 0x1, 0x100 ;  /* 0x0044000000007b1d */ /* 0x000fe20000010000 */
[----:B------:R-:W-:Y:S01]  /*6bb0*/  SHF.R.S32.HI R7, RZ, 0x1f, R6 ;  /* 0x0000001fff077819 */ /* 0x000fe20000011406 */
[----:B----4-:R-:W-:-:S04]  /*6bc0*/  IMAD.MOV.U32 R5, RZ, RZ, -0x40 ;  /* 0xffffffc0ff057424 */ /* 0x010fc800078e00ff */
[----:B-1----:R-:W-:Y:S01]  /*6bd0*/  IMAD R5, R12, R5, c[0x0][0x2f0] ;  /* 0x0000bc000c057624 */ /* 0x002fe200078e0205 */
[----:B-----5:R-:W-:Y:S01]  /*6be0*/  SHF.R.S32.HI R22, RZ, 0x1f, R21 ;  /* 0x0000001fff167819 */ /* 0x020fe20000011415 */
[----:B------:R-:W-:-:S03]  /*6bf0*/  IMAD.WIDE.U32 R2, R21, c[0x0][0x338], R6 ;  /* 0x0000ce0015027a25 */ /* 0x000fc600078e0006 */
[----:B------:R-:W-:Y:S01]  /*6c00*/  IMNMX R20, R5, 0x40, PT ;  /* 0x0000004005147817 */ /* 0x000fe20003800200 */
[----:B------:R-:W-:-:S03]  /*6c10*/  IMAD R4, R22, c[0x0][0x338], RZ ;  /* 0x0000ce0016047a24 */ /* 0x000fc600078e02ff */
[----:B------:R-:W-:Y:S01]  /*6c20*/  ISETP.GE.AND P2, PT, R8, R20, PT ;  /* 0x000000140800720c */ /* 0x000fe20003f46270 */
[----:B------:R-:W-:Y:S01]  /*6c30*/  IMAD R4, R21, c[0x0][0x33c], R4 ;  /* 0x0000cf0015047a24 */ /* 0x000fe200078e0204 */
[----:B------:R1:W2:Y:S02]  /*6c40*/  LDS.128 R24, [R0+0x8480] ;  /* 0x0084800000187984 */ /* 0x0002a40000000c00 */
[----:B------:R-:W-:Y:S01]  /*6c50*/  ISETP.GE.OR P0, PT, R6, c[0x0][0x324], P2 ;  /* 0x0000c90006007a0c */ /* 0x000fe20001706670 */
[----:B------:R-:W-:Y:S01]  /*6c60*/  IMAD.IADD R3, R3, 0x1, R4 ;  /* 0x0000000103037824 */ /* 0x000fe200078e0204 */
[----:B------:R1:W3:Y:S01]  /*6c70*/  LDS.128 R28, [R0+0x8880] ;  /* 0x00888000001c7984 */ /* 0x0002e20000000c00 */
[----:B------:R-:W-:-:S03]  /*6c80*/  IMAD.U32 R4, RZ, RZ, UR10 ;  /* 0x0000000aff047e24 */ /* 0x000fc6000f8e00ff */
[----:B------:R1:W4:Y:S01]  /*6c90*/  LDS.128 R32, [R0+0x8c80] ;  /* 0x008c800000207984 */ /* 0x0003220000000c00 */
[----:B------:R-:W-:-:S03]  /*6ca0*/  IMAD.WIDE.U32 R10, R4, c[0x0][0x340], R2 ;  /* 0x0000d000040a7a25 */ /* 0x000fc600078e0002 */
[----:B------:R1:W1:Y:S01]  /*6cb0*/  LDS.128 R36, [R0+0x9080] ;  /* 0x0090800000247984 */ /* 0x0002620000000c00 */
[----:B------:R-:W-:Y:S01]  /*6cc0*/  IMAD.WIDE R4, R12, 0x40, R8 ;  /* 0x000000400c047825 */ /* 0x000fe200078e0208 */
[----:B------:R-:W-:Y:S02]  /*6cd0*/  IADD3 R3, R11, UR4, RZ ;  /* 0x000000040b037c10 */ /* 0x000fe4000fffe0ff */
        /* <DEDUP_REMOVED lines=21> */
.L_x_565:
[----:B--234-:R-:W-:Y:S05]  /*6e30*/  BSYNC B0 ;  /* 0x0000000000007941 */ /* 0x01cfea0003800000 */
.L_x_564:
        /* <DEDUP_REMOVED lines=17> */
.L_x_567:
[----:B------:R-:W-:Y:S05]  /*6f50*/  BSYNC B0 ;  /* 0x0000000000007941 */ /* 0x000fea0003800000 */
.L_x_566:
        /* <DEDUP_REMOVED lines=17> */
.L_x_569:
[----:B------:R-:W-:Y:S05]  /*7070*/  BSYNC B0 ;  /* 0x0000000000007941 */ /* 0x000fea0003800000 */
.L_x_568:
        /* <DEDUP_REMOVED lines=16> */
.L_x_571:
[----:B------:R-:W-:Y:S05]  /*7180*/  BSYNC B0 ;  /* 0x0000000000007941 */ /* 0x000fea0003800000 */
.L_x_570:
        /* <DEDUP_REMOVED lines=16> */
.L_x_573:
[----:B------:R-:W-:Y:S05]  /*7290*/  BSYNC B0 ;  /* 0x0000000000007941 */ /* 0x000fea0003800000 */
.L_x_572:
        /* <DEDUP_REMOVED lines=16> */
.L_x_575:
[----:B------:R-:W-:Y:S05]  /*73a0*/  BSYNC B0 ;  /* 0x0000000000007941 */ /* 0x000fea0003800000 */
.L_x_574:
        /* <DEDUP_REMOVED lines=16> */
.L_x_577:
[----:B------:R-:W-:Y:S05]  /*74b0*/  BSYNC B0 ;  /* 0x0000000000007941 */ /* 0x000fea0003800000 */
.L_x_576:
        /* <DEDUP_REMOVED lines=15> */
.L_x_579:
[----:B------:R-:W-:Y:S05]  /*75b0*/  BSYNC B0 ;  /* 0x0000000000007941 */ /* 0x000fea0003800000 */
.L_x_578:
[----:B------:R-:W-:Y:S01]  /*75c0*/  IMAD R0, R22, c[0x0][0x308], RZ ;  /* 0x0000c20016007a24 */ /* 0x000fe200078e02ff */
[----:B------:R-:W-:Y:S01]  /*75d0*/  ULDC.64 UR4, c[0x0][0x310] ;  /* 0x0000c40000047ab9 */ /* 0x000fe20000000a00 */
[C---:B--2---:R-:W-:Y:S01]  /*75e0*/  IMAD.WIDE.U32 R2, R21.reuse, c[0x0][0x308], R6 ;  /* 0x0000c20015027a25 */ /* 0x044fe200078e0006 */
[----:B------:R-:W-:Y:S01]  /*75f0*/  ISETP.GE.OR P0, PT, R6, c[0x0][0x2f4], P2 ;  /* 0x0000bd0006007a0c */ /* 0x000fe20001706670 */
[----:B------:R-:W-:Y:S01]  /*7600*/  UIMAD UR4, UR6, UR4, URZ ;  /* 0x00000004060472a4 */ /* 0x000fe2000f8e023f */
[----:B------:R-:W-:Y:S01]  /*7610*/  BSSY B0, `(.L_x_580) ;  /* 0x0000010000007945 */ /* 0x000fe20003800000 */
[----:B------:R-:W-:Y:S02]  /*7620*/  IMAD R0, R21, c[0x0][0x30c], R0 ;  /* 0x0000c30015007a24 */ /* 0x000fe400078e0200 */
[----:B------:R-:W-:-:S03]  /*7630*/  UIMAD UR4, UR10, UR5, UR4 ;  /* 0x000000050a0472a4 */ /* 0x000fc6000f8e0204 */
[----:B------:R-:W-:Y:S02]  /*7640*/  IADD3 R3, R3, R0, RZ ;  /* 0x0000000003037210 */ /* 0x000fe40007ffe0ff */
        /* <DEDUP_REMOVED lines=12> */
.L_x_581:
[----:B------:R-:W-:Y:S05]  /*7710*/  BSYNC B0 ;  /* 0x0000000000007941 */ /* 0x000fea0003800000 */
.L_x_580:
        /* <DEDUP_REMOVED lines=15> */
.L_x_583:
[----:B------:R-:W-:Y:S05]  /*7810*/  BSYNC B0 ;  /* 0x0000000000007941 */ /* 0x000fea0003800000 */
.L_x_582:
        /* <DEDUP_REMOVED lines=15> */
.L_x_585:
[----:B------:R-:W-:Y:S05]  /*7910*/  BSYNC B0 ;  /* 0x0000000000007941 */ /* 0x000fea0003800000 */
.L_x_584:
        /* <DEDUP_REMOVED lines=14> */
.L_x_587:
[----:B------:R-:W-:Y:S05]  /*7a00*/  BSYNC B0 ;  /* 0x0000000000007941 */ /* 0x000fea0003800000 */
.L_x_586:
        /* <DEDUP_REMOVED lines=14> */
.L_x_589:
[----:B------:R-:W-:Y:S05]  /*7af0*/  BSYNC B0 ;  /* 0x0000000000007941 */ /* 0x000fea0003800000 */
.L_x_588:
        /* <DEDUP_REMOVED lines=14> */
.L_x_591:
[----:B------:R-:W-:Y:S05]  /*7be0*/  BSYNC B0 ;  /* 0x0000000000007941 */ /* 0x000fea0003800000 */
.L_x_590:
        /* <DEDUP_REMOVED lines=14> */
.L_x_593:
[----:B------:R-:W-:Y:S05]  /*7cd0*/  BSYNC B0 ;  /* 0x0000000000007941 */ /* 0x000fea0003800000 */
.L_x_592:
[----:B------:R-:W-:-:S13]  /*7ce0*/  ISETP.GE.OR P0, PT, R6, c[0x0][0x2f4], P1 ;  /* 0x0000bd0006007a0c */ /* 0x000fda0000f06670 */
[----:B------:R-:W-:Y:S05]  /*7cf0*/  @P0 EXIT ;  /* 0x000000000000094d */ /* 0x000fea0003800000 */
[----:B------:R-:W-:Y:S02]  /*7d00*/  IADD3 R6, P0, R4, 0x38, RZ ;  /* 0x0000003804067810 */ /* 0x000fe40007f1e0ff */
[----:B------:R-:W-:Y:S02]  /*7d10*/  MOV R2, R8 ;  /* 0x0000000800027202 */ /* 0x000fe40000000f00 */
[----:B------:R-:W-:-:S03]  /*7d20*/  IADD3.X R0, RZ, R5, RZ, P0, !PT ;  /* 0x00000005ff007210 */ /* 0x000fc600007fe4ff */
[----:B------:R-:W-:-:S04]  /*7d30*/  IMAD.WIDE.U32 R4, R6, c[0x0][0x300], R2 ;  /* 0x0000c00006047a25 */ /* 0x000fc800078e0002 */
[----:B------:R-:W-:Y:S01]  /*7d40*/  IMAD R0, R0, c[0x0][0x300], RZ ;  /* 0x0000c00000007a24 */ /* 0x000fe200078e02ff */
[----:B------:R-:W-:-:S03]  /*7d50*/  LEA R2, P0, R4, c[0x0][0x2e8], 0x1 ;  /* 0x0000ba0004027a11 */ /* 0x000fc600078008ff */
[----:B------:R-:W-:-:S05]  /*7d60*/  IMAD R0, R6, c[0x0][0x304], R0 ;  /* 0x0000c10006007a24 */ /* 0x000fca00078e0200 */
[----:B------:R-:W-:-:S04]  /*7d70*/  IADD3 R0, R5, R0, RZ ;  /* 0x0000000005007210 */ /* 0x000fc80007ffe0ff */
[----:B------:R-:W-:-:S05]  /*7d80*/  LEA.HI.X R3, R4, c[0x0][0x2ec], R0, 0x1, P0 ;  /* 0x0000bb0004037a11 */ /* 0x000fca00000f0c00 */
[----:B------:R-:W-:Y:S01]  /*7d90*/  STG.E.128 [R2.64], R80 ;  /* 0x0000005002007986 */ /* 0x000fe2000c101d0e */
[----:B------:R-:W-:Y:S05]  /*7da0*/  EXIT ;  /* 0x000000000000794d */ /* 0x000fea0003800000 */
.L_x_594:
        /* <DEDUP_REMOVED lines=13> */
.L_x_1161:


//--------------------- .text._ZN7cutlass13device_kernelIN5flash19enable_sm80_to_sm89INS1_16FlashAttnBwdSm80INS1_25CollectiveMainloopBwdSm80ILi1ELi1EN4cute5tupleIJNS5_1CILi64EEES8_NS7_ILi256EEEEEENS_6half_tEfNS_4arch4Sm80ELb0ELb0ELb1ELb0ELb0ELb0ELb0ELb0ELi2ELi4ELi2ELi2ELb0EEENS1_24CollectiveEpilogueBwdGQAISA_fSD_Li256ELb0ELb0EEENS1_19SingleTileSchedulerILb0ELb0ELb0ELi64EEEEEEEEEvNT_6ParamsE --------------------------
	.section	.text._ZN7cutlass13device_kernelIN5flash19enable_sm80_to_sm89INS1_16FlashAttnBwdSm80INS1_25CollectiveMainloopBwdSm80ILi1ELi1EN4cute5tupleIJNS5_1CILi64EEES8_NS7_ILi256EEEEEENS_6half_tEfNS_4arch4Sm80ELb0ELb0ELb1ELb0ELb0ELb0ELb0ELb0ELi2ELi4ELi2ELi2ELb0EEENS1_24CollectiveEpilogueBwdGQAISA_fSD_Li256ELb0ELb0EEENS1_19SingleTileSchedulerILb0ELb0ELb0ELi64EEEEEEEEEvNT_6ParamsE,"ax",@progbits
	.sectioninfo	@"SHI_REGISTERS=255"
	.align	128
.text._ZN7cutlass13device_kernelIN5flash19enable_sm80_to_sm89INS1_16FlashAttnBwdSm80INS1_25CollectiveMainloopBwdSm80ILi1ELi1EN4cute5tupleIJNS5_1CILi64EEES8_NS7_ILi256EEEEEENS_6half_tEfNS_4arch4Sm80ELb0ELb0ELb1ELb0ELb0ELb0ELb0ELb0ELi2ELi4ELi2ELi2ELb0EEENS1_24CollectiveEpilogueBwdGQAISA_fSD_Li256ELb0ELb0EEENS1_19SingleTileSchedulerILb0ELb0ELb0ELi64EEEEEEEEEvNT_6ParamsE:
        .type           _ZN7cutlass13device_kernelIN5flash19enable_sm80_to_sm89INS1_16FlashAttnBwdSm80INS1_25CollectiveMainloopBwdSm80ILi1ELi1EN4cute5tupleIJNS5_1CILi64EEES8_NS7_ILi256EEEEEENS_6half_tEfNS_4arch4Sm80ELb0ELb0ELb1ELb0ELb0ELb0ELb0ELb0ELi2ELi4ELi2ELi2ELb0EEENS1_24CollectiveEpilogueBwdGQAISA_fSD_Li256ELb0ELb0EEENS1_19SingleTileSchedulerILb0ELb0ELb0ELi64EEEEEEEEEvNT_6ParamsE,@function
        .size           _ZN7cutlass13device_kernelIN5flash19enable_sm80_to_sm89INS1_16FlashAttnBwdSm80INS1_25CollectiveMainloopBwdSm80ILi1ELi1EN4cute5tupleIJNS5_1CILi64EEES8_NS7_ILi256EEEEEENS_6half_tEfNS_4arch4Sm80ELb0ELb0ELb1ELb0ELb0ELb0ELb0ELb0ELi2ELi4ELi2ELi2ELb0EEENS1_24CollectiveEpilogueBwdGQAISA_fSD_Li256ELb0ELb0EEENS1_19SingleTileSchedulerILb0ELb0ELb0ELi64EEEEEEEEEvNT_6ParamsE,(.L_x_1162 - _ZN7cutlass13device_kernelIN5flash19enable_sm80_to_sm89INS1_16FlashAttnBwdSm80INS1_25CollectiveMainloopBwdSm80ILi1ELi1EN4cute5tupleIJNS5_1CILi64EEES8_NS7_ILi256EEEEEENS_6half_tEfNS_4arch4Sm80ELb0ELb0ELb1ELb0ELb0ELb0ELb0ELb0ELi2ELi4ELi2ELi2ELb0EEENS1_24CollectiveEpilogueBwdGQAISA_fSD_Li256ELb0ELb0EEENS1_19SingleTileSchedulerILb0ELb0ELb0ELi64EEEEEEEEEvNT_6ParamsE)
        .other          _ZN7cutlass13device_kernelIN5flash19enable_sm80_to_sm89INS1_16FlashAttnBwdSm80INS1_25CollectiveMainloopBwdSm80ILi1ELi1EN4cute5tupleIJNS5_1CILi64EEES8_NS7_ILi256EEEEEENS_6half_tEfNS_4arch4Sm80ELb0ELb0ELb1ELb0ELb0ELb0ELb0ELb0ELi2ELi4ELi2ELi2ELb0EEENS1_24CollectiveEpilogueBwdGQAISA_fSD_Li256ELb0ELb0EEENS1_19SingleTileSchedulerILb0ELb0ELb0ELi64EEEEEEEEEvNT_6ParamsE,@"STO_CUDA_ENTRY STV_DEFAULT"
_ZN7cutlass13device_kernelIN5flash19enable_sm80_to_sm89INS1_16FlashAttnBwdSm80INS1_25CollectiveMainloopBwdSm80ILi1ELi1EN4cute5tupleIJNS5_1CILi64EEES8_NS7_ILi256EEEEEENS_6half_tEfNS_4arch4Sm80ELb0ELb0ELb1ELb0ELb0ELb0ELb0ELb0ELi2ELi4ELi2ELi2ELb0EEENS1_24CollectiveEpilogueBwdGQAISA_fSD_Li256ELb0ELb0EEENS1_19SingleTileSchedulerILb0ELb0ELb0ELi64EEEEEEEEEvNT_6ParamsE:
        /* <DEDUP_REMOVED lines=8> */
[----:B------:R-:W-:Y:S01]  /*0080*/  IMAD.MOV.U32 R25, RZ, RZ, R3 ;  /* 0x000000ffff197224 */ /* 0x000fe200078e0003 */
[----:B------:R-:W2:Y:S01]  /*0090*/  S2R R18, SR_CTAID.Y ;  /* 0x0000000000127919 */ /* 0x000ea20000002600 */
[----:B------:R-:W-:Y:S01]  /*00a0*/  ULDC.64 UR4, c[0x0][0x1e8] ;  /* 0x00007a0000047ab9 */ /* 0x000fe20000000a00 */
[----:B------:R-:W-:Y:S01]  /*00b0*/  ISETP.NE.AND P0, PT, R0, 0x1, PT ;  /* 0x000000010000780c */ /* 0x000fe20003f05270 */
[----:B------:R-:W-:Y:S01]  /*00c0*/  UIMAD UR4, UR11, UR4, URZ ;  /* 0x000000040b0472a4 */ /* 0x000fe2000f8e023f */
[----:B------:R-:W3:Y:S01]  /*00d0*/  S2R R10, SR_CTAID.X ;  /* 0x00000000000a7919 */ /* 0x000ee20000002500 */
[----:B------:R-:W-:Y:S01]  /*00e0*/  IMAD.MOV.U32 R22, RZ, RZ, -0x40 ;  /* 0xffffffc0ff167424 */ /* 0x000fe200078e00ff */
[----:B------:R-:W-:Y:S01]  /*00f0*/  ULDC.64 UR14, c[0x0][0x118] ;  /* 0x00004600000e7ab9 */ /* 0x000fe20000000a00 */
[----:B------:R-:W-:Y:S01]  /*0100*/  IMAD.U32 R13, RZ, RZ, UR10 ;  /* 0x0000000aff0d7e24 */ /* 0x000fe2000f8e00ff */
[----:B------:R-:W-:Y:S01]  /*0110*/  UIMAD UR6, UR10, UR5, UR4 ;  /* 0x000000050a0672a4 */ /* 0x000fe2000f8e0204 */
[----:B------:R-:W-:Y:S01]  /*0120*/  IMAD.MOV.U32 R17, RZ, RZ, c[0x0][0x1dc] ;  /* 0x00007700ff117624 */ /* 0x000fe200078e00ff */
[----:B------:R-:W-:Y:S01]  /*0130*/  UMOV UR16, 0x6 ;  /* 0x0000000600107882 */ /* 0x000fe20000000000 */
[----:B------:R-:W-:Y:S01]  /*0140*/  CS2R R158, SRZ ;  /* 0x00000000009e7805 */ /* 0x000fe2000001ff00 */
[----:B------:R-:W-:Y:S01]  /*0150*/  ULDC.64 UR4, c[0x0][0x1b8] ;  /* 0x00006e0000047ab9 */ /* 0x000fe20000000a00 */
[----:B------:R-:W-:Y:S01]  /*0160*/  CS2R R156, SRZ ;  /* 0x00000000009c7805 */ /* 0x000fe2000001ff00 */
[----:B------:R-:W-:Y:S01]  /*0170*/  UIMAD UR4, UR11, UR4, URZ ;  /* 0x000000040b0472a4 */ /* 0x000fe2000f8e023f */
[----:B------:R-:W-:Y:S01]  /*0180*/  CS2R R162, SRZ ;  /* 0x0000000000a27805 */ /* 0x000fe2000001ff00 */
[----:B------:R-:W-:Y:S01]  /*0190*/  ULDC UR20, c[0x0][0x168] ;  /* 0x00005a0000147ab9 */ /* 0x000fe20000000800 */
[----:B------:R-:W-:Y:S01]  /*01a0*/  CS2R R160, SRZ ;  /* 0x0000000000a07805 */ /* 0x000fe2000001ff00 */
[----:B------:R-:W-:Y:S01]  /*01b0*/  UIMAD UR4, UR10, UR5, UR4 ;  /* 0x000000050a0472a4 */ /* 0x000fe2000f8e0204 */
[----:B------:R-:W-:Y:S01]  /*01c0*/  CS2R R154, SRZ ;  /* 0x00000000009a7805 */ /* 0x000fe2000001ff00 */
[--C-:B-1----:R-:W-:Y:S01]  /*01d0*/  IMAD.MOV.U32 R24, RZ, RZ, R2.reuse ;  /* 0x000000ffff187224 */ /* 0x102fe200078e0002 */
[----:B------:R1:W-:Y:S01]  /*01e0*/  STL [R1], R2 ;  /* 0x0000000201007387 */ /* 0x0003e20000100800 */
[----:B------:R-:W-:Y:S01]  /*01f0*/  IMAD.MOV.U32 R24, RZ, RZ, R2 ;  /* 0x000000ffff187224 */ /* 0x000fe200078e0002 */
[----:B------:R-:W-:Y:S01]  /*0200*/  UISETP.GE.AND UP0, UPT, UR20, 0x1, UPT ;  /* 0x000000011400788c */ /* 0x000fe2000bf06270 */
[----:B--2---:R-:W-:Y:S01]  /*0210*/  @P0 IMAD.HI.U32 R3, R18, c[0x0][0x24c], RZ ;  /* 0x0000930012030a27 */ /* 0x004fe200078e00ff */
[----:B------:R-:W-:Y:S01]  /*0220*/  SHF.R.S32.HI R23, RZ, 0x1f, R18 ;  /* 0x0000001fff177819 */ /* 0x000fe20000011412 */
[----:B------:R-:W-:Y:S01]  /*0230*/  CS2R R152, SRZ ;  /* 0x0000000000987805 */ /* 0x000fe2000001ff00 */
[----:B------:R-:W-:Y:S01]  /*0240*/  SHF.R.S32.HI R19, RZ, 0x1f, R24 ;  /* 0x0000001fff137819 */ /* 0x000fe20000011418 */
[----:B------:R-:W-:Y:S01]  /*0250*/  IMAD.MOV.U32 R0, RZ, RZ, R18 ;  /* 0x000000ffff007224 */ /* 0x000fe200078e0012 */
[----:B------:R-:W-:Y:S01]  /*0260*/  @P0 SHF.R.U32.HI R0, RZ, c[0x0][0x250], R3 ;  /* 0x00009400ff000a19 */ /* 0x000fe20000011603 */
[----:B---3--:R-:W-:Y:S01]  /*0270*/  IMAD R22, R10, R22, c[0x0][0x198] ;  /* 0x000066000a167624 */ /* 0x008fe200078e0216 */
[----:B------:R-:W-:Y:S01]  /*0280*/  CS2R R150, SRZ ;  /* 0x0000000000967805 */ /* 0x000fe2000001ff00 */
[----:B------:R-:W-:Y:S01]  /*0290*/  IMAD.SHL.U32 R30, R24, 0x4, RZ ;  /* 0x00000004181e7824 */ /* 0x000fe200078e00ff */
[----:B------:R-:W-:Y:S01]  /*02a0*/  CS2R R148, SRZ ;  /* 0x0000000000947805 */ /* 0x000fe2000001ff00 */
[----:B------:R-:W-:Y:S01]  /*02b0*/  CS2R R142, SRZ ;  /* 0x00000000008e7805 */ /* 0x000fe2000001ff00 */
[----:B------:R-:W-:Y:S01]  /*02c0*/  CS2R R140, SRZ ;  /* 0x00000000008c7805 */ /* 0x000fe2000001ff00 */
[----:B------:R-:W-:Y:S01]  /*02d0*/  CS2R R146, SRZ ;  /* 0x0000000000927805 */ /* 0x000fe2000001ff00 */
[----:B------:R-:W-:Y:S01]  /*02e0*/  SHF.R.S32.HI R31, RZ, 0x1f, R30 ;  /* 0x0000001fff1f7819 */ /* 0x000fe2000001141e */
        /* <DEDUP_REMOVED lines=8> */
[----:B-1----:R-:W-:Y:S01]  /*0370*/  LEA.HI R2, R19, R24, RZ, 0x3 ;  /* 0x0000001813027211 */ /* 0x002fe200078f18ff */
[----:B------:R-:W-:Y:S01]  /*0380*/  CS2R R128, SRZ ;  /* 0x0000000000807805 */ /* 0x000fe2000001ff00 */
[----:B------:R-:W-:Y:S01]  /*0390*/  CS2R R122, SRZ ;  /* 0x00000000007a7805 */ /* 0x000fe2000001ff00 */
[----:B------:R-:W-:Y:S01]  /*03a0*/  CS2R R120, SRZ ;  /* 0x0000000000787805 */ /* 0x000fe2000001ff00 */
[----:B------:R-:W-:Y:S01]  /*03b0*/  SHF.R.S32.HI R26, RZ, 0x3, R2 ;  /* 0x00000003ff1a7819 */ /* 0x000fe20000011402 */
[----:B------:R-:W-:Y:S01]  /*03c0*/  CS2R R118, SRZ ;  /* 0x0000000000767805 */ /* 0x000fe2000001ff00 */
[----:B------:R-:W-:Y:S01]  /*03d0*/  LOP3.LUT R2, R2, 0xfffffff8, RZ, 0xc0, !PT ;  /* 0xfffffff802027812 */ /* 0x000fe200078ec0ff */
[----:B------:R-:W-:Y:S01]  /*03e0*/  CS2R R116, SRZ ;  /* 0x0000000000747805 */ /* 0x000fe2000001ff00 */
[----:B------:R-:W-:Y:S01]  /*03f0*/  SHF.R.S32.HI R27, RZ, 0x1f, R26 ;  /* 0x0000001fff1b7819 */ /* 0x000fe2000001141a */
[----:B------:R-:W-:Y:S01]  /*0400*/  IMAD.SHL.U32 R3, R26, 0x40, RZ ;  /* 0x000000401a037824 */ /* 0x000fe200078e00ff */
[----:B------:R-:W-:Y:S01]  /*0410*/  CS2R R110, SRZ ;  /* 0x00000000006e7805 */ /* 0x000fe2000001ff00 */
[----:B------:R-:W-:Y:S01]  /*0420*/  IMAD.IADD R20, R24, 0x1, -R2 ;  /* 0x0000000118147824 */ /* 0x000fe200078e0a02 */
[----:B------:R-:W-:Y:S01]  /*0430*/  SHF.R.S32.HI R2, RZ, 0x1f, R0 ;  /* 0x0000001fff027819 */ /* 0x000fe20000011400 */
[----:B------:R-:W-:Y:S01]  /*0440*/  IMAD.WIDE R10, R10, 0x40, R26 ;  /* 0x000000400a0a7825 */ /* 0x000fe200078e021a */
[----:B------:R1:W-:Y:S01]  /*0450*/  STL.64 [R1+0x8], R26 ;  /* 0x0000081a01007387 */ /* 0x0003e20000100a00 */
[----:B------:R-:W-:Y:S01]  /*0460*/  CS2R R108, SRZ ;  /* 0x00000000006c7805 */ /* 0x000fe2000001ff00 */
[----:B------:R-:W-:Y:S01]  /*0470*/  CS2R R114, SRZ ;  /* 0x0000000000727805 */ /* 0x000fe2000001ff00 */
[----:B------:R-:W-:Y:S01]  /*0480*/  IMAD.SHL.U32 R14, R20, 0x8, RZ ;  /* 0x00000008140e7824 */ /* 0x000fe200078e00ff */
[----:B------:R-:W-:Y:S01]  /*0490*/  CS2R R112, SRZ ;  /* 0x0000000000707805 */ /* 0x000fe2000001ff00 */
[C---:B------:R-:W-:Y:S01]  /*04a0*/  IMAD R4, R2.reuse, c[0x0][0x1e0], RZ ;  /* 0x0000780002047a24 */ /* 0x040fe200078e02ff */
[----:B------:R-:W-:Y:S01]  /*04b0*/  CS2R R106, SRZ ;  /* 0x00000000006a7805 */ /* 0x000fe2000001ff00 */
[----:B------:R-:W-:Y:S01]  /*04c0*/  IMAD R6, R2, c[0x0][0x1b0], RZ ;  /* 0x00006c0002067a24 */ /* 0x000fe200078e02ff */
[----:B------:R-:W-:Y:S01]  /*04d0*/  SHF.R.S32.HI R15, RZ, 0x1f, R14 ;  /* 0x0000001fff0f7819 */ /* 0x000fe2000001140e */
[C---:B------:R-:W-:Y:S01]  /*04e0*/  IMAD R7, R0.reuse, c[0x0][0x1e4], R4 ;  /* 0x0000790000077a24 */ /* 0x040fe200078e0204 */
[----:B------:R-:W-:Y:S01]  /*04f0*/  LOP3.LUT R2, R3, 0x1c0, RZ, 0xc0, !PT ;  /* 0x000001c003027812 */ /* 0x000fe200078ec0ff */
[----:B------:R-:W-:Y:S01]  /*0500*/  IMAD R6, R0, c[0x0][0x1b4], R6 ;  /* 0x00006d0000067a24 */ /* 0x000fe200078e0206 */
[----:B------:R-:W-:Y:S01]  /*0510*/  ISETP.GE.AND P6, PT, R14, c[0x0][0x1cc], PT ;  /* 0x000073000e007a0c */ /* 0x000fe20003fc6270 */
[--C-:B------:R-:W-:Y:S01]  /*0520*/  IMAD.WIDE.U32 R4, R0, c[0x0][0x1e0], R14.reuse ;  /* 0x0000780000047a25 */ /* 0x100fe200078e000e */
[----:B------:R-:W-:Y:S01]  /*0530*/  LOP3.LUT R9, R2, 0x38, R14, 0xf8, !PT ;  /* 0x0000003802097812 */ /* 0x000fe200078ef80e */
[----:B------:R-:W-:Y:S01]  /*0540*/  CS2R R104, SRZ ;  /* 0x0000000000687805 */ /* 0x000fe2000001ff00 */
[----:B------:R-:W-:Y:S01]  /*0550*/  SHF.R.U32.HI R8, RZ, 0x3, R2 ;  /* 0x00000003ff087819 */ /* 0x000fe20000011602 */
[----:B------:R-:W-:Y:S01]  /*0560*/  IMAD.WIDE.U32 R2, R0, c[0x0][0x1b0], R14 ;  /* 0x00006c0000027a25 */ /* 0x000fe200078e000e */
[----:B------:R-:W-:Y:S01]  /*0570*/  CS2R R102, SRZ ;  /* 0x0000000000667805 */ /* 0x000fe2000001ff00 */
[----:B------:R-:W-:Y:S01]  /*0580*/  CS2R R100, SRZ ;  /* 0x0000000000647805 */ /* 0x000fe2000001ff00 */
[----:B------:R-:W-:Y:S01]  /*0590*/  LOP3.LUT R16, R9, R8, RZ, 0x3c, !PT ;  /* 0x0000000809107212 */ /* 0x000fe200078e3cff */
[----:B------:R-:W-:Y:S01]  /*05a0*/  IMAD.IADD R5, R5, 0x1, R7 ;  /* 0x0000000105057824 */ /* 0x000fe200078e0207 */
[----:B------:R-:W-:Y:S01]  /*05b0*/  CS2R R94, SRZ ;  /* 0x00000000005e7805 */ /* 0x000fe2000001ff00 */
[----:B------:R-:W-:Y:S01]  /*05c0*/  IMAD.U32 R0, RZ, RZ, UR10 ;  /* 0x0000000aff007e24 */ /* 0x000fe2000f8e00ff */
[----:B------:R-:W-:Y:S01]  /*05d0*/  CS2R R92, SRZ ;  /* 0x00000000005c7805 */ /* 0x000fe2000001ff00 */
[----:B------:R-:W-:Y:S01]  /*05e0*/  IMAD.IADD R3, R3, 0x1, R6 ;  /* 0x0000000103037824 */ /* 0x000fe200078e0206 */
[----:B------:R-:W-:Y:S01]  /*05f0*/  CS2R R98, SRZ ;  /* 0x0000000000627805 */ /* 0x000fe2000001ff00 */
[----:B------:R-:W-:Y:S01]  /*0600*/  IMAD.WIDE.U32 R4, R0, c[0x0][0x1e8], R4 ;  /* 0x00007a0000047a25 */ /* 0x000fe200078e0004 */
[----:B------:R-:W-:Y:S01]  /*0610*/  CS2R R96, SRZ ;  /* 0x0000000000607805 */ /* 0x000fe2000001ff00 */
[----:B------:R-:W-:Y:S01]  /*0620*/  CS2R R90, SRZ ;  /* 0x00000000005a7805 */ /* 0x000fe2000001ff00 */
[----:B------:R-:W-:Y:S01]  /*0630*/  CS2R R88, SRZ ;  /* 0x0000000000587805 */ /* 0x000fe2000001ff00 */
[----:B------:R-:W-:Y:S01]  /*0640*/  IMAD.U32 R6, RZ, RZ, UR10 ;  /* 0x0000000aff067e24 */ /* 0x000fe2000f8e00ff */
[----:B------:R-:W-:Y:S01]  /*0650*/  IADD3 R5, R5, UR6, RZ ;  /* 0x0000000605057c10 */ /* 0x000fe2000fffe0ff */
[----:B------:R-:W-:Y:S01]  /*0660*/  IMAD R0, R27, c[0x0][0x178], RZ ;  /* 0x00005e001b007a24 */ /* 0x000fe200078e02ff */
[----:B------:R-:W-:Y:S01]  /*0670*/  CS2R R86, SRZ ;  /* 0x0000000000567805 */ /* 0x000fe2000001ff00 */
[----:B------:R-:W-:Y:S01]  /*0680*/  IMAD.WIDE.U32 R2, R6, c[0x0][0x1b8], R2 ;  /* 0x00006e0006027a25 */ /* 0x000fe200078e0002 */
[----:B------:R-:W-:Y:S01]  /*0690*/  CS2R R84, SRZ ;  /* 0x0000000000547805 */ /* 0x000fe2000001ff00 */
[----:B------:R-:W-:Y:S01]  /*06a0*/  CS2R R78, SRZ ;  /* 0x00000000004e7805 */ /* 0x000fe2000001ff00 */
[----:B------:R-:W-:Y:S01]  /*06b0*/  CS2R R76, SRZ ;  /* 0x00000000004c7805 */ /* 0x000fe2000001ff00 */
[----:B------:R-:W-:Y:S01]  /*06c0*/  IMAD R6, R11, c[0x0][0x1d8], RZ ;  /* 0x000076000b067a24 */ /* 0x000fe200078e02ff */
[----:B------:R-:W-:Y:S01]  /*06d0*/  IADD3 R3, R3, UR4, RZ ;  /* 0x0000000403037c10 */ /* 0x000fe2000fffe0ff */
[C---:B------:R-:W-:Y:S01]  /*06e0*/  IMAD R0, R26.reuse, c[0x0][0x17c], R0 ;  /* 0x00005f001a007a24 */ /* 0x040fe200078e0200 */
[----:B------:R-:W-:Y:S01]  /*06f0*/  ULDC.64 UR4, c[0x0][0x188] ;  /* 0x0000620000047ab9 */ /* 0x000fe20000000a00 */
[----:B------:R-:W-:Y:S01]  /*0700*/  IMAD.WIDE.U32 R8, R26, c[0x0][0x178], R14 ;  /* 0x00005e001a087a25 */ /* 0x000fe200078e000e */
[----:B------:R-:W-:Y:S01]  /*0710*/  UIMAD UR4, UR11, UR4, URZ ;  /* 0x000000040b0472a4 */ /* 0x000fe2000f8e023f */
[----:B------:R-:W-:Y:S01]  /*0720*/  CS2R R82, SRZ ;  /* 0x0000000000527805 */ /* 0x000fe2000001ff00 */
[----:B------:R-:W-:Y:S01]  /*0730*/  CS2R R80, SRZ ;  /* 0x0000000000507805 */ /* 0x000fe2000001ff00 */
[C---:B------:R-:W-:Y:S01]  /*0740*/  IMAD R6, R10.reuse, c[0x0][0x1dc], R6 ;  /* 0x000077000a067a24 */ /* 0x040fe200078e0206 */
[----:B------:R-:W-:Y:S01]  /*0750*/  UIMAD UR5, UR10, UR5, UR4 ;  /* 0x000000050a0572a4 */ /* 0x000fe2000f8e0204 */
[----:B------:R-:W-:Y:S01]  /*0760*/  IMAD.WIDE.U32 R4, R10, c[0x0][0x1d8], R4 ;  /* 0x000076000a047a25 */ /* 0x000fe200078e0004 */
[----:B------:R-:W-:Y:S01]  /*0770*/  CS2R R74, SRZ ;  /* 0x00000000004a7805 */ /* 0x000fe2000001ff00 */
[----:B------:R-:W-:Y:S01]  /*0780*/  CS2R R72, SRZ ;  /* 0x0000000000487805 */ /* 0x000fe2000001ff00 */
[----:B------:R-:W-:Y:S01]  /*0790*/  CS2R R70, SRZ ;  /* 0x0000000000467805 */ /* 0x000fe2000001ff00 */
[----:B------:R-:W-:Y:S01]  /*07a0*/  IMAD.IADD R9, R9, 0x1, R0 ;  /* 0x0000000109097824 */ /* 0x000fe200078e0200 */
[----:B------:R-:W-:Y:S01]  /*07b0*/  CS2R R68, SRZ ;  /* 0x0000000000447805 */ /* 0x000fe2000001ff00 */
[----:B------:R-:W-:Y:S01]  /*07c0*/  IMAD R0, R23, c[0x0][0x180], RZ ;  /* 0x0000600017007a24 */ /* 0x000fe200078e02ff */
[----:B------:R-:W-:Y:S01]  /*07d0*/  CS2R R62, SRZ ;  /* 0x00000000003e7805 */ /* 0x000fe2000001ff00 */
[----:B------:R-:W-:Y:S01]  /*07e0*/  IMAD R7, R11, c[0x0][0x1a8], RZ ;  /* 0x00006a000b077a24 */ /* 0x000fe200078e02ff */
[----:B------:R-:W-:Y:S01]  /*07f0*/  CS2R R60, SRZ ;  /* 0x00000000003c7805 */ /* 0x000fe2000001ff00 */
[----:B------:R-:W-:Y:S01]  /*0800*/  IMAD.IADD R5, R5, 0x1, R6 ;  /* 0x0000000105057824 */ /* 0x000fe200078e0206 */
[----:B------:R-:W-:Y:S01]  /*0810*/  LEA R6, P0, R4, c[0x0][0x1c0], 0x1 ;  /* 0x0000700004067a11 */ /* 0x000fe200078008ff */
[----:B------:R-:W-:Y:S01]  /*0820*/  IMAD R0, R18, c[0x0][0x184], R0 ;  /* 0x0000610012007a24 */ /* 0x000fe200078e0200 */
[----:B------:R-:W-:Y:S01]  /*0830*/  CS2R R66, SRZ ;  /* 0x0000000000427805 */ /* 0x000fe2000001ff00 */
[----:B------:R-:W-:Y:S01]  /*0840*/  IMAD R12, R10, c[0x0][0x1ac], R7 ;  /* 0x00006b000a0c7a24 */ /* 0x000fe200078e0207 */
[----:B------:R-:W-:Y:S01]  /*0850*/  LEA.HI.X R7, R4, c[0x0][0x1c4], R5, 0x1, P0 ;  /* 0x0000710004077a11 */ /* 0x000fe200000f0c05 */
[----:B------:R-:W-:Y:S01]  /*0860*/  IMAD.WIDE.U32 R8, R18, c[0x0][0x180], R8 ;  /* 0x0000600012087a25 */ /* 0x000fe200078e0008 */
[----:B------:R-:W-:Y:S01]  /*0870*/  CS2R R64, SRZ ;  /* 0x0000000000407805 */ /* 0x000fe2000001ff00 */
[----:B------:R-:W-:Y:S01]  /*0880*/  CS2R R58, SRZ ;  /* 0x00000000003a7805 */ /* 0x000fe2000001ff00 */
[----:B------:R-:W-:Y:S01]  /*0890*/  CS2R R56, SRZ ;  /* 0x0000000000387805 */ /* 0x000fe2000001ff00 */
[----:B------:R-:W-:Y:S01]  /*08a0*/  IMAD.WIDE.U32 R10, R10, c[0x0][0x1a8], R2 ;  /* 0x00006a000a0a7a25 */ /* 0x000fe200078e0002 */
[----:B------:R-:W-:Y:S01]  /*08b0*/  CS2R R54, SRZ ;  /* 0x0000000000367805 */ /* 0x000fe2000001ff00 */
[----:B------:R-:W-:Y:S01]  /*08c0*/  CS2R R52, SRZ ;  /* 0x0000000000347805 */ /* 0x000fe2000001ff00 */
[----:B------:R-:W-:Y:S01]  /*08d0*/  CS2R R46, SRZ ;  /* 0x00000000002e7805 */ /* 0x000fe2000001ff00 */
[----:B------:R-:W-:Y:S01]  /*08e0*/  IMAD.MOV.U32 R5, RZ, RZ, c[0x0][0x1d8] ;  /* 0x00007600ff057624 */ /* 0x000fe200078e00ff */
[C---:B------:R-:W-:Y:S01]  /*08f0*/  LEA R2, P0, R10.reuse, c[0x0][0x190], 0x1 ;  /* 0x000064000a027a11 */ /* 0x040fe200078008ff */
[----:B------:R-:W-:Y:S01]  /*0900*/  IMAD.IADD R9, R9, 0x1, R0 ;  /* 0x0000000109097824 */ /* 0x000fe200078e0200 */
[----:B------:R-:W-:Y:S01]  /*0910*/  CS2R R44, SRZ ;  /* 0x00000000002c7805 */ /* 0x000fe2000001ff00 */
[----:B------:R-:W-:Y:S01]  /*0920*/  IMAD.IADD R0, R11, 0x1, R12 ;  /* 0x000000010b007824 */ /* 0x000fe200078e020c */
[----:B------:R-:W-:Y:S01]  /*0930*/  LEA R4, P1, R5, R6, 0x6 ;  /* 0x0000000605047211 */ /* 0x000fe200078230ff */
[----:B------:R-:W-:Y:S01]  /*0940*/  IMAD.WIDE.U32 R12, R13, c[0x0][0x188], R8 ;  /* 0x000062000d0c7a25 */ /* 0x000fe200078e0008 */
[----:B------:R-:W-:Y:S01]  /*0950*/  LEA.HI R8, R19, R24, RZ, 0x6 ;  /* 0x0000001813087211 */ /* 0x000fe200078f30ff */
[----:B------:R-:W-:Y:S01]  /*0960*/  CS2R R50, SRZ ;  /* 0x0000000000327805 */ /* 0x000fe2000001ff00 */
[----:B------:R-:W-:Y:S01]  /*0970*/  LEA.HI.X R3, R10, c[0x0][0x194], R0, 0x1, P0 ;  /* 0x000065000a037a11 */ /* 0x000fe200000f0c00 */
[----:B------:R-:W-:Y:S01]  /*0980*/  IMAD.IADD R0, R22, 0x1, -R26 ;  /* 0x0000000116007824 */ /* 0x000fe200078e0a1a */
[----:B------:R-:W-:Y:S01]  /*0990*/  LEA.HI.X R5, R5, R7, R17, 0x6, P1 ;  /* 0x0000000705057211 */ /* 0x000fe200008f3411 */
[----:B------:R-:W-:Y:S01]  /*09a0*/  IMAD.MOV.U32 R9, RZ, RZ, c[0x0][0x1a8] ;  /* 0x00006a00ff097624 */ /* 0x000fe200078e00ff */
[----:B------:R-:W-:Y:S01]  /*09b0*/  IADD3 R17, R14, 0x40, RZ ;  /* 0x000000400e117810 */ /* 0x000fe20007ffe0ff */
[----:B------:R-:W-:Y:S01]  /*09c0*/  IMAD.MOV.U32 R10, RZ, RZ, c[0x0][0x1ac] ;  /* 0x00006b00ff0a7624 */ /* 0x000fe200078e00ff */
[----:B------:R-:W-:Y:S01]  /*09d0*/  SHF.R.S32.HI R21, RZ, 0x6, R8 ;  /* 0x00000006ff157819 */ /* 0x000fe20000011408 */
[----:B------:R-:W-:Y:S01]  /*09e0*/  CS2R R48, SRZ ;  /* 0x0000000000307805 */ /* 0x000fe2000001ff00 */
[----:B------:R-:W-:Y:S01]  /*09f0*/  ISETP.LT.OR P2, PT, R0, 0x1, P6 ;  /* 0x000000010000780c */ /* 0x000fe20003741670 */
[----:B------:R-:W-:Y:S01]  /*0a00*/  CS2R R42, SRZ ;  /* 0x00000000002a7805 */ /* 0x000fe2000001ff00 */
[----:B------:R-:W-:Y:S01]  /*0a10*/  ISETP.GE.AND P3, PT, R17, c[0x0][0x1cc], PT ;  /* 0x0000730011007a0c */ /* 0x000fe20003f66270 */
[----:B------:R-:W-:Y:S01]  /*0a20*/  IMAD R8, R21, 0x200, R16 ;  /* 0x0000020015087824 */ /* 0x000fe200078e0210 */
[----:B------:R-:W-:Y:S01]  /*0a30*/  IADD3 R11, R14, 0x80, RZ ;  /* 0x000000800e0b7810 */ /* 0x000fe20007ffe0ff */
[----:B------:R-:W-:Y:S01]  /*0a40*/  CS2R R40, SRZ ;  /* 0x0000000000287805 */ /* 0x000fe2000001ff00 */
[----:B------:R-:W-:Y:S01]  /*0a50*/  ISETP.LT.OR P0, PT, R0, 0x1, P3 ;  /* 0x000000010000780c */ /* 0x000fe20001f01670 */
[----:B------:R-:W-:Y:S01]  /*0a60*/  IMAD.SHL.U32 R242, R8, 0x2, RZ ;  /* 0x0000000208f27824 */ /* 0x000fe200078e00ff */
[----:B------:R-:W-:Y:S01]  /*0a70*/  ISETP.GE.AND P5, PT, R11, c[0x0][0x1cc], PT ;  /* 0x000073000b007a0c */ /* 0x000fe20003fa6270 */
[----:B------:R-:W-:Y:S01]  /*0a80*/  CS2R R38, SRZ ;  /* 0x0000000000267805 */ /* 0x000fe2000001ff00 */
[----:B------:R-:W-:Y:S01]  /*0a90*/  LEA R8, P4, R9, R2, 0x6 ;  /* 0x0000000209087211 */ /* 0x000fe200078830ff */
[----:B------:R-:W-:Y:S01]  /*0aa0*/  CS2R R36, SRZ ;  /* 0x0000000000247805 */ /* 0x000fe2000001ff00 */
[----:B------:R-:W-:Y:S01]  /*0ab0*/  IADD3 R16, R14, 0xc0, RZ ;  /* 0x000000c00e107810 */ /* 0x000fe20007ffe0ff */
[----:B------:R2:W-:Y:S01]  /*0ac0*/  LDGSTS.E.BYPASS.LTC128B.128 [R242+0x8080], [R6.64], !P2 ;  /* 0x0808000006f27fae */ /* 0x0005e2000d101d4e */
[----:B------:R-:W-:-:S02]  /*0ad0*/  ISETP.LT.OR P2, PT, R0, 0x1, P5 ;  /* 0x000000010000780c */ /* 0x000fc40002f41670 */
[----:B------:R-:W-:Y:S02]  /*0ae0*/  LEA.HI.X R9, R9, R3, R10, 0x6, P4 ;  /* 0x0000000309097211 */ /* 0x000fe400020f340a */
[----:B------:R-:W-:Y:S01]  /*0af0*/  ISETP.GE.AND P1, PT, R16, c[0x0][0x1cc], PT ;  /* 0x0000730010007a0c */ /* 0x000fe20003f26270 */
        /* <DEDUP_REMOVED lines=8> */
[----:B------:R2:W-:Y:S01]  /*0b80*/  LDGSTS.E.BYPASS.LTC128B.128 [R242+0xc080], [R6.64+0x100], !P2 ;  /* 0x0c08010006f27fae */ /* 0x0005e2000d101d4e */
[C---:B------:R-:W-:Y:S01]  /*0b90*/  ISETP.LT.OR P4, PT, R0.reuse, 0x21, P6 ;  /* 0x000000210000780c */ /* 0x040fe20003781670 */
[----:B------:R-:W-:Y:S01]  /*0ba0*/  UIMAD UR5, UR10, UR5, UR6 ;  /* 0x000000050a0572a4 */ /* 0x000fe2000f8e0206 */
[C---:B------:R-:W-:Y:S01]  /*0bb0*/  ISETP.LT.OR P3, PT, R0.reuse, 0x21, P3 ;  /* 0x000000210000780c */ /* 0x040fe20001f61670 */
[----:B------:R1:W-:Y:S01]  /*0bc0*/  STL.64 [R1+0x18], R32 ;  /* 0x0000182001007387 */ /* 0x0003e20000100a00 */
[C---:B------:R-:W-:Y:S01]  /*0bd0*/  ISETP.LT.OR P2, PT, R0.reuse, 0x21, P5 ;  /* 0x000000210000780c */ /* 0x040fe20002f41670 */
[----:B------:R-:W-:Y:S01]  /*0be0*/  UIADD3 UR8, UR13, UR5, URZ ;  /* 0x000000050d087290 */ /* 0x000fe2000fffe03f */
[----:B------:R-:W-:Y:S01]  /*0bf0*/  ISETP.LT.OR P1, PT, R0, 0x21, P1 ;  /* 0x000000210000780c */ /* 0x000fe20000f21670 */
[----:B------:R-:W-:Y:S01]  /*0c00*/  ULDC.64 UR6, c[0x0][0x178] ;  /* 0x00005e0000067ab9 */ /* 0x000fe20000000a00 */
[----:B------:R-:W-:Y:S01]  /*0c10*/  ISETP.GE.AND P6, PT, R14, c[0x0][0x19c], PT ;  /* 0x000067000e007a0c */ /* 0x000fe20003fc6270 */
[----:B------:R2:W-:Y:S01]  /*0c20*/  LDGSTS.E.BYPASS.LTC128B.128 [R242+0xe080], [R6.64+0x180], !P0 ;  /* 0x0e08018006f27fae */ /* 0x0005e2000c101d4e */
[----:B------:R-:W-:Y:S01]  /*0c30*/  ISETP.GE.AND P0, PT, R17, c[0x0][0x19c], PT ;  /* 0x0000670011007a0c */ /* 0x000fe20003f06270 */
[----:B------:R-:W-:Y:S01]  /*0c40*/  ULDC.64 UR4, c[0x0][0x218] ;  /* 0x0000860000047ab9 */ /* 0x000fe20000000a00 */
[----:B------:R-:W-:Y:S01]  /*0c50*/  IADD3 R10, -R26, c[0x0][0x168], RZ ;  /* 0x00005a001a0a7a10 */ /* 0x000fe20007ffe1ff */
[----:B------:R3:W-:Y:S01]  /*0c60*/  LDGSTS.E.BYPASS.LTC128B.128 [R242+0x9080], [R4.64], !P4 ;  /* 0x0908000004f27fae */ /* 0x0007e2000e101d4e */
[----:B------:R-:W-:Y:S01]  /*0c70*/  ISETP.LT.OR P4, PT, R0, 0x1, P6 ;  /* 0x000000010000780c */ /* 0x000fe20003781670 */
[----:B------:R-:W-:-:S02]  /*0c80*/  UIMAD UR4, UR11, UR4, URZ ;  /* 0x000000040b0472a4 */ /* 0x000fc4000f8e023f */
[----:B------:R3:W-:Y:S01]  /*0c90*/  LDGSTS.E.BYPASS.LTC128B.128 [R242+0xb080], [R4.64+0x80], !P3 ;  /* 0x0b08008004f27fae */ /* 0x0007e2000d901d4e */
[C---:B------:R-:W-:Y:S01]  /*0ca0*/  ISETP.LT.OR P3, PT, R0.reuse, 0x1, P0 ;  /* 0x000000010000780c */ /* 0x040fe20000761670 */
[----:B------:R-:W-:Y:S01]  /*0cb0*/  USHF.L.U32 UR9, UR6, 0x6, URZ ;  /* 0x0000000606097899 */ /* 0x000fe2000800063f */
[----:B------:R-:W-:Y:S01]  /*0cc0*/  ISETP.LT.OR P0, PT, R0, 0x21, P0 ;  /* 0x000000210000780c */ /* 0x000fe20000701670 */
[----:B------:R3:W-:Y:S01]  /*0cd0*/  LDGSTS.E.BYPASS.LTC128B.128 [R242+0xd080], [R4.64+0x100], !P2 ;  /* 0x0d08010004f27fae */ /* 0x0007e2000d101d4e */
[----:B------:R-:W-:Y:S01]  /*0ce0*/  ISETP.GE.AND P2, PT, R11, c[0x0][0x19c], PT ;  /* 0x000067000b007a0c */ /* 0x000fe20003f46270 */
[----:B------:R-:W-:Y:S02]  /*0cf0*/  UIMAD UR4, UR10, UR5, UR4 ;  /* 0x000000050a0472a4 */ /* 0x000fe4000f8e0204 */
[----:B------:R3:W-:Y:S01]  /*0d00*/  LDGSTS.E.BYPASS.LTC128B.128 [R242+0xf080], [R4.64+0x180], !P1 ;  /* 0x0f08018004f27fae */ /* 0x0007e2000c901d4e */
[----:B------:R-:W-:Y:S01]  /*0d10*/  ISETP.GE.AND P1, PT, R16, c[0x0][0x19c], PT ;  /* 0x0000670010007a0c */ /* 0x000fe20003f26270 */
[----:B------:R-:W-:Y:S01]  /*0d20*/  USHF.L.U64.HI UR7, UR6, UR16, UR7 ;  /* 0x0000001006077299 */ /* 0x000fe20008010207 */
[C---:B------:R-:W-:Y:S01]  /*0d30*/  ISETP.LT.OR P5, PT, R0.reuse, 0x1, P2 ;  /* 0x000000010000780c */ /* 0x040fe200017a1670 */
[----:B------:R4:W-:Y:S01]  /*0d40*/  LDGSTS.E.BYPASS.LTC128B.128 [R242+0x80], [R2.64], !P4 ;  /* 0x0008000002f27fae */ /* 0x0009e2000e101d4e */
[----:B------:R-:W-:-:S03]  /*0d50*/  ISETP.LT.OR P2, PT, R0, 0x21, P2 ;  /* 0x000000210000780c */ /* 0x000fc60001741670 */
[----:B------:R4:W-:Y:S01]  /*0d60*/  LDGSTS.E.BYPASS.LTC128B.128 [R242+0x2080], [R2.64+0x80], !P3 ;  /* 0x0208008002f27fae */ /* 0x0009e2000d901d4e */
[C---:B------:R-:W-:Y:S01]  /*0d70*/  ISETP.LT.OR P3, PT, R0.reuse, 0x1, P1 ;  /* 0x000000010000780c */ /* 0x040fe20000f61670 */
[----:B--2---:R-:W-:Y:S01]  /*0d80*/  IMAD R6, R23, c[0x0][0x270], RZ ;  /* 0x00009c0017067a24 */ /* 0x004fe200078e02ff */
[----:B------:R-:W-:Y:S01]  /*0d90*/  ISETP.LT.OR P1, PT, R0, 0x21, P1 ;  /* 0x000000210000780c */ /* 0x000fe20000f21670 */
[----:B------:R1:W-:Y:S02]  /*0da0*/  STL.64 [R1+0x20], R30 ;  /* 0x0000201e01007387 */ /* 0x0003e40000100a00 */
[----:B------:R-:W-:Y:S02]  /*0db0*/  IMAD R6, R18, c[0x0][0x274], R6 ;  /* 0x00009d0012067a24 */ /* 0x000fe400078e0206 */
[----:B------:R4:W-:Y:S01]  /*0dc0*/  LDGSTS.E.BYPASS.LTC128B.128 [R242+0x4080], [R2.64+0x100], !P5 ;  /* 0x0408010002f27fae */ /* 0x0009e2000e901d4e */
[----:B------:R-:W-:-:S05]  /*0dd0*/  ISETP.GE.AND P5, PT, R14, c[0x0][0x16c], PT ;  /* 0x00005b000e007a0c */ /* 0x000fca0003fa6270 */
[----:B------:R4:W-:Y:S01]  /*0de0*/  LDGSTS.E.BYPASS.LTC128B.128 [R242+0x6080], [R2.64+0x180], !P3 ;  /* 0x0608018002f27fae */ /* 0x0009e2000d901d4e */
[----:B------:R-:W-:Y:S01]  /*0df0*/  ISETP.GE.AND P3, PT, R17, c[0x0][0x16c], PT ;  /* 0x00005b0011007a0c */ /* 0x000fe20003f66270 */
[----:B---3--:R-:W-:-:S05]  /*0e00*/  IMAD.WIDE.U32 R4, R18, c[0x0][0x270], R30 ;  /* 0x00009c0012047a25 */ /* 0x008fca00078e001e */
[----:B------:R-:W-:Y:S01]  /*0e10*/  IADD3 R7, P4, R4, UR12, RZ ;  /* 0x0000000c04077c10 */ /* 0x000fe2000ff9e0ff */
[----:B------:R-:W-:-:S03]  /*0e20*/  IMAD R4, R27, c[0x0][0x208], RZ ;  /* 0x000082001b047a24 */ /* 0x000fc600078e02ff */
[----:B------:R-:W-:Y:S02]  /*0e30*/  IADD3.X R6, R5, UR8, R6, P4, !PT ;  /* 0x0000000805067c10 */ /* 0x000fe4000a7fe406 */
[----:B------:R-:W-:Y:S01]  /*0e40*/  ISETP.LT.OR P4, PT, R0, 0x21, P6 ;  /* 0x000000210000780c */ /* 0x000fe20003781670 */
[C---:B------:R-:W-:Y:S02]  /*0e50*/  IMAD R0, R26.reuse, c[0x0][0x20c], R4 ;  /* 0x000083001a007a24 */ /* 0x040fe400078e0204 */
[----:B------:R-:W-:-:S04]  /*0e60*/  IMAD.WIDE.U32 R4, R26, c[0x0][0x208], R14 ;  /* 0x000082001a047a25 */ /* 0x000fc800078e000e */
[----:B----4-:R-:W-:-:S06]  /*0e70*/  IMAD.IADD R3, R5, 0x1, R0 ;  /* 0x0000000105037824 */ /* 0x010fcc00078e0200 */
[----:B------:R2:W-:Y:S01]  /*0e80*/  LDGSTS.E.BYPASS.LTC128B.128 [R242+0x1080], [R8.64], !P4 ;  /* 0x0108000008f27fae */ /* 0x0005e2000e101d4e */
[C---:B------:R-:W-:Y:S01]  /*0e90*/  ISETP.LT.OR P4, PT, R10.reuse, 0x1, P5 ;  /* 0x000000010a00780c */ /* 0x040fe20002f81670 */
[----:B------:R-:W-:Y:S02]  /*0ea0*/  IMAD.MOV.U32 R2, RZ, RZ, R4 ;  /* 0x000000ffff027224 */ /* 0x000fe400078e0004 */
[----:B------:R2:W-:Y:S01]  /*0eb0*/  LDGSTS.E.BYPASS.LTC128B.128 [R242+0x3080], [R8.64+0x80], !P0 ;  /* 0x0308008008f27fae */ /* 0x0005e2000c101d4e */
[C---:B------:R-:W-:Y:S01]  /*0ec0*/  ISETP.LT.OR P0, PT, R10.reuse, 0x1, P3 ;  /* 0x000000010a00780c */ /* 0x040fe20001f01670 */
[----:B------:R-:W-:Y:S01]  /*0ed0*/  IMAD R0, R23, c[0x0][0x210], RZ ;  /* 0x0000840017007a24 */ /* 0x000fe200078e02ff */
[----:B------:R-:W-:Y:S01]  /*0ee0*/  ISETP.LT.OR P3, PT, R10, 0x21, P3 ;  /* 0x000000210a00780c */ /* 0x000fe20001f61670 */
[----:B------:R2:W-:Y:S01]  /*0ef0*/  LDGSTS.E.BYPASS.LTC128B.128 [R242+0x5080], [R8.64+0x100], !P2 ;  /* 0x0508010008f27fae */ /* 0x0005e2000d101d4e */
[----:B------:R-:W-:Y:S01]  /*0f00*/  ISETP.GE.AND P2, PT, R11, c[0x0][0x16c], PT ;  /* 0x00005b000b007a0c */ /* 0x000fe20003f46270 */
[----:B------:R-:W-:-:S02]  /*0f10*/  IMAD R0, R18, c[0x0][0x214], R0 ;  /* 0x0000850012007a24 */ /* 0x000fc400078e0200 */
[----:B------:R2:W-:Y:S01]  /*0f20*/  LDGSTS.E.BYPASS.LTC128B.128 [R242+0x7080], [R8.64+0x180], !P1 ;  /* 0x0708018008f27fae */ /* 0x0005e2000c901d4e */
[----:B------:R-:W-:Y:S01]  /*0f30*/  ISETP.GE.AND P1, PT, R16, c[0x0][0x16c], PT ;  /* 0x00005b0010007a0c */ /* 0x000fe20003f26270 */
[----:B------:R-:W-:Y:S02]  /*0f40*/  IMAD.WIDE.U32 R2, R18, c[0x0][0x210], R2 ;  /* 0x0000840012027a25 */ /* 0x000fe400078e0002 */
[----:B------:R-:W0:Y:S01]  /*0f50*/  LDGDEPBAR ;  /* 0x00000000000079af */ /* 0x000e220000000000 */
[C---:B------:R-:W-:Y:S01]  /*0f60*/  ISETP.LT.OR P6, PT, R10.reuse, 0x1, P1 ;  /* 0x000000010a00780c */ /* 0x040fe20000fc1670 */
[----:B------:R-:W-:Y:S01]  /*0f70*/  IMAD.IADD R3, R3, 0x1, R0 ;  /* 0x0000000103037824 */ /* 0x000fe200078e0200 */
[C---:B------:R-:W-:Y:S01]  /*0f80*/  ISETP.LT.OR P1, PT, R10.reuse, 0x21, P1 ;  /* 0x000000210a00780c */ /* 0x040fe20000f21670 */
[----:B------:R1:W-:Y:S01]  /*0f90*/  LDGSTS.E.BYPASS.LTC128B.128 [R242+0x10080], [R32.64], !P4 ;  /* 0x1008000020f27fae */ /* 0x0003e2000e101d4e */
[C---:B------:R-:W-:Y:S01]  /*0fa0*/  ISETP.LT.OR P4, PT, R10.reuse, 0x1, P2 ;  /* 0x000000010a00780c */ /* 0x040fe20001781670 */
[----:B------:R-:W-:Y:S01]  /*0fb0*/  IMAD.U32 R4, RZ, RZ, UR10 ;  /* 0x0000000aff047e24 */ /* 0x000fe2000f8e00ff */
[----:B------:R-:W-:Y:S01]  /*0fc0*/  ISETP.LT.OR P2, PT, R10, 0x21, P2 ;  /* 0x000000210a00780c */ /* 0x000fe20001741670 */
[----:B------:R1:W-:Y:S02]  /*0fd0*/  LDGSTS.E.BYPASS.LTC128B.128 [R242+0x12080], [R32.64+0x80], !P0 ;  /* 0x1208008020f27fae */ /* 0x0003e4000c101d4e */
[----:B------:R-:W-:-:S05]  /*0fe0*/  IMAD.WIDE.U32 R4, R4, c[0x0][0x218], R2 ;  /* 0x0000860004047a25 */ /* 0x000fca00078e0002 */
[----:B------:R-:W-:Y:S01]  /*0ff0*/  IADD3 R0, R5, UR4, RZ ;  /* 0x0000000405007c10 */ /* 0x000fe2000fffe0ff */
[----:B------:R-:W-:Y:S02]  /*1000*/  ULDC.64 UR4, c[0x0][0x290] ;  /* 0x0000a40000047ab9 */ /* 0x000fe40000000a00 */
[----:B------:R1:W-:Y:S01]  /*1010*/  LDGSTS.E.BYPASS.LTC128B.128 [R242+0x14080], [R32.64+0x100], !P4 ;  /* 0x1408010020f27fae */ /* 0x0003e2000e101d4e */
[----:B------:R-:W-:Y:S01]  /*1020*/  ISETP.LT.OR P4, PT, R10, 0x21, P5 ;  /* 0x000000210a00780c */ /* 0x000fe20002f81670 */
[----:B------:R-:W-:Y:S01]  /*1030*/  UIMAD.WIDE.U32 UR18, UR10, UR4, URZ ;  /* 0x000000040a1272a5 */ /* 0x000fe2000f8e003f */
[----:B------:R-:W-:Y:S01]  /*1040*/  IADD3 R2, P5, R32, UR9, RZ ;  /* 0x0000000920027c10 */ /* 0x000fe2000ffbe0ff */
[----:B------:R1:W-:Y:S01]  /*1050*/  LDGSTS.E.BYPASS.LTC128B.128 [R242+0x16080], [R32.64+0x180], !P6 ;  /* 0x1608018020f27fae */ /* 0x0003e2000f101d4e */
[----:B--2---:R-:W-:Y:S01]  /*1060*/  LEA R8, P0, R7, c[0x0][0x258], 0x2 ;  /* 0x0000960007087a11 */ /* 0x004fe200078010ff */
[----:B------:R-:W-:Y:S01]  /*1070*/  UIMAD UR4, UR11, UR4, URZ ;  /* 0x000000040b0472a4 */ /* 0x000fe2000f8e023f */
[----:B------:R-:W-:-:S02]  /*1080*/  IADD3.X R3, R33, UR7, RZ, P5, !PT ;  /* 0x0000000721037c10 */ /* 0x000fc4000affe4ff */
[----:B------:R-:W-:Y:S01]  /*1090*/  LEA.HI.X R9, R7, c[0x0][0x25c], R6, 0x2, P0 ;  /* 0x0000970007097a11 */ /* 0x000fe200000f1406 */
[----:B------:R-:W-:Y:S01]  /*10a0*/  IMAD.U32 R6, RZ, RZ, UR9 ;  /* 0x00000009ff067e24 */ /* 0x000fe2000f8e00ff */
[----:B------:R-:W-:Y:S01]  /*10b0*/  LEA R28, P0, R4, c[0x0][0x1f0], 0x1 ;  /* 0x00007c00041c7a11 */ /* 0x000fe200078008ff */
[----:B------:R-:W-:Y:S02]  /*10c0*/  UIMAD UR4, UR10, UR5, UR4 ;  /* 0x000000050a0472a4 */ /* 0x000fe4000f8e0204 */
[----:B------:R2:W-:Y:S01]  /*10d0*/  LDGSTS.E.BYPASS.LTC128B.128 [R242+0x11080], [R2.64], !P4 ;  /* 0x1108000002f27fae */ /* 0x0005e2000e101d4e */
[----:B------:R-:W-:Y:S01]  /*10e0*/  IADD3 R6, P6, P5, R6, 0x180, R32 ;  /* 0x0000018006067810 */ /* 0x000fe20007dde020 */
[----:B------:R-:W-:Y:S01]  /*10f0*/  UIADD3 UR6, UR19, UR4, URZ ;  /* 0x0000000413067290 */ /* 0x000fe2000fffe03f */
[----:B------:R-:W-:Y:S01]  /*1100*/  LEA.HI.X R29, R4, c[0x0][0x1f4], R0, 0x1, P0 ;  /* 0x00007d00041d7a11 */ /* 0x000fe200000f0c00 */
[----:B------:R2:W-:Y:S01]  /*1110*/  LDGSTS.E.BYPASS.LTC128B.128 [R242+0x13080], [R2.64+0x80], !P3 ;  /* 0x1308008002f27fae */ /* 0x0005e2000d901d4e */
[----:B------:R-:W-:Y:S01]  /*1120*/  ISETP.GT.AND P0, PT, R24, 0xf, PT ;  /* 0x0000000f1800780c */ /* 0x000fe20003f04270 */
[----:B------:R-:W-:Y:S01]  /*1130*/  ULDC.64 UR4, c[0x0][0x208] ;  /* 0x0000820000047ab9 */ /* 0x000fe20000000a00 */
[----:B------:R-:W-:Y:S01]  /*1140*/  IADD3.X R7, RZ, UR7, R33, P6, P5 ;  /* 0x00000007ff077c10 */ /* 0x000fe2000b7ea421 */
[----:B------:R2:W-:Y:S01]  /*1150*/  LDGSTS.E.BYPASS.LTC128B.128 [R242+0x15080], [R2.64+0x100], !P2 ;  /* 0x1508010002f27fae */ /* 0x0005e2000d101d4e */
[----:B------:R-:W-:Y:S01]  /*1160*/  ISETP.GE.AND P6, PT, R14, c[0x0][0x1fc], PT ;  /* 0x00007f000e007a0c */ /* 0x000fe20003fc6270 */
[----:B------:R-:W-:Y:S01]  /*1170*/  USHF.L.U32 UR17, UR4, 0x6, URZ ;  /* 0x0000000604117899 */ /* 0x000fe2000800063f */
[----:B------:R-:W-:Y:S01]  /*1180*/  ISETP.GE.AND P5, PT, R17, c[0x0][0x1fc], PT ;  /* 0x00007f0011007a0c */ /* 0x000fe20003fa6270 */
[----:B------:R3:W-:Y:S01]  /*1190*/  LDGSTS.E.BYPASS.LTC128B.128 [R242+0x17080], [R6.64], !P1 ;  /* 0x1708000006f27fae */ /* 0x0007e2000c901d4e */
[C---:B------:R-:W-:Y:S01]  /*11a0*/  ISETP.LT.OR P3, PT, R10.reuse, 0x1, P6 ;  /* 0x000000010a00780c */ /* 0x040fe20003761670 */
[----:B------:R-:W-:Y:S01]  /*11b0*/  USHF.L.U64.HI UR16, UR4, UR16, UR5 ;  /* 0x0000001004107299 */ /* 0x000fe20008010205 */
[----:B------:R-:W-:Y:S01]  /*11c0*/  ISETP.LT.OR P2, PT, R10, 0x1, P5 ;  /* 0x000000010a00780c */ /* 0x000fe20002f41670 */
[----:B------:R-:W-:Y:S01]  /*11d0*/  IMAD.U32 R4, RZ, RZ, UR17 ;  /* 0x00000011ff047e24 */ /* 0x000fe2000f8e00ff */
[----:B------:R-:W-:Y:S01]  /*11e0*/  ISETP.GE.AND P4, PT, R11, c[0x0][0x1fc], PT ;  /* 0x00007f000b007a0c */ /* 0x000fe20003f86270 */
[----:B------:R-:W-:Y:S01]  /*11f0*/  @!P0 IMAD.SHL.U32 R0, R24, 0x10, RZ ;  /* 0x0000001018008824 */ /* 0x000fe200078e00ff */
[C---:B------:R-:W-:Y:S01]  /*1200*/  ISETP.LT.OR P6, PT, R10.reuse, 0x21, P6 ;  /* 0x000000210a00780c */ /* 0x040fe200037c1670 */
[----:B------:R1:W-:Y:S01]  /*1210*/  STL.64 [R1+0x10], R28 ;  /* 0x0000101c01007387 */ /* 0x0003e20000100a00 */
[----:B------:R-:W-:-:S02]  /*1220*/  ISETP.LT.OR P1, PT, R10, 0x1, P4 ;  /* 0x000000010a00780c */ /* 0x000fc40002721670 */
[C---:B------:R-:W-:Y:S01]  /*1230*/  ISETP.LT.OR P5, PT, R10.reuse, 0x21, P5 ;  /* 0x000000210a00780c */ /* 0x040fe20002fa1670 */
[----:B------:R4:W-:Y:S01]  /*1240*/  @!P0 LDGSTS.E.BYPASS.LTC128B.128 [R0+0x20080], [R8.64] ;  /* 0x2008000008008fae */ /* 0x0009e2000b901d4e */
[----:B------:R-:W-:-:S03]  /*1250*/  ISETP.LT.OR P4, PT, R10, 0x21, P4 ;  /* 0x000000210a00780c */ /* 0x000fc60002781670 */
[----:B------:R-:W0:Y:S04]  /*1260*/  LDGDEPBAR ;  /* 0x00000000000079af */ /* 0x000e280000000000 */
[----:B------:R1:W-:Y:S01]  /*1270*/  LDGSTS.E.BYPASS.LTC128B.128 [R242+0x18080], [R28.64], !P3 ;  /* 0x180800001cf27fae */ /* 0x0003e2000d901d4e */
[----:B------:R-:W-:Y:S01]  /*1280*/  ISETP.GE.AND P3, PT, R16, c[0x0][0x1fc], PT ;  /* 0x00007f0010007a0c */ /* 0x000fe20003f66270 */
[----:B--2---:R-:W-:Y:S02]  /*1290*/  IMAD.WIDE.U32 R2, R18, c[0x0][0x288], R30 ;  /* 0x0000a20012027a25 */ /* 0x004fe400078e001e */
[----:B------:R1:W-:Y:S01]  /*12a0*/  LDGSTS.E.BYPASS.LTC128B.128 [R242+0x1a080], [R28.64+0x80], !P2 ;  /* 0x1a0800801cf27fae */ /* 0x0003e2000d101d4e */
[C---:B------:R-:W-:Y:S02]  /*12b0*/  ISETP.LT.OR P2, PT, R10.reuse, 0x1, P3 ;  /* 0x000000010a00780c */ /* 0x040fe40001f41670 */
[----:B------:R-:W-:Y:S01]  /*12c0*/  ISETP.LT.OR P3, PT, R10, 0x21, P3 ;  /* 0x000000210a00780c */ /* 0x000fe20001f61670 */
[----:B------:R1:W-:Y:S01]  /*12d0*/  LDGSTS.E.BYPASS.LTC128B.128 [R242+0x1c080], [R28.64+0x100], !P1 ;  /* 0x1c0801001cf27fae */ /* 0x0003e2000c901d4e */
[----:B------:R-:W-:-:S09]  /*12e0*/  IADD3 R5, P1, R2, UR18, RZ ;  /* 0x0000001202057c10 */ /* 0x000fd2000ff3e0ff */
[----:B------:R1:W-:Y:S01]  /*12f0*/  LDGSTS.E.BYPASS.LTC128B.128 [R242+0x1e080], [R28.64+0x180], !P2 ;  /* 0x1e0801801cf27fae */ /* 0x0003e2000d101d4e */
[----:B----4-:R-:W-:Y:S01]  /*1300*/  IMAD R0, R23, c[0x0][0x288], RZ ;  /* 0x0000a20017007a24 */ /* 0x010fe200078e02ff */
[----:B---3--:R-:W-:-:S03]  /*1310*/  LEA R6, P2, R5, c[0x0][0x280], 0x2 ;  /* 0x0000a00005067a11 */ /* 0x008fc600078410ff */
[----:B------:R-:W-:-:S05]  /*1320*/  IMAD R0, R18, c[0x0][0x28c], R0 ;  /* 0x0000a30012007a24 */ /* 0x000fca00078e0200 */
[----:B------:R-:W-:Y:S02]  /*1330*/  IADD3.X R0, R3, UR6, R0, P1, !PT ;  /* 0x0000000603007c10 */ /* 0x000fe40008ffe400 */
[----:B------:R-:W-:Y:S02]  /*1340*/  IADD3 R2, P1, R28, UR17, RZ ;  /* 0x000000111c027c10 */ /* 0x000fe4000ff3e0ff */
[----:B------:R-:W-:Y:S01]  /*1350*/  LEA.HI.X R7, R5, c[0x0][0x284], R0, 0x2, P2 ;  /* 0x0000a10005077a11 */ /* 0x000fe200010f1400 */
[----:B------:R-:W-:Y:S01]  /*1360*/  @!P0 IMAD.SHL.U32 R0, R24, 0x10, RZ ;  /* 0x0000001018008824 */ /* 0x000fe200078e00ff */
[----:B------:R-:W-:Y:S02]  /*1370*/  IADD3.X R3, R29, UR16, RZ, P1, !PT ;  /* 0x000000101d037c10 */ /* 0x000fe40008ffe4ff */
[----:B------:R-:W-:-:S03]  /*1380*/  IADD3 R4, P2, P1, R4, 0x180, R28 ;  /* 0x0000018004047810 */ /* 0x000fc6000795e01c */
[----:B------:R1:W-:Y:S01]  /*1390*/  LDGSTS.E.BYPASS.LTC128B.128 [R242+0x19080], [R2.64], !P6 ;  /* 0x1908000002f27fae */ /* 0x0003e2000f101d4e */
[----:B------:R-:W-:Y:S02]  /*13a0*/  IADD3.X R5, RZ, UR16, R29, P2, P1 ;  /* 0x00000010ff057c10 */ /* 0x000fe400097e241d */
[----:B------:R-:W-:Y:S01]  /*13b0*/  PLOP3.LUT P1, PT, PT, PT, UP0, 0x80, 0x0 ;  /* 0x000000000000781c */ /* 0x000fe20003f2f008 */
[----:B------:R1:W-:Y:S04]  /*13c0*/  LDGSTS.E.BYPASS.LTC128B.128 [R242+0x1b080], [R2.64+0x80], !P5 ;  /* 0x1b08008002f27fae */ /* 0x0003e8000e901d4e */
[----:B------:R1:W-:Y:S04]  /*13d0*/  LDGSTS.E.BYPASS.LTC128B.128 [R242+0x1d080], [R2.64+0x100], !P4 ;  /* 0x1d08010002f27fae */ /* 0x0003e8000e101d4e */
[----:B------:R1:W-:Y:S04]  /*13e0*/  LDGSTS.E.BYPASS.LTC128B.128 [R242+0x1f080], [R4.64], !P3 ;  /* 0x1f08000004f27fae */ /* 0x0003e8000d901d4e */
[----:B------:R1:W-:Y:S04]  /*13f0*/  @!P0 LDGSTS.E.BYPASS.LTC128B.128 [R0+0x20180], [R6.64] ;  /* 0x2018000006008fae */ /* 0x0003e8000b901d4e */
[----:B------:R-:W0:Y:S01]  /*1400*/  LDGDEPBAR ;  /* 0x00000000000079af */ /* 0x000e220000000000 */
[----:B------:R-:W-:Y:S05]  /*1410*/  @!P1 BRA `(.L_x_595) ;  /* 0x000047c000009947 */ /* 0x000fea0003800000 */
[----:B------:R-:W-:Y:S01]  /*1420*/  ISETP.GE.AND P4, PT, R17, c[0x0][0x1fc], PT ;  /* 0x00007f0011007a0c */ /* 0x000fe20003f86270 */
[----:B-1----:R-:W-:Y:S01]  /*1430*/  IMAD R2, R23, c[0x0][0x238], RZ ;  /* 0x00008e0017027a24 */ /* 0x002fe200078e02ff */
[----:B------:R-:W-:Y:S01]  /*1440*/  ISETP.GE.AND P3, PT, R17, c[0x0][0x16c], PT ;  /* 0x00005b0011007a0c */ /* 0x000fe20003f66270 */
[----:B------:R-:W-:Y:S01]  /*1450*/  ULDC.64 UR4, c[0x0][0x240] ;  /* 0x0000900000047ab9 */ /* 0x000fe20000000a00 */
[----:B------:R-:W-:Y:S01]  /*1460*/  SEL R0, RZ, 0xffffffff, P4 ;  /* 0xffffffffff007807 */ /* 0x000fe20002000000 */
[----:B------:R-:W-:Y:S01]  /*1470*/  UIMAD UR4, UR11, UR4, URZ ;  /* 0x000000040b0472a4 */ /* 0x000fe2000f8e023f */
[----:B------:R-:W-:Y:S01]  /*1480*/  SEL R3, RZ, 0xffffffff, P3 ;  /* 0xffffffffff037807 */ /* 0x000fe20001800000 */
[----:B------:R-:W-:Y:S01]  /*1490*/  UIADD3 UR20, UR20, 0x3f, URZ ;  /* 0x0000003f14147890 */ /* 0x000fe2000fffe03f */
[----:B------:R-:W-:Y:S01]  /*14a0*/  ISETP.GE.AND P6, PT, R14, c[0x0][0x16c], PT ;  /* 0x00005b000e007a0c */ /* 0x000fe20003fc6270 */
[----:B------:R-:W-:Y:S01]  /*14b0*/  UIMAD UR5, UR10, UR5, UR4 ;  /* 0x000000050a0572a4 */ /* 0x000fe2000f8e0204 */
[C---:B------:R-:W-:Y:S01]  /*14c0*/  ISETP.GE.AND P4, PT, R16.reuse, c[0x0][0x16c], PT ;  /* 0x00005b0010007a0c */ /* 0x040fe20003f86270 */
[----:B------:R-:W-:Y:S01]  /*14d0*/  USHF.R.S32.HI UR4, URZ, 0x1f, UR20 ;  /* 0x0000001f3f047899 */ /* 0x000fe20008011414 */
[----:B------:R-:W-:Y:S01]  /*14e0*/  ISETP.GE.AND P3, PT, R16, c[0x0][0x1fc], PT ;  /* 0x00007f0010007a0c */ /* 0x000fe20003f66270 */
[----:B------:R-:W-:Y:S01]  /*14f0*/  IMAD R16, R18, c[0x0][0x23c], R2 ;  /* 0x00008f0012107a24 */ /* 0x000fe200078e0202 */
[----:B------:R-:W-:Y:S01]  /*1500*/  ISETP.GE.AND P1, PT, R14, c[0x0][0x1fc], PT ;  /* 0x00007f000e007a0c */ /* 0x000fe20003f26270 */
[----:B------:R-:W-:Y:S01]  /*1510*/  IMAD.SHL.U32 R2, R0, 0x2, RZ ;  /* 0x0000000200027824 */ /* 0x000fe200078e00ff */
[----:B------:R-:W-:Y:S01]  /*1520*/  SEL R5, RZ, 0x1, P6 ;  /* 0x00000001ff057807 */ /* 0x000fe20003000000 */
[----:B------:R-:W-:Y:S01]  /*1530*/  IMAD.SHL.U32 R0, R3, 0x2, RZ ;  /* 0x0000000203007824 */ /* 0x000fe200078e00ff */
[----:B------:R-:W-:Y:S01]  /*1540*/  LEA.HI R9, R19, R24, RZ, 0x5 ;  /* 0x0000001813097211 */ /* 0x000fe200078f28ff */
[----:B------:R-:W-:Y:S01]  /*1550*/  ULEA.HI UR20, UR4, UR20, URZ, 0x6 ;  /* 0x0000001404147291 */ /* 0x000fe2000f8f303f */
[--C-:B------:R-:W-:Y:S01]  /*1560*/  SHF.R.S32.HI R25, RZ, 0x1f, R24.reuse ;  /* 0x0000001fff197819 */ /* 0x100fe20000011418 */
[----:B------:R-:W-:Y:S01]  /*1570*/  CS2R R162, SRZ ;  /* 0x0000000000a27805 */ /* 0x000fe2000001ff00 */
[----:B------:R-:W-:Y:S01]  /*1580*/  SEL R4, RZ, 0x1, P1 ;  /* 0x00000001ff047807 */ /* 0x000fe20000800000 */
[----:B------:R-:W-:Y:S01]  /*1590*/  CS2R R160, SRZ ;  /* 0x0000000000a07805 */ /* 0x000fe2000001ff00 */
[----:B------:R-:W-:Y:S01]  /*15a0*/  LOP3.LUT R17, R0, 0x2, R5, 0xe2, !PT ;  /* 0x0000000200117812 */ /* 0x000fe200078ee205 */
[----:B------:R-:W-:Y:S01]  /*15b0*/  IMAD.WIDE.U32 R12, R18, c[0x0][0x238], R24 ;  /* 0x00008e00120c7a25 */ /* 0x000fe200078e0018 */
[--C-:B------:R-:W-:Y:S01]  /*15c0*/  SHF.R.S32.HI R3, RZ, 0x1f, R9.reuse ;  /* 0x0000001fff037819 */ /* 0x100fe20000011409 */
[----:B------:R1:W-:Y:S01]  /*15d0*/  STL [R1+0x4], R25 ;  /* 0x0000041901007387 */ /* 0x0003e20000100800 */
[----:B------:R-:W-:Y:S01]  /*15e0*/  SHF.R.S32.HI R0, RZ, 0x5, R9 ;  /* 0x00000005ff007819 */ /* 0x000fe20000011409 */
[----:B------:R-:W-:Y:S01]  /*15f0*/  CS2R R158, SRZ ;  /* 0x00000000009e7805 */ /* 0x000fe2000001ff00 */
[----:B------:R-:W-:Y:S01]  /*1600*/  LOP3.LUT R18, R2, 0x2, R4, 0xe2, !PT ;  /* 0x0000000202127812 */ /* 0x000fe200078ee204 */
[----:B------:R-:W-:Y:S01]  /*1610*/  CS2R R156, SRZ ;  /* 0x00000000009c7805 */ /* 0x000fe2000001ff00 */
[----:B------:R-:W-:Y:S01]  /*1620*/  LEA.HI R4, R3, R0, RZ, 0x2 ;  /* 0x0000000003047211 */ /* 0x000fe200078f10ff */
[----:B------:R-:W-:Y:S01]  /*1630*/  CS2R R154, SRZ ;  /* 0x00000000009a7805 */ /* 0x000fe2000001ff00 */
[----:B------:R-:W-:Y:S01]  /*1640*/  LEA.HI R8, R19, R24, RZ, 0x4 ;  /* 0x0000001813087211 */ /* 0x000fe200078f20ff */
[----:B------:R-:W-:Y:S01]  /*1650*/  CS2R R152, SRZ ;  /* 0x0000000000987805 */ /* 0x000fe2000001ff00 */
[----:B------:R-:W-:Y:S01]  /*1660*/  LEA.HI R3, R9, R0, RZ, 0x1 ;  /* 0x0000000009037211 */ /* 0x000fe200078f08ff */
[----:B------:R-:W-:Y:S01]  /*1670*/  CS2R R150, SRZ ;  /* 0x0000000000967805 */ /* 0x000fe2000001ff00 */
[-C--:B------:R-:W-:Y:S01]  /*1680*/  LEA.HI R2, R19, R24.reuse, RZ, 0x7 ;  /* 0x0000001813027211 */ /* 0x080fe200078f38ff */
[----:B------:R-:W-:Y:S01]  /*1690*/  CS2R R148, SRZ ;  /* 0x0000000000947805 */ /* 0x000fe2000001ff00 */
[----:B------:R-:W-:Y:S01]  /*16a0*/  SHF.R.S32.HI R6, RZ, 0x4, R8 ;  /* 0x00000004ff067819 */ /* 0x000fe20000011408 */
[----:B------:R-:W-:Y:S01]  /*16b0*/  CS2R R146, SRZ ;  /* 0x0000000000927805 */ /* 0x000fe2000001ff00 */
[----:B------:R-:W-:Y:S01]  /*16c0*/  LOP3.LUT R7, R4, 0xfffffffc, RZ, 0xc0, !PT ;  /* 0xfffffffc04077812 */ /* 0x000fe200078ec0ff */
[----:B------:R-:W-:Y:S01]  /*16d0*/  CS2R R144, SRZ ;  /* 0x0000000000907805 */ /* 0x000fe2000001ff00 */
[----:B------:R-:W-:Y:S01]  /*16e0*/  LOP3.LUT R3, R3, 0xfffffffe, RZ, 0xc0, !PT ;  /* 0xfffffffe03037812 */ /* 0x000fe200078ec0ff */
[----:B------:R-:W-:Y:S01]  /*16f0*/  CS2R R142, SRZ ;  /* 0x00000000008e7805 */ /* 0x000fe2000001ff00 */
[C---:B------:R-:W-:Y:S01]  /*1700*/  ISETP.GE.AND P5, PT, R11.reuse, c[0x0][0x16c], PT ;  /* 0x00005b000b007a0c */ /* 0x040fe20003fa6270 */
[----:B------:R-:W-:Y:S01]  /*1710*/  CS2R R140, SRZ ;  /* 0x00000000008c7805 */ /* 0x000fe2000001ff00 */
[----:B------:R-:W-:Y:S01]  /*1720*/  ISETP.GE.AND P2, PT, R11, c[0x0][0x1fc], PT ;  /* 0x00007f000b007a0c */ /* 0x000fe20003f46270 */
[C---:B------:R-:W-:Y:S01]  /*1730*/  IMAD.IADD R236, R0.reuse, 0x1, -R3 ;  /* 0x0000000100ec7824 */ /* 0x040fe200078e0a03 */
[----:B------:R-:W-:Y:S01]  /*1740*/  SHF.R.S32.HI R11, RZ, 0x7, R2 ;  /* 0x00000007ff0b7819 */ /* 0x000fe20000011402 */
[----:B------:R-:W-:Y:S01]  /*1750*/  IMAD.IADD R3, R13, 0x1, R16 ;  /* 0x000000010d037824 */ /* 0x000fe200078e0210 */
[----:B------:R-:W-:Y:S01]  /*1760*/  LEA.HI R15, R19, R24, RZ, 0x2 ;  /* 0x00000018130f7211 */ /* 0x000fe200078f10ff */
[----:B------:R-:W-:Y:S01]  /*1770*/  IMAD.IADD R19, R0, 0x1, -R7 ;  /* 0x0000000100137824 */ /* 0x000fe200078e0a07 */
[----:B------:R-:W-:Y:S01]  /*1780*/  LEA.HI R5, R8, R6, RZ, 0x1 ;  /* 0x0000000608057211 */ /* 0x000fe200078f08ff */
[----:B------:R-:W-:Y:S01]  /*1790*/  IMAD.MOV.U32 R16, RZ, RZ, 0x20 ;  /* 0x00000020ff107424 */ /* 0x000fe200078e00ff */
[----:B------:R-:W-:Y:S01]  /*17a0*/  LEA.HI R0, R2, R11, RZ, 0x1 ;  /* 0x0000000b02007211 */ /* 0x000fe200078f08ff */
[----:B------:R-:W-:Y:S01]  /*17b0*/  CS2R R138, SRZ ;  /* 0x00000000008a7805 */ /* 0x000fe2000001ff00 */
[----:B------:R-:W-:Y:S01]  /*17c0*/  LOP3.LUT R5, R5, 0xfffffffe, RZ, 0xc0, !PT ;  /* 0xfffffffe05057812 */ /* 0x000fe200078ec0ff */
[----:B------:R-:W-:Y:S01]  /*17d0*/  CS2R R136, SRZ ;  /* 0x0000000000887805 */ /* 0x000fe2000001ff00 */
[--C-:B------:R-:W-:Y:S01]  /*17e0*/  SHF.R.S32.HI R10, RZ, 0x2, R15.reuse ;  /* 0x00000002ff0a7819 */ /* 0x100fe2000001140f */
[----:B------:R-:W-:Y:S01]  /*17f0*/  CS2R R134, SRZ ;  /* 0x0000000000867805 */ /* 0x000fe2000001ff00 */
[----:B------:R-:W-:Y:S01]  /*1800*/  SHF.R.S32.HI R4, RZ, 0x1f, R15 ;  /* 0x0000001fff047819 */ /* 0x000fe2000001140f */
[----:B------:R-:W-:Y:S01]  /*1810*/  IMAD.IADD R14, R6, 0x1, -R5 ;  /* 0x00000001060e7824 */ /* 0x000fe200078e0a05 */
[----:B------:R-:W-:Y:S01]  /*1820*/  LOP3.LUT R0, R0, 0xfffffffe, RZ, 0xc0, !PT ;  /* 0xfffffffe00007812 */ /* 0x000fe200078ec0ff */
[----:B------:R-:W-:Y:S01]  /*1830*/  IMAD.U32 R6, RZ, RZ, UR10 ;  /* 0x0000000aff067e24 */ /* 0x000fe2000f8e00ff */
[----:B------:R-:W-:Y:S01]  /*1840*/  LEA.HI R2, R4, R10, RZ, 0x3 ;  /* 0x0000000a04027211 */ /* 0x000fe200078f18ff */
[----:B------:R-:W-:Y:S01]  /*1850*/  CS2R R132, SRZ ;  /* 0x0000000000847805 */ /* 0x000fe2000001ff00 */
[----:B------:R-:W-:Y:S01]  /*1860*/  SEL R5, RZ, 0x4, P2 ;  /* 0x00000004ff057807 */ /* 0x000fe20001000000 */
[----:B------:R-:W-:Y:S01]  /*1870*/  IMAD.IADD R0, R11, 0x1, -R0 ;  /* 0x000000010b007824 */ /* 0x000fe200078e0a00 */
[----:B------:R-:W-:Y:S01]  /*1880*/  LOP3.LUT R2, R2, 0xfffffff8, RZ, 0xc0, !PT ;  /* 0xfffffff802027812 */ /* 0x000fe200078ec0ff */
[----:B------:R-:W-:Y:S01]  /*1890*/  CS2R R130, SRZ ;  /* 0x0000000000827805 */ /* 0x000fe2000001ff00 */
[----:B------:R-:W-:Y:S01]  /*18a0*/  LOP3.LUT R252, R18, R5, RZ, 0xfc, !PT ;  /* 0x0000000512fc7212 */ /* 0x000fe200078efcff */
[----:B------:R-:W-:Y:S01]  /*18b0*/  IMAD R13, R0, -0x8, R22 ;  /* 0xfffffff8000d7824 */ /* 0x000fe200078e0216 */
[----:B------:R-:W-:Y:S01]  /*18c0*/  SEL R4, RZ, 0x4, P5 ;  /* 0x00000004ff047807 */ /* 0x000fe20002800000 */
[----:B------:R-:W-:Y:S01]  /*18d0*/  IMAD.SHL.U32 R0, R20, 0x40, RZ ;  /* 0x0000004014007824 */ /* 0x000fe200078e00ff */
[----:B------:R-:W-:Y:S01]  /*18e0*/  LOP3.LUT R5, R9, 0xffffffe0, RZ, 0xc0, !PT ;  /* 0xffffffe009057812 */ /* 0x000fe200078ec0ff */
[----:B------:R-:W-:Y:S01]  /*18f0*/  IMAD.IADD R10, R10, 0x1, -R2 ;  /* 0x000000010a0a7824 */ /* 0x000fe200078e0a02 */
[----:B------:R-:W-:Y:S01]  /*1900*/  LOP3.LUT R251, R17, R4, RZ, 0xfc, !PT ;  /* 0x0000000411fb7212 */ /* 0x000fe200078efcff */
[----:B------:R-:W-:Y:S01]  /*1910*/  IMAD.MOV.U32 R2, RZ, RZ, R12 ;  /* 0x000000ffff027224 */ /* 0x000fe200078e000c */
[----:B------:R-:W-:Y:S01]  /*1920*/  LOP3.LUT R12, R0, 0x1c0, RZ, 0xc0, !PT ;  /* 0x000001c0000c7812 */ /* 0x000fe200078ec0ff */
[----:B------:R-:W-:Y:S01]  /*1930*/  IMAD.SHL.U32 R4, R26, 0x8, RZ ;  /* 0x000000081a047824 */ /* 0x000fe200078e00ff */
[----:B------:R-:W-:Y:S01]  /*1940*/  LOP3.LUT R0, R8, 0xfffffff0, RZ, 0xc0, !PT ;  /* 0xfffffff008007812 */ /* 0x000fe200078ec0ff */
[----:B------:R-:W-:Y:S01]  /*1950*/  IMAD.IADD R5, R24, 0x1, -R5 ;  /* 0x0000000118057824 */ /* 0x000fe200078e0a05 */
[----:B------:R-:W-:Y:S01]  /*1960*/  SHF.R.U32.HI R234, RZ, 0x3, R12 ;  /* 0x00000003ffea7819 */ /* 0x000fe2000001160c */
[----:B------:R-:W-:Y:S01]  /*1970*/  IMAD.WIDE.U32 R22, R6, c[0x0][0x240], R2 ;  /* 0x0000900006167a25 */ /* 0x000fe200078e0002 */
[----:B------:R-:W-:Y:S01]  /*1980*/  LOP3.LUT R9, R4, 0x8, RZ, 0xc0, !PT ;  /* 0x0000000804097812 */ /* 0x000fe200078ec0ff */
[----:B------:R-:W-:Y:S01]  /*1990*/  CS2R R128, SRZ ;  /* 0x0000000000807805 */ /* 0x000fe2000001ff00 */
[----:B------:R-:W-:Y:S01]  /*19a0*/  SHF.R.S32.HI R3, RZ, 0x1f, R5 ;  /* 0x0000001fff037819 */ /* 0x000fe20000011405 */
[----:B------:R-:W-:Y:S01]  /*19b0*/  IMAD.IADD R0, R24, 0x1, -R0 ;  /* 0x0000000118007824 */ /* 0x000fe200078e0a00 */
[----:B------:R-:W-:Y:S01]  /*19c0*/  LOP3.LUT R4, R234, R9, R12, 0x1e, !PT ;  /* 0x00000009ea047212 */ /* 0x000fe200078e1e0c */
[----:B------:R-:W-:Y:S01]  /*19d0*/  IMAD R2, R14, 0x2, R11 ;  /* 0x000000020e027824 */ /* 0x000fe200078e020b */
[----:B------:R-:W-:Y:S01]  /*19e0*/  LEA.HI R8, R3, R5, RZ, 0x2 ;  /* 0x0000000503087211 */ /* 0x000fe200078f10ff */
[----:B------:R-:W-:Y:S01]  /*19f0*/  IMAD.SHL.U32 R6, R236, 0x10, RZ ;  /* 0x00000010ec067824 */ /* 0x000fe200078e00ff */
[----:B------:R-:W-:Y:S01]  /*1a00*/  SHF.R.S32.HI R7, RZ, 0x1f, R0 ;  /* 0x0000001fff077819 */ /* 0x000fe20000011400 */
[----:B------:R-:W-:Y:S01]  /*1a10*/  IMAD.U32 R2, R2, 0x200, R4 ;  /* 0x0000020002027824 */ /* 0x000fe200078e0004 */
[----:B------:R-:W-:Y:S01]  /*1a20*/  LOP3.LUT R3, R8, 0xfffffffc, RZ, 0xc0, !PT ;  /* 0xfffffffc08037812 */ /* 0x000fe200078ec0ff */
[----:B------:R-:W-:Y:S01]  /*1a30*/  IMAD.SHL.U32 R4, R14, 0x20, RZ ;  /* 0x000000200e047824 */ /* 0x000fe200078e00ff */
[----:B------:R-:W-:Y:S01]  /*1a40*/  LEA.HI R233, R7, R0, RZ, 0x3 ;  /* 0x0000000007e97211 */ /* 0x000fe200078f18ff */
[----:B------:R1:W-:Y:S01]  /*1a50*/  STL.64 [R1+0x28], R22 ;  /* 0x0000281601007387 */ /* 0x0003e20000100a00 */
[----:B------:R-:W-:Y:S01]  /*1a60*/  LOP3.LUT R7, R12, 0x10, R6, 0xf8, !PT ;  /* 0x000000100c077812 */ /* 0x000fe200078ef806 */
[----:B------:R-:W-:Y:S01]  /*1a70*/  IMAD.IADD R3, R5, 0x1, -R3 ;  /* 0x0000000105037824 */ /* 0x000fe200078e0a03 */
[----:B------:R-:W-:Y:S01]  /*1a80*/  LOP3.LUT R4, R4, 0x20, RZ, 0xc0, !PT ;  /* 0x0000002004047812 */ /* 0x000fe200078ec0ff */
[----:B------:R-:W-:Y:S01]  /*1a90*/  IMAD.SHL.U32 R5, R21, 0x8, RZ ;  /* 0x0000000815057824 */ /* 0x000fe200078e00ff */
[----:B------:R-:W-:Y:S01]  /*1aa0*/  LOP3.LUT R6, R233, 0xfffffff8, RZ, 0xc0, !PT ;  /* 0xfffffff8e9067812 */ /* 0x000fe200078ec0ff */
[----:B------:R-:W-:Y:S01]  /*1ab0*/  IMAD R13, R3, -0x2, R13 ;  /* 0xfffffffe030d7824 */ /* 0x000fe200078e020d */
[----:B------:R-:W-:Y:S01]  /*1ac0*/  LOP3.LUT R234, R234, R7, R9, 0x1e, !PT ;  /* 0x00000007eaea7212 */ /* 0x000fe200078e1e09 */
[----:B------:R-:W-:Y:S01]  /*1ad0*/  IMAD.SHL.U32 R7, R11, 0x8, RZ ;  /* 0x000000080b077824 */ /* 0x000fe200078e00ff */
[----:B------:R-:W-:Y:S01]  /*1ae0*/  LOP3.LUT R12, R4, 0x18, R5, 0xf8, !PT ;  /* 0x00000018040c7812 */ /* 0x000fe200078ef805 */
[----:B------:R-:W-:Y:S01]  /*1af0*/  IMAD.SHL.U32 R4, R10, 0x40, RZ ;  /* 0x000000400a047824 */ /* 0x000fe200078e00ff */
[----:B------:R-:W-:Y:S01]  /*1b00*/  SHF.R.U32.HI R5, RZ, 0x2, R8 ;  /* 0x00000002ff057819 */ /* 0x000fe20000011608 */
[----:B------:R-:W-:Y:S01]  /*1b10*/  IMAD.IADD R0, R0, 0x1, -R6 ;  /* 0x0000000100007824 */ /* 0x000fe200078e0a06 */
[----:B------:R-:W-:Y:S01]  /*1b20*/  LOP3.LUT R6, R15, 0x3ffffffc, RZ, 0xc0, !PT ;  /* 0x3ffffffc0f067812 */ /* 0x000fe200078ec0ff */
[C---:B------:R-:W-:Y:S01]  /*1b30*/  IMAD.SHL.U32 R9, R19.reuse, 0x400, RZ ;  /* 0x0000040013097824 */ /* 0x040fe200078e00ff */
[----:B------:R-:W-:Y:S01]  /*1b40*/  LOP3.LUT R4, R4, 0x1c0, RZ, 0xc0, !PT ;  /* 0x000001c004047812 */ /* 0x000fe200078ec0ff */
[----:B------:R-:W-:Y:S01]  /*1b50*/  IMAD R248, R19, 0x10, R5 ;  /* 0x0000001013f87824 */ /* 0x000fe200078e0205 */
[----:B------:R-:W-:Y:S01]  /*1b60*/  LOP3.LUT P1, RZ, R20, 0x2, RZ, 0xc0, !PT ;  /* 0x0000000214ff7812 */ /* 0x000fe2000782c0ff */
[----:B------:R-:W-:Y:S01]  /*1b70*/  IMAD.IADD R8, R24, 0x1, -R6 ;  /* 0x0000000118087824 */ /* 0x000fe200078e0a06 */
[----:B------:R-:W-:Y:S01]  /*1b80*/  LOP3.LUT P5, RZ, R20, 0x4, RZ, 0xc0, !PT ;  /* 0x0000000414ff7812 */ /* 0x000fe200078ac0ff */
[----:B------:R-:W-:Y:S01]  /*1b90*/  IMAD.SHL.U32 R5, R0, 0x40, RZ ;  /* 0x0000004000057824 */ /* 0x000fe200078e00ff */
[----:B------:R-:W-:Y:S01]  /*1ba0*/  LOP3.LUT R6, R4, 0x8, R7, 0xf8, !PT ;  /* 0x0000000804067812 */ /* 0x000fe200078ef807 */
[----:B------:R-:W-:Y:S01]  /*1bb0*/  IMAD.SHL.U32 R233, R233, 0x40, RZ ;  /* 0x00000040e9e97824 */ /* 0x000fe200078e00ff */
[----:B------:R-:W-:Y:S01]  /*1bc0*/  SHF.R.U32.HI R4, RZ, 0x3, R4 ;  /* 0x00000003ff047819 */ /* 0x000fe20000011604 */
[----:B------:R-:W-:Y:S01]  /*1bd0*/  IMAD.SHL.U32 R2, R2, 0x2, RZ ;  /* 0x0000000202027824 */ /* 0x000fe200078e00ff */
[----:B------:R-:W-:Y:S01]  /*1be0*/  SEL R3, R16, 0xffffffe0, !P1 ;  /* 0xffffffe010037807 */ /* 0x000fe20004800000 */
[----:B------:R-:W-:Y:S01]  /*1bf0*/  IMAD R234, R14, 0x200, R234 ;  /* 0x000002000eea7824 */ /* 0x000fe200078e02ea */
[----:B------:R-:W-:Y:S01]  /*1c00*/  R2P PR, R10, 0x6 ;  /* 0x000000060a007804 */ /* 0x000fe20000000000 */
[----:B------:R-:W-:Y:S01]  /*1c10*/  CS2R R126, SRZ ;  /* 0x00000000007e7805 */ /* 0x000fe2000001ff00 */
[----:B------:R-:W-:Y:S01]  /*1c20*/  SEL R249, RZ, 0x8, P4 ;  /* 0x00000008fff97807 */ /* 0x000fe20002000000 */
[----:B------:R-:W-:Y:S01]  /*1c30*/  IMAD.IADD R3, R2, 0x1, R3 ;  /* 0x0000000102037824 */ /* 0x000fe200078e0203 */
[C---:B------:R-:W-:Y:S01]  /*1c40*/  LOP3.LUT P6, RZ, R0.reuse, 0x2, RZ, 0xc0, !PT ;  /* 0x0000000200ff7812 */ /* 0x040fe200078cc0ff */
[----:B------:R-:W-:Y:S01]  /*1c50*/  CS2R R124, SRZ ;  /* 0x00000000007c7805 */ /* 0x000fe2000001ff00 */
[----:B------:R-:W-:Y:S01]  /*1c60*/  LOP3.LUT P4, RZ, R0, 0x4, RZ, 0xc0, !PT ;  /* 0x0000000400ff7812 */ /* 0x000fe2000788c0ff */
[----:B------:R-:W-:Y:S01]  /*1c70*/  CS2R R122, SRZ ;  /* 0x00000000007a7805 */ /* 0x000fe2000001ff00 */
[----:B------:R-:W-:Y:S01]  /*1c80*/  LOP3.LUT R7, R6, R4, RZ, 0x3c, !PT ;  /* 0x0000000406077212 */ /* 0x000fe200078e3cff */
[----:B------:R-:W-:Y:S01]  /*1c90*/  IMAD.SHL.U32 R6, R14, 0x8, RZ ;  /* 0x000000080e067824 */ /* 0x000fe200078e00ff */
[----:B------:R-:W-:Y:S01]  /*1ca0*/  LOP3.LUT R0, R5, 0x1c0, RZ, 0xc0, !PT ;  /* 0x000001c005007812 */ /* 0x000fe200078ec0ff */
[----:B------:R-:W-:Y:S01]  /*1cb0*/  IMAD R5, R8, 0x2, R9 ;  /* 0x0000000208057824 */ /* 0x000fe200078e0209 */
[----:B------:R-:W-:Y:S01]  /*1cc0*/  LOP3.LUT R233, R233, 0xfffffe00, RZ, 0xc0, !PT ;  /* 0xfffffe00e9e97812 */ /* 0x000fe200078ec0ff */
[----:B------:R-:W-:Y:S01]  /*1cd0*/  CS2R R120, SRZ ;  /* 0x0000000000787805 */ /* 0x000fe2000001ff00 */
[----:B------:R-:W-:Y:S01]  /*1ce0*/  SHF.R.U32.HI R4, RZ, 0x3, R0 ;  /* 0x00000003ff047819 */ /* 0x000fe20000011600 */
[----:B------:R-:W-:Y:S01]  /*1cf0*/  IMAD.IADD R7, R7, 0x1, R5 ;  /* 0x0000000107077824 */ /* 0x000fe200078e0205 */
[----:B------:R-:W-:Y:S01]  /*1d00*/  LOP3.LUT R5, R0, 0x8, R6, 0xf8, !PT ;  /* 0x0000000800057812 */ /* 0x000fe200078ef806 */
[----:B------:R-:W-:Y:S01]  /*1d10*/  IMAD R236, R236, 0x400, R233 ;  /* 0x00000400ecec7824 */ /* 0x000fe200078e02e9 */
[----:B------:R-:W-:Y:S01]  /*1d20*/  IADD3 R6, R23, UR5, RZ ;  /* 0x0000000517067c10 */ /* 0x000fe2000fffe0ff */
[----:B------:R-:W-:Y:S01]  /*1d30*/  CS2R R118, SRZ ;  /* 0x0000000000767805 */ /* 0x000fe2000001ff00 */
[----:B------:R-:W-:Y:S01]  /*1d40*/  LOP3.LUT R0, R4, R12, R0, 0x1e, !PT ;  /* 0x0000000c04007212 */ /* 0x000fe200078e1e00 */
[----:B------:R-:W-:Y:S01]  /*1d50*/  CS2R R116, SRZ ;  /* 0x0000000000747805 */ /* 0x000fe2000001ff00 */
[----:B------:R-:W-:Y:S01]  /*1d60*/  LOP3.LUT R4, R5, R4, RZ, 0x3c, !PT ;  /* 0x0000000405047212 */ /* 0x000fe200078e3cff */
[----:B------:R1:W-:Y:S01]  /*1d70*/  STL [R1+0x30], R6 ;  /* 0x0000300601007387 */ /* 0x0003e20000100800 */
[-C--:B------:R-:W-:Y:S01]  /*1d80*/  LOP3.LUT R0, R0, R233.reuse, RZ, 0xfc, !PT ;  /* 0x000000e900007212 */ /* 0x080fe200078efcff */
[----:B------:R-:W-:Y:S01]  /*1d90*/  CS2R R114, SRZ ;  /* 0x0000000000727805 */ /* 0x000fe2000001ff00 */
[C---:B------:R-:W-:Y:S01]  /*1da0*/  IADD3 R233, R4.reuse, R233, R9 ;  /* 0x000000e904e97210 */ /* 0x040fe20007ffe009 */
[----:B------:R-:W-:Y:S01]  /*1db0*/  IMAD.IADD R236, R4, 0x1, R236 ;  /* 0x0000000104ec7824 */ /* 0x000fe200078e02ec */
[----:B------:R-:W-:Y:S01]  /*1dc0*/  LEA R244, R7, 0x20280, 0x1 ;  /* 0x0002028007f47811 */ /* 0x000fe200078e08ff */
[----:B------:R-:W-:Y:S01]  /*1dd0*/  IMAD.MOV.U32 R4, RZ, RZ, 0x40 ;  /* 0x00000040ff047424 */ /* 0x000fe200078e00ff */
[----:B------:R-:W-:Y:S01]  /*1de0*/  SEL R5, R16, 0xffffffe0, !P6 ;  /* 0xffffffe010057807 */ /* 0x000fe20007000000 */
[C---:B------:R-:W-:Y:S01]  /*1df0*/  IMAD.SHL.U32 R235, R233.reuse, 0x2, RZ ;  /* 0x00000002e9eb7824 */ /* 0x040fe200078e00ff */
[----:B------:R-:W-:Y:S01]  /*1e00*/  LEA R236, R236, 0x22280, 0x1 ;  /* 0x00022280ecec7811 */ /* 0x000fe200078e08ff */
[----:B------:R-:W-:Y:S01]  /*1e10*/  CS2R R112, SRZ ;  /* 0x0000000000707805 */ /* 0x000fe2000001ff00 */
[----:B------:R-:W-:Y:S01]  /*1e20*/  SEL R231, R4, 0xffffffc0, !P5 ;  /* 0xffffffc004e77807 */ /* 0x000fe20006800000 */
[----:B------:R-:W-:Y:S01]  /*1e30*/  IMAD R230, R233, 0x2, R5 ;  /* 0x00000002e9e67824 */ /* 0x000fe200078e0205 */
[----:B------:R-:W-:Y:S01]  /*1e40*/  SEL R246, R16, 0xffffffe0, !P1 ;  /* 0xffffffe010f67807 */ /* 0x000fe20004800000 */
[----:B------:R-:W-:Y:S01]  /*1e50*/  IMAD.IADD R237, R5, 0x1, R236 ;  /* 0x0000000105ed7824 */ /* 0x000fe200078e02ec */
[----:B------:R-:W-:Y:S01]  /*1e60*/  IADD3 R245, R244, 0x40, RZ ;  /* 0x00000040f4f57810 */ /* 0x000fe20007ffe0ff */
[----:B------:R-:W-:Y:S01]  /*1e70*/  IMAD.IADD R229, R2, 0x1, R231 ;  /* 0x0000000102e57824 */ /* 0x000fe200078e02e7 */
[----:B------:R-:W-:Y:S01]  /*1e80*/  SEL R4, R4, 0xffffffc0, !P4 ;  /* 0xffffffc004047807 */ /* 0x000fe20006000000 */
[----:B------:R-:W-:Y:S01]  /*1e90*/  IMAD.IADD R228, R231, 0x1, R3 ;  /* 0x00000001e7e47824 */ /* 0x000fe200078e0203 */
[----:B------:R-:W-:Y:S01]  /*1ea0*/  @P2 IADD3 R245, R244, -0x40, RZ ;  /* 0xffffffc0f4f52810 */ /* 0x000fe20007ffe0ff */
[----:B------:R-:W-:Y:S01]  /*1eb0*/  IMAD R231, R234, 0x2, R231 ;  /* 0x00000002eae77824 */ /* 0x000fe200078e02e7 */
[----:B------:R-:W-:Y:S01]  /*1ec0*/  SEL R250, RZ, 0x8, P3 ;  /* 0x00000008fffa7807 */ /* 0x000fe20001800000 */
[----:B------:R-:W-:Y:S01]  /*1ed0*/  IMAD.IADD R247, R244, 0x1, R246 ;  /* 0x00000001f4f77824 */ /* 0x000fe200078e02f6 */
        /* <DEDUP_REMOVED lines=38> */
[----:B------:R-:W-:Y:S01]  /*2140*/  LOP3.LUT R250, R252, R250, RZ, 0xfc, !PT ;  /* 0x000000fafcfa7212 */ /* 0x000fe200078efcff */
[----:B------:R-:W-:Y:S01]  /*2150*/  IMAD.SHL.U32 R234, R234, 0x2, RZ ;  /* 0x00000002eaea7824 */ /* 0x000fe200078e00ff */
[----:B------:R-:W-:Y:S01]  /*2160*/  LOP3.LUT R249, R251, R249, RZ, 0xfc, !PT ;  /* 0x000000f9fbf97212 */ /* 0x000fe200078efcff */
[----:B------:R-:W-:Y:S01]  /*2170*/  IMAD.SHL.U32 R0, R0, 0x2, RZ ;  /* 0x0000000200007824 */ /* 0x000fe200078e00ff */
[----:B------:R-:W-:Y:S01]  /*2180*/  USHF.R.S32.HI UR20, URZ, 0x6, UR20 ;  /* 0x000000063f147899 */ /* 0x000fe20008011414 */
[----:B------:R-:W-:Y:S01]  /*2190*/  IMAD R233, R233, 0x2, R4 ;  /* 0x00000002e9e97824 */ /* 0x000fe200078e0204 */
[----:B------:R-:W-:Y:S01]  /*21a0*/  UMOV UR11, URZ ;  /* 0x0000003f000b7c82 */ /* 0x000fe20008000000 */
[----:B------:R-:W-:-:S02]  /*21b0*/  IMAD.IADD R246, R246, 0x1, R245 ;  /* 0x00000001f6f67824 */ /* 0x000fc400078e02f5 */
[C---:B------:R-:W-:Y:S02]  /*21c0*/  IMAD.IADD R232, R4.reuse, 0x1, R230 ;  /* 0x0000000104e87824 */ /* 0x040fe400078e02e6 */
[C---:B------:R-:W-:Y:S02]  /*21d0*/  IMAD.IADD R239, R4.reuse, 0x1, R236 ;  /* 0x0000000104ef7824 */ /* 0x040fe400078e02ec */
[----:B------:R-:W-:Y:S02]  /*21e0*/  IMAD.IADD R238, R4, 0x1, R237 ;  /* 0x0000000104ee7824 */ /* 0x000fe400078e02ed */
[C---:B-1----:R-:W-:Y:S02]  /*21f0*/  ISETP.GT.AND P2, PT, R13.reuse, RZ, PT ;  /* 0x000000ff0d00720c */ /* 0x042fe40003f44270 */
[----:B------:R-:W-:Y:S02]  /*2200*/  ISETP.GT.AND P1, PT, R13, 0x1, PT ;  /* 0x000000010d00780c */ /* 0x000fe40003f24270 */
[----:B------:R-:W-:Y:S02]  /*2210*/  LOP3.LUT R243, R243, 0xffffff7f, RZ, 0xc0, !PT ;  /* 0xffffff7ff3f37812 */ /* 0x000fe400078ec0ff */
[----:B------:R-:W-:-:S07]  /*2220*/  ISETP.GT.AND P3, PT, R13, 0x10, PT ;  /* 0x000000100d00780c */ /* 0x000fce0003f64270 */
[----:B------:R-:W-:Y:S02]  /*2230*/  @P2 LOP3.LUT R243, R243, 0x80, RZ, 0xfc, !PT ;  /* 0x00000080f3f32812 */ /* 0x000fe400078efcff */
[----:B------:R-:W-:Y:S02]  /*2240*/  ISETP.GT.AND P2, PT, R13, 0x11, PT ;  /* 0x000000110d00780c */ /* 0x000fe40003f44270 */
[----:B------:R-:W-:-:S04]  /*2250*/  LOP3.LUT R243, R243, 0xffffffbf, RZ, 0xc0, !PT ;  /* 0xffffffbff3f37812 */ /* 0x000fc800078ec0ff */
        /* <DEDUP_REMOVED lines=12> */
[----:B------:R-:W-:-:S04]  /*2320*/  @P3 LOP3.LUT R243, R243, 0x4, RZ, 0xfc, !PT ;  /* 0x00000004f3f33812 */ /* 0x000fc800078efcff */
[----:B------:R-:W-:-:S04]  /*2330*/  LOP3.LUT R243, R243, 0xfffffffe, RZ, 0xc0, !PT ;  /* 0xfffffffef3f37812 */ /* 0x000fc800078ec0ff */
[----:B------:R-:W-:-:S04]  /*2340*/  LOP3.LUT R243, R243, 0xfffffffd, RZ, 0xc0, !PT ;  /* 0xfffffffdf3f37812 */ /* 0x000fc800078ec0ff */
[----:B------:R-:W-:-:S04]  /*2350*/  @P2 LOP3.LUT R243, R243, 0x2, RZ, 0xfc, !PT ;  /* 0x00000002f3f32812 */ /* 0x000fc800078efcff */
[----:B------:R-:W-:Y:S02]  /*2360*/  @P1 LOP3.LUT R243, R243, 0x1, RZ, 0xfc, !PT ;  /* 0x00000001f3f31812 */ /* 0x000fe400078efcff */
.L_x_598:
[----:B------:R-:W-:Y:S04]  /*2370*/  DEPBAR.LE SB0, 0x0 ;  /* 0x000080000000791a */ /* 0x000fe80000000000 */
[----:B------:R-:W-:Y:S01]  /*2380*/  BAR.SYNC.DEFER_BLOCKING 0x0 ;  /* 0x0000000000007b1d */ /* 0x000fe20000010000 */
[C---:B------:R-:W-:Y:S01]  /*2390*/  LOP3.LUT P2, RZ, R243.reuse, 0x80, RZ, 0xc0, !PT ;  /* 0x00000080f3ff7812 */ /* 0x040fe2000784c0ff */
[----:B------:R-:W-:Y:S01]  /*23a0*/  UIADD3 UR21, UR11, 0x1, URZ ;  /* 0x000000010b157890 */ /* 0x000fe2000fffe03f */
[C---:B------:R-:W-:Y:S02]  /*23b0*/  LOP3.LUT P1, RZ, R243.reuse, 0x40, RZ, 0xc0, !PT ;  /* 0x00000040f3ff7812 */ /* 0x040fe4000782c0ff */
[C---:B------:R-:W-:Y:S01]  /*23c0*/  LOP3.LUT P6, RZ, R243.reuse, 0x20, RZ, 0xc0, !PT ;  /* 0x00000020f3ff7812 */ /* 0x040fe200078cc0ff */
[----:B------:R-:W-:Y:S01]  /*23d0*/  UISETP.GE.AND UP0, UPT, UR21, UR20, UPT ;  /* 0x000000141500728c */ /* 0x000fe2000bf06270 */
[C---:B------:R-:W-:Y:S02]  /*23e0*/  LOP3.LUT P3, RZ, R243.reuse, 0x4, RZ, 0xc0, !PT ;  /* 0x00000004f3ff7812 */ /* 0x040fe4000786c0ff */
[C---:B------:R-:W-:Y:S02]  /*23f0*/  LOP3.LUT P5, RZ, R243.reuse, 0x10, RZ, 0xc0, !PT ;  /* 0x00000010f3ff7812 */ /* 0x040fe400078ac0ff */
[----:B------:R-:W-:Y:S01]  /*2400*/  LOP3.LUT P4, RZ, R243, 0x8, RZ, 0xc0, !PT ;  /* 0x00000008f3ff7812 */ /* 0x000fe2000788c0ff */
[----:B-1----:R-:W-:Y:S05]  /*2410*/  LDSM.16.M88.4 R16, [R235+0x10080] ;  /* 0x01008000eb10783b */ /* 0x002fea0000000200 */
        /* <DEDUP_REMOVED lines=12> */
[----:B------:R1:W5:Y:S04]  /*24e0*/  LDL.64 R240, [R1+0x20] ;  /* 0x0000200001f07983 */ /* 0x0003680000100a00 */
        /* <DEDUP_REMOVED lines=238> */
[----:B------:R-:W-:Y:S01]  /*33d0*/  MUFU.EX2 R172, R172 ;  /* 0x000000ac00ac7308 */ /* 0x000fe20000000800 */
[--C-:B------:R-:W-:Y:S01]  /*33e0*/  FFMA.FTZ R12, R12, c[0x0][0x29c], -R192.reuse ;  /* 0x0000a7000c0c7a23 */ /* 0x100fe200000108c0 */
[----:B------:R-:W-:Y:S01]  /*33f0*/  LOP3.LUT P2, RZ, R243, 0x2, RZ, 0xc0, !PT ;  /* 0x00000002f3ff7812 */ /* 0x000fe2000784c0ff */
[----:B------:R-:W1:Y:S07]  /*3400*/  LDSM.16.M88.4 R164, [R229+0xe080] ;  /* 0x00e08000e5a4783b */ /* 0x000e6e0000000200 */
[----:B------:R3:W-:Y:S01]  /*3410*/  MUFU.EX2 R174, R12 ;  /* 0x0000000c00ae7308 */ /* 0x0007e20000000800 */
[C---:B--2---:R-:W-:Y:S07]  /*3420*/  HMMA.16816.F32 R28, R4.reuse, R16, R28 ;  /* 0x00000010041c723c */ /* 0x044fee000000181c */
[----:B------:R-:W-:Y:S01]  /*3430*/  FSEL R16, R194, -INF , P6 ;  /* 0xff800000c2107808 */ /* 0x000fe20003000000 */
[----:B------:R-:W-:Y:S04]  /*3440*/  HMMA.16816.F32 R32, R4, R18, R32 ;  /* 0x000000120420723c */ /* 0x000fe80000001820 */
[--C-:B------:R-:W-:Y:S03]  /*3450*/  FFMA.FTZ R16, R16, c[0x0][0x29c], -R193.reuse ;  /* 0x0000a70010107a23 */ /* 0x100fe600000108c1 */
[----:B------:R-:W-:Y:S01]  /*3460*/  FSEL R4, R188, -INF , P5 ;  /* 0xff800000bc047808 */ /* 0x000fe20002800000 */
[----:B------:R2:W-:Y:S01]  /*3470*/  MUFU.EX2 R171, R16 ;  /* 0x0000001000ab7308 */ /* 0x0005e20000000800 */
[----:B---3--:R-:W-:Y:S02]  /*3480*/  FSEL R12, R197, -INF , P1 ;  /* 0xff800000c50c7808 */ /* 0x008fe40000800000 */
[----:B------:R-:W-:Y:S01]  /*3490*/  LOP3.LUT P1, RZ, R243, 0x1, RZ, 0xc0, !PT ;  /* 0x00000001f3ff7812 */ /* 0x000fe2000782c0ff */
[--C-:B------:R-:W-:Y:S02]  /*34a0*/  FFMA.FTZ R169, R4, c[0x0][0x29c], -R193.reuse ;  /* 0x0000a70004a97a23 */ /* 0x100fe400000108c1 */
[--C-:B------:R-:W-:Y:S01]  /*34b0*/  FFMA.FTZ R168, R12, c[0x0][0x29c], -R192.reuse ;  /* 0x0000a7000ca87a23 */ /* 0x100fe200000108c0 */
[----:B------:R-:W-:Y:S01]  /*34c0*/  LDSM.16.M88.4 R4, [R232+0x1e080] ;  /* 0x01e08000e804783b */ /* 0x000fe20000000200 */
[C---:B-1----:R-:W-:Y:S02]  /*34d0*/  HMMA.16816.F32 R20, R8.reuse, R164, R20 ;  /* 0x000000a40814723c */ /* 0x042fe40000001814 */
[----:B------:R-:W-:Y:S02]  /*34e0*/  MUFU.EX2 R175, R168 ;  /* 0x000000a800af7308 */ /* 0x000fe40000000800 */
[----:B------:R-:W1:Y:S03]  /*34f0*/  LDSM.16.M88.4 R12, [R229+0xf080] ;  /* 0x00f08000e50c783b */ /* 0x000e660000000200 */
[----:B------:R-:W-:Y:S01]  /*3500*/  FSEL R164, R190, -INF , P6 ;  /* 0xff800000bea47808 */ /* 0x000fe20003000000 */
[C---:B------:R-:W-:Y:S04]  /*3510*/  HMMA.16816.F32 R24, R8.reuse, R166, R24 ;  /* 0x000000a60818723c */ /* 0x040fe80000001818 */
[----:B------:R-:W3:Y:S01]  /*3520*/  MUFU.EX2 R169, R169 ;  /* 0x000000a900a97308 */ /* 0x000ee20000000800 */
[--C-:B------:R-:W-:Y:S01]  /*3530*/  FFMA.FTZ R164, R164, c[0x0][0x29c], -R192.reuse ;  /* 0x0000a700a4a47a23 */ /* 0x100fe200000108c0 */
[----:B--2---:R-:W2:Y:S08]  /*3540*/  LDSM.16.M88.4 R16, [R228+0xe080] ;  /* 0x00e08000e410783b */ /* 0x004eb00000000200 */
[----:B------:R4:W-:Y:S01]  /*3550*/  MUFU.EX2 R170, R164 ;  /* 0x000000a400aa7308 */ /* 0x0009e20000000800 */
[C---:B-1----:R-:W-:Y:S03]  /*3560*/  HMMA.16816.F32 R28, R8.reuse, R12, R28 ;  /* 0x0000000c081c723c */ /* 0x042fe6000000181c */
[----:B----4-:R-:W-:Y:S04]  /*3570*/  FSEL R164, R189, -INF , P5 ;  /* 0xff800000bda47808 */ /* 0x010fe80002800000 */
[----:B------:R-:W-:Y:S01]  /*3580*/  FSEL R12, R182, -INF , P4 ;  /* 0xff800000b60c7808 */ /* 0x000fe20002000000 */
[----:B------:R-:W-:Y:S01]  /*3590*/  HMMA.16816.F32 R32, R8, R14, R32 ;  /* 0x0000000e0820723c */ /* 0x000fe20000001820 */
[----:B------:R-:W1:Y:S03]  /*35a0*/  LDS R8, [R248.X4+0x20180] ;  /* 0x02018000f8087984 */ /* 0x000e660000004800 */
[----:B------:R-:W-:Y:S02]  /*35b0*/  FFMA.FTZ R168, R164, c[0x0][0x29c], -R192 ;  /* 0x0000a700a4a87a23 */ /* 0x000fe400000108c0 */
[----:B------:R-:W4:Y:S01]  /*35c0*/  LDSM.16.M88.4 R164, [R228+0xf080] ;  /* 0x00f08000e4a4783b */ /* 0x000f220000000200 */
[----:B------:R-:W-:Y:S01]  /*35d0*/  FSEL R9, R181, -INF , P3 ;  /* 0xff800000b5097808 */ /* 0x000fe20001800000 */
[C---:B--2---:R-:W-:Y:S02]  /*35e0*/  HMMA.16816.F32 R20, R4.reuse, R16, R20 ;  /* 0x000000100414723c */ /* 0x044fe40000001814 */
[----:B------:R-:W-:Y:S03]  /*35f0*/  MUFU.EX2 R168, R168 ;  /* 0x000000a800a87308 */ /* 0x000fe60000000800 */
[--C-:B------:R-:W-:Y:S01]  /*3600*/  FFMA.FTZ R9, R9, c[0x0][0x29c], -R193.reuse ;  /* 0x0000a70009097a23 */ /* 0x100fe200000108c1 */
[----:B---3--:R-:W-:Y:S01]  /*3610*/  F2FP.PACK_AB R14, R169, R171 ;  /* 0x000000aba90e723e */ /* 0x008fe200000000ff */
[----:B------:R-:W-:Y:S01]  /*3620*/  FFMA.FTZ R17, -R180, R180, 1 ;  /* 0x3f800000b4117423 */ /* 0x000fe200000101b4 */
[C---:B------:R-:W-:Y:S04]  /*3630*/  HMMA.16816.F32 R24, R4.reuse, R18, R24 ;  /* 0x000000120418723c */ /* 0x040fe80000001818 */
[----:B------:R2:W-:Y:S01]  /*3640*/  MUFU.EX2 R10, R9 ;  /* 0x00000009000a7308 */ /* 0x0005e20000000800 */
[----:B------:R-:W-:Y:S02]  /*3650*/  FFMA.FTZ R13, -R188, R188, 1 ;  /* 0x3f800000bc0d7423 */ /* 0x000fe400000101bc */
[----:B------:R-:W-:Y:S02]  /*3660*/  FFMA.FTZ R18, -R176, R176, 1 ;  /* 0x3f800000b0127423 */ /* 0x000fe400000101b0 */
[--C-:B------:R-:W-:Y:S05]  /*3670*/  FFMA.FTZ R12, R12, c[0x0][0x29c], -R193.reuse ;  /* 0x0000a7000c0c7a23 */ /* 0x100fea00000108c1 */
[----:B------:R3:W3:Y:S10]  /*3680*/  MUFU.EX2 R11, R12 ;  /* 0x0000000c000b7308 */ /* 0x0006f40000000800 */
[--C-:B-1----:R-:W-:Y:S02]  /*3690*/  FADD.FTZ R24, R24, -R8.reuse ;  /* 0x8000000818187221 */ /* 0x102fe40000010000 */
[----:B------:R-:W-:Y:S01]  /*36a0*/  FADD.FTZ R21, R21, -R8 ;  /* 0x8000000815157221 */ /* 0x000fe20000010000 */
[----:B--2---:R-:W-:Y:S01]  /*36b0*/  FSEL R9, R184, -INF , P4 ;  /* 0xff800000b8097808 */ /* 0x004fe20002000000 */
[----:B------:R-:W-:Y:S01]  /*36c0*/  FMUL.FTZ R16, R171, R24 ;  /* 0x00000018ab107220 */ /* 0x000fe20000410000 */
[C---:B----4-:R-:W-:Y:S03]  /*36d0*/  HMMA.16816.F32 R28, R4.reuse, R164, R28 ;  /* 0x000000a4041c723c */ /* 0x050fe6000000181c */
[----:B------:R-:W-:Y:S02]  /*36e0*/  FFMA.FTZ R9, R9, c[0x0][0x29c], -R192 ;  /* 0x0000a70009097a23 */ /* 0x000fe400000108c0 */
[----:B------:R-:W-:Y:S02]  /*36f0*/  FMUL.FTZ R21, R172, R21 ;  /* 0x00000015ac157220 */ /* 0x000fe40000410000 */
[----:B------:R1:W-:Y:S01]  /*3700*/  MUFU.EX2 R15, R9 ;  /* 0x00000009000f7308 */ /* 0x0003e20000000800 */
[----:B------:R-:W-:Y:S04]  /*3710*/  HMMA.16816.F32 R32, R4, R166, R32 ;  /* 0x000000a60420723c */ /* 0x000fe80000001820 */
[--C-:B------:R-:W-:Y:S01]  /*3720*/  FADD.FTZ R20, R20, -R8.reuse ;  /* 0x8000000814147221 */ /* 0x100fe20000010000 */
[----:B---3--:R-:W-:Y:S01]  /*3730*/  FSEL R12, R176, -INF , P1 ;  /* 0xff800000b00c7808 */ /* 0x008fe20000800000 */
[----:B------:R-:W-:Y:S01]  /*3740*/  FADD.FTZ R25, R25, -R8 ;  /* 0x8000000819197221 */ /* 0x000fe20000010000 */
[----:B------:R-:W-:Y:S01]  /*3750*/  FSEL R4, R178, -INF , P2 ;  /* 0xff800000b2047808 */ /* 0x000fe20001000000 */
[----:B------:R-:W-:Y:S01]  /*3760*/  FMUL.FTZ R20, R173, R20 ;  /* 0x00000014ad147220 */ /* 0x000fe20000410000 */
[----:B------:R-:W-:Y:S02]  /*3770*/  FSEL R5, R177, -INF , P1 ;  /* 0xff800000b1057808 */ /* 0x000fe40000800000 */
[----:B------:R-:W-:Y:S01]  /*3780*/  PLOP3.LUT P1, PT, PT, PT, UP0, 0x80, 0x0 ;  /* 0x000000000000781c */ /* 0x000fe20003f2f008 */
[----:B------:R-:W-:Y:S01]  /*3790*/  FFMA.FTZ R7, R4, c[0x0][0x29c], -R192 ;  /* 0x0000a70004077a23 */ /* 0x000fe200000108c0 */
[----:B------:R-:W-:Y:S01]  /*37a0*/  F2FP.PACK_AB R6, R172, R173 ;  /* 0x000000adac06723e */ /* 0x000fe200000000ff */
[----:B------:R-:W-:Y:S02]  /*37b0*/  FFMA.FTZ R4, -R196, R196, 1 ;  /* 0x3f800000c4047423 */ /* 0x000fe400000101c4 */
[----:B------:R2:W-:Y:S01]  /*37c0*/  MUFU.EX2 R19, R7 ;  /* 0x0000000700137308 */ /* 0x0005e20000000800 */
[--C-:B------:R-:W-:Y:S02]  /*37d0*/  FADD.FTZ R28, R28, -R8.reuse ;  /* 0x800000081c1c7221 */ /* 0x100fe40000010000 */
[----:B------:R-:W-:Y:S02]  /*37e0*/  FMUL.FTZ R20, R4, R20 ;  /* 0x0000001404147220 */ /* 0x000fe40000410000 */
[----:B------:R-:W3:Y:S01]  /*37f0*/  LDS R4, [R248.X4+0x201a0] ;  /* 0x0201a000f8047984 */ /* 0x000ee20000004800 */
[--C-:B------:R-:W-:Y:S01]  /*3800*/  FADD.FTZ R29, R29, -R8.reuse ;  /* 0x800000081d1d7221 */ /* 0x100fe20000010000 */
[----:B-1----:R-:W-:Y:S01]  /*3810*/  FSEL R9, R183, -INF , P3 ;  /* 0xff800000b7097808 */ /* 0x002fe20001800000 */
[----:B------:R-:W-:Y:S02]  /*3820*/  FADD.FTZ R33, R33, -R8 ;  /* 0x8000000821217221 */ /* 0x000fe40000010000 */
[----:B------:R1:W-:Y:S01]  /*3830*/  STS [R244], R6 ;  /* 0x00000006f4007388 */ /* 0x0003e20000000800 */
[----:B------:R-:W-:Y:S02]  /*3840*/  FMUL.FTZ R25, R169, R25 ;  /* 0x00000019a9197220 */ /* 0x000fe40000410000 */
[--C-:B------:R-:W-:Y:S02]  /*3850*/  FFMA.FTZ R9, R9, c[0x0][0x29c], -R192.reuse ;  /* 0x0000a70009097a23 */ /* 0x100fe400000108c0 */
[----:B------:R-:W-:Y:S02]  /*3860*/  FFMA.FTZ R192, R5, c[0x0][0x29c], -R192 ;  /* 0x0000a70005c07a23 */ /* 0x000fe400000108c0 */
[----:B------:R4:W1:Y:S01]  /*3870*/  MUFU.EX2 R164, R9 ;  /* 0x0000000900a47308 */ /* 0x0008620000000800 */
[----:B------:R-:W-:Y:S04]  /*3880*/  FFMA.FTZ R5, -R195, R195, 1 ;  /* 0x3f800000c3057423 */ /* 0x000fe800000101c3 */
[----:B------:R-:W-:Y:S02]  /*3890*/  FMUL.FTZ R21, R5, R21 ;  /* 0x0000001505157220 */ /* 0x000fe40000410000 */
[----:B------:R-:W-:Y:S01]  /*38a0*/  FADD.FTZ R5, R32, -R8 ;  /* 0x8000000820057221 */ /* 0x000fe20000010000 */
[C---:B--2---:R-:W-:Y:S01]  /*38b0*/  F2FP.PACK_AB R7, R10.reuse, R11 ;  /* 0x0000000b0a07723e */ /* 0x044fe200000000ff */
[----:B------:R-:W-:Y:S01]  /*38c0*/  FMUL.FTZ R8, R11, R28 ;  /* 0x0000001c0b087220 */ /* 0x000fe20000410000 */
[----:B------:R-:W-:Y:S01]  /*38d0*/  MUFU.EX2 R192, R192 ;  /* 0x000000c000c07308 */ /* 0x000fe20000000800 */
[----:B------:R-:W-:Y:S02]  /*38e0*/  FMUL.FTZ R10, R10, R29 ;  /* 0x0000001d0a0a7220 */ /* 0x000fe40000410000 */
[----:B------:R-:W-:Y:S02]  /*38f0*/  FMUL.FTZ R11, R13, R25 ;  /* 0x000000190d0b7220 */ /* 0x000fe40000410000 */
[----:B------:R-:W-:Y:S04]  /*3900*/  FFMA.FTZ R13, -R181, R181, 1 ;  /* 0x3f800000b50d7423 */ /* 0x000fe800000101b5 */
[----:B------:R-:W-:Y:S01]  /*3910*/  FMUL.FTZ R13, R13, R10 ;  /* 0x0000000a0d0d7220 */ /* 0x000fe20000410000 */
[----:B------:R-:W-:Y:S02]  /*3920*/  F2FP.PACK_AB R10, R21, R20 ;  /* 0x00000014150a723e */ /* 0x000fe400000000ff */
[----:B----4-:R-:W-:Y:S02]  /*3930*/  FSEL R9, R180, -INF , P2 ;  /* 0xff800000b4097808 */ /* 0x010fe40001000000 */
[----:B-1----:R-:W-:Y:S01]  /*3940*/  F2FP.PACK_AB R6, R164, R15 ;  /* 0x0000000fa406723e */ /* 0x002fe200000000ff */
[--C-:B---3--:R-:W-:Y:S02]  /*3950*/  FADD.FTZ R22, R22, -R4.reuse ;  /* 0x8000000416167221 */ /* 0x108fe40000010000 */
[--C-:B------:R-:W-:Y:S02]  /*3960*/  FFMA.FTZ R9, R9, c[0x0][0x29c], -R193.reuse ;  /* 0x0000a70009097a23 */ /* 0x100fe400000108c1 */
[----:B------:R-:W-:Y:S02]  /*3970*/  FFMA.FTZ R193, R12, c[0x0][0x29c], -R193 ;  /* 0x0000a7000cc17a23 */ /* 0x000fe400000108c1 */
[----:B------:R-:W-:Y:S02]  /*3980*/  FFMA.FTZ R12, -R194, R194, 1 ;  /* 0x3f800000c20c7423 */ /* 0x000fe400000101c2 */
[----:B------:R-:W1:Y:S01]  /*3990*/  MUFU.EX2 R9, R9 ;  /* 0x0000000900097308 */ /* 0x000e620000000800 */
[--C-:B------:R-:W-:Y:S02]  /*39a0*/  FADD.FTZ R23, R23, -R4.reuse ;  /* 0x8000000417177221 */ /* 0x100fe40000010000 */
[----:B------:R-:W-:Y:S02]  /*39b0*/  FMUL.FTZ R16, R12, R16 ;  /* 0x000000100c107220 */ /* 0x000fe40000410000 */
[----:B------:R-:W-:Y:S02]  /*39c0*/  FFMA.FTZ R12, -R182, R182, 1 ;  /* 0x3f800000b60c7423 */ /* 0x000fe400000101b6 */
[----:B------:R-:W-:Y:S01]  /*39d0*/  FMUL.FTZ R22, R174, R22 ;  /* 0x00000016ae167220 */ /* 0x000fe20000410000 */
[----:B------:R-:W-:Y:S01]  /*39e0*/  F2FP.PACK_AB R11, R11, R16 ;  /* 0x000000100b0b723e */ /* 0x000fe200000000ff */
[----:B------:R-:W-:Y:S01]  /*39f0*/  FMUL.FTZ R8, R12, R8 ;  /* 0x000000080c087220 */ /* 0x000fe20000410000 */
[----:B------:R-:W2:Y:S01]  /*3a00*/  MUFU.EX2 R193, R193 ;  /* 0x000000c100c17308 */ /* 0x000ea20000000800 */
[----:B------:R-:W-:Y:S02]  /*3a10*/  FMUL.FTZ R23, R175, R23 ;  /* 0x00000017af177220 */ /* 0x000fe40000410000 */
[--C-:B------:R-:W-:Y:S01]  /*3a20*/  FADD.FTZ R26, R26, -R4.reuse ;  /* 0x800000041a1a7221 */ /* 0x100fe20000010000 */
[----:B------:R-:W-:Y:S01]  /*3a30*/  F2FP.PACK_AB R13, R13, R8 ;  /* 0x000000080d0d723e */ /* 0x000fe200000000ff */
[--C-:B------:R-:W-:Y:S01]  /*3a40*/  FADD.FTZ R27, R27, -R4.reuse ;  /* 0x800000041b1b7221 */ /* 0x100fe20000010000 */
[----:B------:R-:W-:Y:S01]  /*3a50*/  F2FP.PACK_AB R8, R168, R170 ;  /* 0x000000aaa808723e */ /* 0x000fe200000000ff */
[--C-:B------:R-:W-:Y:S02]  /*3a60*/  FADD.FTZ R30, R30, -R4.reuse ;  /* 0x800000041e1e7221 */ /* 0x100fe40000010000 */
[--C-:B------:R-:W-:Y:S02]  /*3a70*/  FADD.FTZ R31, R31, -R4.reuse ;  /* 0x800000041f1f7221 */ /* 0x100fe40000010000 */
[--C-:B------:R-:W-:Y:S02]  /*3a80*/  FADD.FTZ R34, R34, -R4.reuse ;  /* 0x8000000422227221 */ /* 0x100fe40000010000 */
[----:B------:R-:W-:Y:S02]  /*3a90*/  FADD.FTZ R35, R35, -R4 ;  /* 0x8000000423237221 */ /* 0x000fe40000010000 */
[----:B-1----:R-:W-:Y:S02]  /*3aa0*/  FMUL.FTZ R5, R9, R5 ;  /* 0x0000000509057220 */ /* 0x002fe40000410000 */
[----:B------:R-:W-:Y:S02]  /*3ab0*/  FFMA.FTZ R4, -R190, R190, 1 ;  /* 0x3f800000be047423 */ /* 0x000fe400000101be */
[----:B------:R-:W-:Y:S01]  /*3ac0*/  FMUL.FTZ R12, R17, R5 ;  /* 0x00000005110c7220 */ /* 0x000fe20000410000 */
[----:B------:R-:W-:Y:S01]  /*3ad0*/  F2FP.PACK_AB R5, R175, R174 ;  /* 0x000000aeaf05723e */ /* 0x000fe200000000ff */
[----:B------:R-:W-:Y:S02]  /*3ae0*/  FMUL.FTZ R15, R15, R30 ;  /* 0x0000001e0f0f7220 */ /* 0x000fe40000410000 */
[----:B------:R-:W-:Y:S01]  /*3af0*/  FMUL.FTZ R31, R164, R31 ;  /* 0x0000001fa41f7220 */ /* 0x000fe20000410000 */
[C---:B--2---:R-:W-:Y:S01]  /*3b00*/  F2FP.PACK_AB R9, R193.reuse, R9 ;  /* 0x00000009c109723e */ /* 0x044fe200000000ff */
[----:B------:R1:W-:Y:S01]  /*3b10*/  STS [R244+0x400], R5 ;  /* 0x00040005f4007388 */ /* 0x0003e20000000800 */
[----:B------:R-:W-:Y:S02]  /*3b20*/  FMUL.FTZ R33, R193, R33 ;  /* 0x00000021c1217220 */ /* 0x000fe40000410000 */
[----:B------:R-:W-:Y:S02]  /*3b30*/  FMUL.FTZ R34, R19, R34 ;  /* 0x0000002213227220 */ /* 0x000fe40000410000 */
[----:B------:R2:W-:Y:S01]  /*3b40*/  STS [R247], R14 ;  /* 0x0000000ef7007388 */ /* 0x0005e20000000800 */
[----:B------:R-:W-:Y:S02]  /*3b50*/  FMUL.FTZ R35, R192, R35 ;  /* 0x00000023c0237220 */ /* 0x000fe40000410000 */
[----:B------:R-:W-:Y:S02]  /*3b60*/  FMUL.FTZ R17, R18, R33 ;  /* 0x0000002112117220 */ /* 0x000fe40000410000 */
[----:B------:R3:W-:Y:S03]  /*3b70*/  STS [R247+0x400], R8 ;  /* 0x00040008f7007388 */ /* 0x0007e60000000800 */
[----:B------:R-:W-:Y:S02]  /*3b80*/  F2FP.PACK_AB R12, R17, R12 ;  /* 0x0000000c110c723e */ /* 0x000fe400000000ff */
[----:B------:R4:W-:Y:S05]  /*3b90*/  STS [R245], R7 ;  /* 0x00000007f5007388 */ /* 0x0009ea0000000800 */
[----:B------:R4:W-:Y:S01]  /*3ba0*/  STS [R245+0x400], R6 ;  /* 0x00040006f5007388 */ /* 0x0009e20000000800 */
[----:B-1----:R-:W-:Y:S04]  /*3bb0*/  F2FP.PACK_AB R5, R192, R19 ;  /* 0x00000013c005723e */ /* 0x002fe800000000ff */
[----:B------:R1:W-:Y:S01]  /*3bc0*/  STS [R246], R9 ;  /* 0x00000009f6007388 */ /* 0x0003e20000000800 */
[----:B--2---:R-:W-:Y:S04]  /*3bd0*/  FFMA.FTZ R14, -R177, R177, 1 ;  /* 0x3f800000b10e7423 */ /* 0x004fe800000101b1 */
[----:B------:R2:W-:Y:S01]  /*3be0*/  STS [R246+0x400], R5 ;  /* 0x00040005f6007388 */ /* 0x0005e20000000800 */
[----:B---3--:R-:W-:Y:S04]  /*3bf0*/  FFMA.FTZ R8, -R197, R197, 1 ;  /* 0x3f800000c5087423 */ /* 0x008fe800000101c5 */
[----:B------:R-:W-:Y:S01]  /*3c00*/  BAR.SYNC.DEFER_BLOCKING 0x0 ;  /* 0x0000000000007b1d */ /* 0x000fe20000010000 */
[----:B----4-:R-:W-:Y:S04]  /*3c10*/  FMUL.FTZ R7, R170, R26 ;  /* 0x0000001aaa077220 */ /* 0x010fe80000410000 */
[----:B------:R-:W-:Y:S02]  /*3c20*/  FMUL.FTZ R7, R4, R7 ;  /* 0x0000000704077220 */ /* 0x000fe40000410000 */
[----:B------:R-:W-:Y:S02]  /*3c30*/  FMUL.FTZ R6, R168, R27 ;  /* 0x0000001ba8067220 */ /* 0x000fe40000410000 */
[----:B-1----:R-:W-:Y:S04]  /*3c40*/  FFMA.FTZ R9, -R183, R183, 1 ;  /* 0x3f800000b7097423 */ /* 0x002fe800000101b7 */
[----:B------:R-:W-:Y:S02]  /*3c50*/  FMUL.FTZ R9, R9, R31 ;  /* 0x0000001f09097220 */ /* 0x000fe40000410000 */
[----:B--2---:R-:W-:Y:S01]  /*3c60*/  FFMA.FTZ R5, -R198, R198, 1 ;  /* 0x3f800000c6057423 */ /* 0x004fe200000101c6 */
[----:B------:R-:W-:Y:S03]  /*3c70*/  STS [R244+0x2000], R10 ;  /* 0x0020000af4007388 */ /* 0x000fe60000000800 */
[----:B------:R-:W-:Y:S02]  /*3c80*/  FMUL.FTZ R22, R5, R22 ;  /* 0x0000001605167220 */ /* 0x000fe40000410000 */
[----:B------:R-:W-:Y:S02]  /*3c90*/  FMUL.FTZ R5, R8, R23 ;  /* 0x0000001708057220 */ /* 0x000fe40000410000 */
[----:B------:R-:W-:Y:S03]  /*3ca0*/  FFMA.FTZ R8, -R189, R189, 1 ;  /* 0x3f800000bd087423 */ /* 0x000fe600000101bd */
[----:B------:R-:W-:Y:S01]  /*3cb0*/  F2FP.PACK_AB R4, R5, R22 ;  /* 0x000000160504723e */ /* 0x000fe200000000ff */
[----:B------:R-:W-:Y:S02]  /*3cc0*/  FMUL.FTZ R6, R8, R6 ;  /* 0x0000000608067220 */ /* 0x000fe40000410000 */
[----:B------:R-:W-:Y:S02]  /*3cd0*/  FFMA.FTZ R5, -R184, R184, 1 ;  /* 0x3f800000b8057423 */ /* 0x000fe400000101b8 */
[----:B------:R1:W-:Y:S01]  /*3ce0*/  STS [R244+0x2400], R4 ;  /* 0x00240004f4007388 */ /* 0x0003e20000000800 */
[----:B------:R-:W-:Y:S01]  /*3cf0*/  F2FP.PACK_AB R6, R6, R7 ;  /* 0x000000070606723e */ /* 0x000fe200000000ff */
[----:B------:R-:W-:Y:S02]  /*3d00*/  FMUL.FTZ R5, R5, R15 ;  /* 0x0000000f05057220 */ /* 0x000fe40000410000 */
[----:B------:R-:W-:Y:S01]  /*3d10*/  FFMA.FTZ R8, -R178, R178, 1 ;  /* 0x3f800000b2087423 */ /* 0x000fe200000101b2 */
[----:B------:R-:W-:Y:S01]  /*3d20*/  STS [R247+0x2000], R11 ;  /* 0x0020000bf7007388 */ /* 0x000fe20000000800 */
[----:B------:R-:W-:Y:S01]  /*3d30*/  FMUL.FTZ R7, R14, R35 ;  /* 0x000000230e077220 */ /* 0x000fe20000410000 */
[----:B------:R-:W-:Y:S01]  /*3d40*/  F2FP.PACK_AB R5, R9, R5 ;  /* 0x000000050905723e */ /* 0x000fe200000000ff */
[----:B------:R-:W-:Y:S02]  /*3d50*/  FMUL.FTZ R8, R8, R34 ;  /* 0x0000002208087220 */ /* 0x000fe40000410000 */
        /* <DEDUP_REMOVED lines=108> */
[----:B-123--:R-:W-:Y:S01]  /*4420*/  LOP3.LUT P5, RZ, R252, 0x1, RZ, 0xc0, !PT ;  /* 0x00000001fcff7812 */ /* 0x00efe200078ac0ff */
[----:B------:R-:W2:Y:S01]  /*4430*/  LDL.64 R202, [R1+0x10] ;  /* 0x0000100001ca7983 */ /* 0x000ea20000100a00 */
[C---:B------:R-:W-:Y:S01]  /*4440*/  LOP3.LUT P4, RZ, R250.reuse, 0x2, RZ, 0xc0, !PT ;  /* 0x00000002faff7812 */ /* 0x040fe2000788c0ff */
[----:B------:R-:W-:Y:S01]  /*4450*/  USHF.R.S32.HI UR22, URZ, 0x1f, UR21 ;  /* 0x0000001f3f167899 */ /* 0x000fe20008011415 */
[----:B------:R-:W-:Y:S01]  /*4460*/  LOP3.LUT P6, RZ, R250, 0x8, RZ, 0xc0, !PT ;  /* 0x00000008faff7812 */ /* 0x000fe200078cc0ff */
[----:B------:R-:W3:Y:S01]  /*4470*/  LDL.64 R200, [R1+0x8] ;  /* 0x0000080001c87983 */ /* 0x000ee20000100a00 */
[----:B------:R-:W-:Y:S01]  /*4480*/  ULDC.64 UR4, c[0x0][0x208] ;  /* 0x0000820000047ab9 */ /* 0x000fe20000000a00 */
[----:B------:R-:W-:Y:S01]  /*4490*/  IMAD.U32 R18, RZ, RZ, UR17 ;  /* 0x00000011ff127e24 */ /* 0x000fe2000f8e00ff */
[----:B------:R-:W-:Y:S01]  /*44a0*/  UIMAD UR22, UR22, UR4, URZ ;  /* 0x00000004161672a4 */ /* 0x000fe2000f8e023f */
[----:B------:R-:W4:Y:S01]  /*44b0*/  LDL.64 R164, [R1] ;  /* 0x0000000001a47983 */ /* 0x000f220000100a00 */
[----:B------:R-:W-:Y:S01]  /*44c0*/  UIMAD.WIDE.U32 UR24, UR21, UR4, URZ ;  /* 0x00000004151872a5 */ /* 0x000fe2000f8e003f */
[----:B------:R-:W-:Y:S01]  /*44d0*/  IMAD.U32 R16, RZ, RZ, UR17 ;  /* 0x00000011ff107e24 */ /* 0x000fe2000f8e00ff */
[----:B------:R-:W-:Y:S01]  /*44e0*/  UIMAD UR22, UR21, UR5, UR22 ;  /* 0x00000005151672a4 */ /* 0x000fe2000f8e0216 */
[----:B------:R-:W1:Y:S01]  /*44f0*/  S2R R12, SR_CTAID.Y ;  /* 0x00000000000c7919 */ /* 0x000e620000002600 */
[----:B------:R-:W-:Y:S01]  /*4500*/  IMAD.U32 R14, RZ, RZ, UR17 ;  /* 0x00000011ff0e7e24 */ /* 0x000fe2000f8e00ff */
[----:B------:R-:W-:Y:S01]  /*4510*/  USHF.L.U32 UR4, UR21, 0x6, URZ ;  /* 0x0000000615047899 */ /* 0x000fe2000800063f */
[----:B------:R-:W-:Y:S01]  /*4520*/  IMAD.U32 R8, RZ, RZ, UR24 ;  /* 0x00000018ff087e24 */ /* 0x000fe2000f8e00ff */
[----:B------:R-:W-:Y:S01]  /*4530*/  UIADD3 UR22, UR25, UR22, URZ ;  /* 0x0000001619167290 */ /* 0x000fe2000fffe03f */
[----:B------:R-:W-:Y:S02]  /*4540*/  IMAD.U32 R10, RZ, RZ, UR24 ;  /* 0x00000018ff0a7e24 */ /* 0x000fe4000f8e00ff */
[----:B-----5:R-:W-:Y:S03]  /*4550*/  IMAD.MOV.U32 R11, RZ, RZ, R241 ;  /* 0x000000ffff0b7224 */ /* 0x020fe600078e00f1 */
[----:B------:R-:W-:Y:S01]  /*4560*/  IMAD.U32 R9, RZ, RZ, UR22 ;  /* 0x00000016ff097e24 */ /* 0x000fe2000f8e00ff */
[----:B-1----:R-:W-:Y:S05]  /*4570*/  SHF.R.S32.HI R13, RZ, 0x1f, R12 ;  /* 0x0000001fff0d7819 */ /* 0x002fea000001140c */
[----:B------:R-:W-:Y:S04]  /*4580*/  IMAD R13, R13, c[0x0][0x288], RZ ;  /* 0x0000a2000d0d7a24 */ /* 0x000fe800078e02ff */
[----:B------:R-:W-:Y:S01]  /*4590*/  IMAD R13, R12, c[0x0][0x28c], R13 ;  /* 0x0000a3000c0d7a24 */ /* 0x000fe200078e020d */
[----:B--2---:R-:W-:Y:S04]  /*45a0*/  LEA R8, P2, R8, R202, 0x7 ;  /* 0x000000ca08087211 */ /* 0x004fe800078438ff */
[----:B------:R-:W-:Y:S01]  /*45b0*/  LEA.HI.X R9, R10, R203, R9, 0x7, P2 ;  /* 0x000000cb0a097211 */ /* 0x000fe200010f3c09 */
[----:B------:R-:W-:Y:S01]  /*45c0*/  IMAD.MOV.U32 R10, RZ, RZ, R240 ;  /* 0x000000ffff0a7224 */ /* 0x000fe200078e00f0 */
[----:B------:R-:W-:Y:S03]  /*45d0*/  IADD3 R18, P3, P2, R18, 0x80, R8 ;  /* 0x0000008012127810 */ /* 0x000fe60007a7e008 */
[----:B------:R-:W-:Y:S01]  /*45e0*/  IMAD.WIDE.U32 R10, R12, c[0x0][0x288], R10 ;  /* 0x0000a2000c0a7a25 */ /* 0x000fe200078e000a */
[--C-:B------:R-:W-:Y:S02]  /*45f0*/  IADD3.X R19, RZ, UR16, R9.reuse, P3, P2 ;  /* 0x00000010ff137c10 */ /* 0x100fe40009fe4409 */
[--C-:B------:R-:W-:Y:S04]  /*4600*/  IADD3 R16, P3, P2, R16, 0x100, R8.reuse ;  /* 0x0000010010107810 */ /* 0x100fe80007a7e008 */
[--C-:B------:R-:W-:Y:S02]  /*4610*/  IADD3.X R17, RZ, UR16, R9.reuse, P3, P2 ;  /* 0x00000010ff117c10 */ /* 0x100fe40009fe4409 */
        /* <DEDUP_REMOVED lines=12> */
[----:B---3--:R-:W-:Y:S04]  /*46e0*/  IADD3 R10, -R200, c[0x0][0x168], -R10 ;  /* 0x00005a00c80a7a10 */ /* 0x008fe80007ffe90a */
[C---:B------:R-:W-:Y:S02]  /*46f0*/  ISETP.LT.OR P2, PT, R10.reuse, 0x1, !P5 ;  /* 0x000000010a00780c */ /* 0x040fe40006f41670 */
[C---:B------:R-:W-:Y:S11]  /*4700*/  ISETP.LT.OR P5, PT, R10.reuse, 0x21, !P5 ;  /* 0x000000210a00780c */ /* 0x040ff60006fa1670 */
[----:B------:R-:W-:Y:S01]  /*4710*/  @!PT LDS RZ, [RZ] ;  /* 0x00000000fffff984 */ /* 0x000fe20000000800 */
[----:B------:R-:W-:Y:S01]  /*4720*/  @!PT LDS RZ, [RZ] ;  /* 0x00000000fffff984 */ /* 0x000fe20000000800 */
[----:B------:R-:W-:Y:S01]  /*4730*/  @!PT LDS RZ, [RZ] ;  /* 0x00000000fffff984 */ /* 0x000fe20000000800 */
[----:B------:R1:W-:Y:S01]  /*4740*/  LDGSTS.E.BYPASS.LTC128B.128 [R242+0x18080], [R8.64], !P2 ;  /* 0x1808000008f27fae */ /* 0x0003e2000d101d4e */
[C---:B------:R-:W-:Y:S02]  /*4750*/  ISETP.LT.OR P2, PT, R10.reuse, 0x1, !P4 ;  /* 0x000000010a00780c */ /* 0x040fe40006741670 */
[C---:B------:R-:W-:Y:S11]  /*4760*/  ISETP.LT.OR P4, PT, R10.reuse, 0x21, !P4 ;  /* 0x000000210a00780c */ /* 0x040ff60006781670 */
[----:B------:R1:W-:Y:S01]  /*4770*/  LDGSTS.E.BYPASS.LTC128B.128 [R242+0x1a080], [R8.64+0x80], !P2 ;  /* 0x1a08008008f27fae */ /* 0x0003e2000d101d4e */
[C---:B------:R-:W-:Y:S02]  /*4780*/  ISETP.LT.OR P2, PT, R10.reuse, 0x1, !P3 ;  /* 0x000000010a00780c */ /* 0x040fe40005f41670 */
[C---:B------:R-:W-:Y:S11]  /*4790*/  ISETP.LT.OR P3, PT, R10.reuse, 0x21, !P3 ;  /* 0x000000210a00780c */ /* 0x040ff60005f61670 */
[----:B------:R1:W-:Y:S01]  /*47a0*/  LDGSTS.E.BYPASS.LTC128B.128 [R242+0x1c080], [R8.64+0x100], !P2 ;  /* 0x1c08010008f27fae */ /* 0x0003e2000d101d4e */
[C---:B------:R-:W-:Y:S02]  /*47b0*/  ISETP.LT.OR P2, PT, R10.reuse, 0x1, !P6 ;  /* 0x000000010a00780c */ /* 0x040fe40007741670 */
[----:B------:R-:W-:Y:S11]  /*47c0*/  ISETP.LT.OR P6, PT, R10, 0x21, !P6 ;  /* 0x000000210a00780c */ /* 0x000ff600077c1670 */
[----:B------:R1:W-:Y:S02]  /*47d0*/  LDGSTS.E.BYPASS.LTC128B.128 [R242+0x1e080], [R8.64+0x180], !P2 ;  /* 0x1e08018008f27fae */ /* 0x0003e4000d101d4e */
[----:B-1----:R-:W-:Y:S04]  /*47e0*/  IADD3 R8, P2, R8, UR17, RZ ;  /* 0x0000001108087c10 */ /* 0x002fe8000ff5e0ff */
[----:B------:R-:W-:Y:S05]  /*47f0*/  IADD3.X R9, R9, UR16, RZ, P2, !PT ;  /* 0x0000001009097c10 */ /* 0x000fea00097fe4ff */
[----:B------:R4:W-:Y:S04]  /*4800*/  LDGSTS.E.BYPASS.LTC128B.128 [R242+0x19080], [R8.64], !P5 ;  /* 0x1908000008f27fae */ /* 0x0009e8000e901d4e */
[----:B------:R1:W-:Y:S04]  /*4810*/  LDGSTS.E.BYPASS.LTC128B.128 [R242+0x1b080], [R18.64], !P4 ;  /* 0x1b08000012f27fae */ /* 0x0003e8000e101d4e */
[----:B------:R1:W-:Y:S04]  /*4820*/  LDGSTS.E.BYPASS.LTC128B.128 [R242+0x1d080], [R16.64], !P3 ;  /* 0x1d08000010f27fae */ /* 0x0003e8000d901d4e */
[----:B------:R1:W-:Y:S01]  /*4830*/  LDGSTS.E.BYPASS.LTC128B.128 [R242+0x1f080], [R14.64], !P6 ;  /* 0x1f0800000ef27fae */ /* 0x0003e2000f101d4e */
[----:B----4-:R-:W-:Y:S05]  /*4840*/  @!P0 IMAD.SHL.U32 R8, R164, 0x10, RZ ;  /* 0x00000010a4088824 */ /* 0x010fea00078e00ff */
[----:B------:R1:W-:Y:S02]  /*4850*/  @!P0 LDGSTS.E.BYPASS.LTC128B.128 [R8+0x20180], [R12.64] ;  /* 0x201800000c088fae */ /* 0x0003e4000b901d4e */
.L_x_596:
        /* <DEDUP_REMOVED lines=91> */
[----:B--2---:R-:W-:Y:S01]  /*4e10*/  LOP3.LUT P4, RZ, R251, 0x1, RZ, 0xc0, !PT ;  /* 0x00000001fbff7812 */ /* 0x004fe2000788c0ff */
[----:B------:R-:W2:Y:S01]  /*4e20*/  LDL.64 R180, [R1+0x18] ;  /* 0x0000180001b47983 */ /* 0x000ea20000100a00 */
[C---:B------:R-:W-:Y:S01]  /*4e30*/  LOP3.LUT P3, RZ, R249.reuse, 0x2, RZ, 0xc0, !PT ;  /* 0x00000002f9ff7812 */ /* 0x040fe2000786c0ff */
[----:B------:R-:W-:Y:S01]  /*4e40*/  USHF.R.S32.HI UR22, URZ, 0x1f, UR21 ;  /* 0x0000001f3f167899 */ /* 0x000fe20008011415 */
[----:B------:R-:W-:Y:S01]  /*4e50*/  LOP3.LUT P5, RZ, R249, 0x8, RZ, 0xc0, !PT ;  /* 0x00000008f9ff7812 */ /* 0x000fe200078ac0ff */
[----:B----4-:R-:W4:Y:S01]  /*4e60*/  LDL.64 R226, [R1+0x8] ;  /* 0x0000080001e27983 */ /* 0x010f220000100a00 */
[----:B------:R-:W-:Y:S01]  /*4e70*/  ULDC.64 UR4, c[0x0][0x178] ;  /* 0x00005e0000047ab9 */ /* 0x000fe20000000a00 */
[----:B------:R-:W-:Y:S01]  /*4e80*/  IMAD.U32 R14, RZ, RZ, UR9 ;  /* 0x00000009ff0e7e24 */ /* 0x000fe2000f8e00ff */
[----:B------:R-:W-:Y:S01]  /*4e90*/  UIMAD UR22, UR22, UR4, URZ ;  /* 0x00000004161672a4 */ /* 0x000fe2000f8e023f */
[----:B---3--:R-:W3:Y:S01]  /*4ea0*/  LDL.64 R224, [R1] ;  /* 0x0000000001e07983 */ /* 0x008ee20000100a00 */
        /* <DEDUP_REMOVED lines=34> */
[----:B----4-:R-:W-:Y:S04]  /*50d0*/  IADD3 R6, -R226, c[0x0][0x168], -R6 ;  /* 0x00005a00e2067a10 */ /* 0x010fe80007ffe906 */
        /* <DEDUP_REMOVED lines=21> */
[----:B---3--:R-:W-:Y:S05]  /*5230*/  @!P0 IMAD.SHL.U32 R4, R224, 0x10, RZ ;  /* 0x00000010e0048824 */ /* 0x008fea00078e00ff */
[----:B------:R1:W-:Y:S02]  /*5240*/  @!P0 LDGSTS.E.BYPASS.LTC128B.128 [R4+0x20080], [R8.64] ;  /* 0x2008000008048fae */ /* 0x0003e4000b901d4e */
.L_x_597:
[----:B-12---:R-:W2:Y:S01]  /*5250*/  LDL.64 R8, [R1+0x28] ;  /* 0x0000280001087983 */ /* 0x006ea20000100a00 */
[----:B------:R-:W-:Y:S02]  /*5260*/  USHF.L.U32 UR11, UR11, 0xe, URZ ;  /* 0x0000000e0b0b7899 */ /* 0x000fe4000800063f */
[----:B------:R-:W-:Y:S01]  /*5270*/  UISETP.GE.AND UP0, UPT, UR21, UR20, UPT ;  /* 0x000000141500728c */ /* 0x000fe2000bf06270 */
[----:B----4-:R-:W4:Y:S03]  /*5280*/  LDL R6, [R1+0x30] ;  /* 0x0000300001067983 */ /* 0x010f260000100800 */
[----:B------:R-:W-:Y:S01]  /*5290*/  IMAD.U32 R5, RZ, RZ, UR11 ;  /* 0x0000000bff057e24 */ /* 0x000fe2000f8e00ff */
[----:B------:R-:W-:Y:S04]  /*52a0*/  LDSM.16.MT88.4 R224, [R0+0x5080] ;  /* 0x0050800000e0783b */ /* 0x000fe80000004200 */
[----:B------:R-:W0:Y:S01]  /*52b0*/  LDGDEPBAR ;  /* 0x00000000000079af */ /* 0x000e220000000000 */
[----:B--2---:R-:W-:Y:S01]  /*52c0*/  IADD3 R4, P1, R8, UR11, RZ ;  /* 0x0000000b08047c10 */ /* 0x004fe2000ff3e0ff */
[----:B------:R-:W-:Y:S03]  /*52d0*/  UMOV UR11, UR21 ;  /* 0x00000015000b7c82 */ /* 0x000fe60008000000 */
[----:B----4-:R-:W-:Y:S02]  /*52e0*/  LEA.HI.X.SX32 R5, R5, R6, 0x1, P1 ;  /* 0x0000000605057211 */ /* 0x010fe400008f0eff */
[C---:B-----5:R-:W-:Y:S04]  /*52f0*/  LEA R240, P1, R4.reuse, c[0x0][0x220], 0x2 ;  /* 0x0000880004f07a11 */ /* 0x060fe800078210ff */
[----:B------:R-:W-:Y:S02]  /*5300*/  LEA.HI.X R241, R4, c[0x0][0x224], R5, 0x2, P1 ;  /* 0x0000890004f17a11 */ /* 0x000fe400008f1405 */
[-C--:B------:R-:W-:Y:S01]  /*5310*/  HMMA.16816.F32 R4, R192, R16.reuse, RZ ;  /* 0x00000010c004723c */ /* 0x080fe200000018ff */
[----:B------:R-:W-:Y:S07]  /*5320*/  PLOP3.LUT P1, PT, PT, PT, UP0, 0x80, 0x0 ;  /* 0x000000000000781c */ /* 0x000fee0003f2f008 */
        /* <DEDUP_REMOVED lines=14> */
[----:B------:R-:W-:Y:S01]  /*5410*/  HMMA.16816.F32 R192, R192, R198, RZ ;  /* 0x000000c6c0c0723c */ /* 0x000fe200000018ff */
[----:B------:R-:W-:Y:S07]  /*5420*/  LDSM.16.M88.4 R196, [R239] ;  /* 0x00000000efc4783b */ /* 0x000fee0000000200 */
[-C--:B------:R-:W-:Y:S08]  /*5430*/  HMMA.16816.F32 R4, R200, R204.reuse, R4 ;  /* 0x000000ccc804723c */ /* 0x080ff00000001804 */
[C---:B------:R-:W-:Y:S08]  /*5440*/  HMMA.16816.F32 R8, R208.reuse, R204, R8 ;  /* 0x000000ccd008723c */ /* 0x040ff00000001808 */
[-C--:B------:R-:W-:Y:S08]  /*5450*/  HMMA.16816.F32 R12, R208, R206.reuse, R12 ;  /* 0x000000ced00c723c */ /* 0x080ff0000000180c */
[C---:B------:R-:W-:Y:S01]  /*5460*/  HMMA.16816.F32 R16, R200.reuse, R206, R16 ;  /* 0x000000cec810723c */ /* 0x040fe20000001810 */
[----:B------:R-:W1:Y:S07]  /*5470*/  LDSM.16.MT88.4 R204, [R0+0x1080] ;  /* 0x0010800000cc783b */ /* 0x000e6e0000004200 */
[-C--:B---3--:R-:W-:Y:S08]  /*5480*/  HMMA.16816.F32 R20, R200, R212.reuse, R20 ;  /* 0x000000d4c814723c */ /* 0x088ff00000001814 */
[C---:B------:R-:W-:Y:S08]  /*5490*/  HMMA.16816.F32 R24, R208.reuse, R212, R24 ;  /* 0x000000d4d018723c */ /* 0x040ff00000001818 */
[-C--:B------:R-:W-:Y:S08]  /*54a0*/  HMMA.16816.F32 R28, R208, R214.reuse, R28 ;  /* 0x000000d6d01c723c */ /* 0x080ff0000000181c */
[C---:B------:R-:W-:Y:S01]  /*54b0*/  HMMA.16816.F32 R32, R200.reuse, R214, R32 ;  /* 0x000000d6c820723c */ /* 0x040fe20000001820 */
[----:B------:R-:W2:Y:S07]  /*54c0*/  LDSM.16.M88.4 R212, [R239+0x1000] ;  /* 0x00100000efd4783b */ /* 0x000eae0000000200 */
[-C--:B------:R-:W-:Y:S08]  /*54d0*/  HMMA.16816.F32 R164, R200, R216.reuse, R164 ;  /* 0x000000d8c8a4723c */ /* 0x080ff000000018a4 */
[C---:B------:R-:W-:Y:S08]  /*54e0*/  HMMA.16816.F32 R168, R208.reuse, R216, R168 ;  /* 0x000000d8d0a8723c */ /* 0x040ff000000018a8 */
[-C--:B------:R-:W-:Y:S08]  /*54f0*/  HMMA.16816.F32 R172, R208, R218.reuse, R172 ;  /* 0x000000dad0ac723c */ /* 0x080ff000000018ac */
[C---:B------:R-:W-:Y:S01]  /*5500*/  HMMA.16816.F32 R176, R200.reuse, R218, R176 ;  /* 0x000000dac8b0723c */ /* 0x040fe200000018b0 */
[----:B------:R-:W3:Y:S07]  /*5510*/  LDSM.16.MT88.4 R216, [R0+0x3080] ;  /* 0x0030800000d8783b */ /* 0x000eee0000004200 */
[-C--:B------:R-:W-:Y:S08]  /*5520*/  HMMA.16816.F32 R180, R200, R220.reuse, R180 ;  /* 0x000000dcc8b4723c */ /* 0x080ff000000018b4 */
[C---:B------:R-:W-:Y:S08]  /*5530*/  HMMA.16816.F32 R184, R208.reuse, R220, R184 ;  /* 0x000000dcd0b8723c */ /* 0x040ff000000018b8 */
[-C--:B------:R-:W-:Y:S01]  /*5540*/  HMMA.16816.F32 R188, R208, R222.reuse, R188 ;  /* 0x000000ded0bc723c */ /* 0x080fe200000018bc */
[----:B------:R-:W4:Y:S07]  /*5550*/  LDSM.16.MT88.4 R208, [R0+0x7080] ;  /* 0x0070800000d0783b */ /* 0x000f2e0000004200 */
[----:B------:R-:W-:Y:S01]  /*5560*/  HMMA.16816.F32 R192, R200, R222, R192 ;  /* 0x000000dec8c0723c */ /* 0x000fe200000018c0 */
[----:B------:R-:W-:Y:S04]  /*5570*/  LDSM.16.M88.4 R200, [R238] ;  /* 0x00000000eec8783b */ /* 0x000fe80000000200 */
[----:B------:R-:W-:Y:S03]  /*5580*/  LDSM.16.MT88.4 R220, [R0+0x3880] ;  /* 0x0038800000dc783b */ /* 0x000fe60000004200 */
[-C--:B-1----:R-:W-:Y:S08]  /*5590*/  HMMA.16816.F32 R4, R196, R204.reuse, R4 ;  /* 0x000000ccc404723c */ /* 0x082ff00000001804 */
[C---:B--2---:R-:W-:Y:S08]  /*55a0*/  HMMA.16816.F32 R8, R212.reuse, R204, R8 ;  /* 0x000000ccd408723c */ /* 0x044ff00000001808 */
        /* <DEDUP_REMOVED lines=13> */
[-C--:B----4-:R-:W-:Y:S08]  /*5680*/  HMMA.16816.F32 R180, R196, R208.reuse, R180 ;  /* 0x000000d0c4b4723c */ /* 0x090ff000000018b4 */
[C---:B------:R-:W-:Y:S08]  /*5690*/  HMMA.16816.F32 R184, R212.reuse, R208, R184 ;  /* 0x000000d0d4b8723c */ /* 0x040ff000000018b8 */
[-C--:B------:R-:W-:Y:S01]  /*56a0*/  HMMA.16816.F32 R188, R212, R210.reuse, R188 ;  /* 0x000000d2d4bc723c */ /* 0x080fe200000018bc */
[----:B------:R-:W4:Y:S07]  /*56b0*/  LDSM.16.MT88.4 R212, [R0+0x7880] ;  /* 0x0078800000d4783b */ /* 0x000f2e0000004200 */
[----:B------:R-:W-:Y:S08]  /*56c0*/  HMMA.16816.F32 R192, R196, R210, R192 ;  /* 0x000000d2c4c0723c */ /* 0x000ff000000018c0 */
[-C--:B-1----:R-:W-:Y:S08]  /*56d0*/  HMMA.16816.F32 R4, R200, R204.reuse, R4 ;  /* 0x000000ccc804723c */ /* 0x082ff00000001804 */
[C---:B--2---:R-:W-:Y:S08]  /*56e0*/  HMMA.16816.F32 R8, R216.reuse, R204, R8 ;  /* 0x000000ccd808723c */ /* 0x044ff00000001808 */
[-C--:B------:R-:W-:Y:S07]  /*56f0*/  HMMA.16816.F32 R12, R216, R206.reuse, R12 ;  /* 0x000000ced80c723c */ /* 0x080fee000000180c */
[----:B------:R1:W-:Y:S01]  /*5700*/  RED.E.ADD.F32.FTZ.RN.STRONG.GPU [R240.64], R4 ;  /* 0x00000004f000798e */ /* 0x0003e2000c10e78e */
        /* <DEDUP_REMOVED lines=27> */
[-C--:B----4-:R-:W-:Y:S03]  /*58c0*/  HMMA.16816.F32 R180, R200, R212.reuse, R180 ;  /* 0x000000d4c8b4723c */ /* 0x090fe600000018b4 */
        /* <DEDUP_REMOVED lines=49> */
.L_x_595:
[----:B-1----:R-:W2:Y:S01]  /*5be0*/  LDL.LU.64 R8, [R1] ;  /* 0x0000000001087983 */ /* 0x002ea20000300a00 */
[----:B------:R-:W1:Y:S01]  /*5bf0*/  S2UR UR4, SR_CTAID.X ;  /* 0x00000000000479c3 */ /* 0x000e620000002500 */
[----:B------:R-:W-:Y:S01]  /*5c00*/  MOV R0, c[0x0][0x338] ;  /* 0x0000ce0000007a02 */ /* 0x000fe20000000f00 */
        /* <DEDUP_REMOVED lines=233> */
.L_x_599:
        /* <DEDUP_REMOVED lines=14> */
.L_x_1162:


//--------------------- .text._ZN7cutlass13device_kernelIN5flash19enable_sm80_to_sm89INS1_16FlashAttnBwdSm80INS1_25CollectiveMainloopBwdSm80ILi1ELi1EN4cute5tupleIJNS5_1CILi64EEES8_NS7_ILi256EEEEEENS_6half_tEfNS_4arch4Sm80ELb0ELb0ELb1ELb1ELb0ELb0ELb0ELb0ELi2ELi4ELi2ELi2ELb0EEENS1_21CollectiveEpilogueBwdISA_SB_SD_Li256ELb1ELb0ELi4EEENS1_19SingleTileSchedulerILb1ELb0ELb0ELi64EEEEEEEEEvNT_6ParamsE --------------------------
	.section	.text._ZN7cutlass13device_kernelIN5flash19enable_sm80_to_sm89INS1_16FlashAttnBwdSm80INS1_25CollectiveMainloopBwdSm80ILi1ELi1EN4cute5tupleIJNS5_1CILi64EEES8_NS7_ILi256EEEEEENS_6half_tEfNS_4arch4Sm80ELb0ELb0ELb1ELb1ELb0ELb0ELb0ELb0ELi2ELi4ELi2ELi2ELb0EEENS1_21CollectiveEpilogueBwdISA_SB_SD_Li256ELb1ELb0ELi4EEENS1_19SingleTileSchedulerILb1ELb0ELb0ELi64EEEEEEEEEvNT_6ParamsE,"ax",@progbits
	.sectioninfo	@"SHI_REGISTERS=255"
	.align	128
.text._ZN7cutlass13device_kernelIN5flash19enable_sm80_to_sm89INS1_16FlashAttnBwdSm80INS1_25CollectiveMainloopBwdSm80ILi1ELi1EN4cute5tupleIJNS5_1CILi64EEES8_NS7_ILi256EEEEEENS_6half_tEfNS_4arch4Sm80ELb0ELb0ELb1ELb1ELb0ELb0ELb0ELb0ELi2ELi4ELi2ELi2ELb0EEENS1_21CollectiveEpilogueBwdISA_SB_SD_Li256ELb1ELb0ELi4EEENS1_19SingleTileSchedulerILb1ELb0ELb0ELi64EEEEEEEEEvNT_6ParamsE:
        .type           _ZN7cutlass13device_kernelIN5flash19enable_sm80_to_sm89INS1_16FlashAttnBwdSm80INS1_25CollectiveMainloopBwdSm80ILi1ELi1EN4cute5tupleIJNS5_1CILi64EEES8_NS7_ILi256EEEEEENS_6half_tEfNS_4arch4Sm80ELb0ELb0ELb1ELb1ELb0ELb0ELb0ELb0ELi2ELi4ELi2ELi2ELb0EEENS1_21CollectiveEpilogueBwdISA_SB_SD_Li256ELb1ELb0ELi4EEENS1_19SingleTileSchedulerILb1ELb0ELb0ELi64EEEEEEEEEvNT_6ParamsE,@function
        .size           _ZN7cutlass13device_kernelIN5flash19enable_sm80_to_sm89INS1_16FlashAttnBwdSm80INS1_25CollectiveMainloopBwdSm80ILi1ELi1EN4cute5tupleIJNS5_1CILi64EEES8_NS7_ILi256EEEEEENS_6half_tEfNS_4arch4Sm80ELb0ELb0ELb1ELb1ELb0ELb0ELb0ELb0ELi2ELi4ELi2ELi2ELb0EEENS1_21CollectiveEpilogueBwdISA_SB_SD_Li256ELb1ELb0ELi4EEENS1_19SingleTileSchedulerILb1ELb0ELb0ELi64EEEEEEEEEvNT_6ParamsE,(.L_x_1163 - _ZN7cutlass13device_kernelIN5flash19enable_sm80_to_sm89INS1_16FlashAttnBwdSm80INS1_25CollectiveMainloopBwdSm80ILi1ELi1EN4cute5tupleIJNS5_1CILi64EEES8_NS7_ILi256EEEEEENS_6half_tEfNS_4arch4Sm80ELb0ELb0ELb1ELb1ELb0ELb0ELb0ELb0ELi2ELi4ELi2ELi2ELb0EEENS1_21CollectiveEpilogueBwdISA_SB_SD_Li256ELb1ELb0ELi4EEENS1_19SingleTileSchedulerILb1ELb0ELb0ELi64EEEEEEEEEvNT_6ParamsE)
        .other          _ZN7cutlass13device_kernelIN5flash19enable_sm80_to_sm89INS1_16FlashAttnBwdSm80INS1_25CollectiveMainloopBwdSm80ILi1ELi1EN4cute5tupleIJNS5_1CILi64EEES8_NS7_ILi256EEEEEENS_6half_tEfNS_4arch4Sm80ELb0ELb0ELb1ELb1ELb0ELb0ELb0ELb0ELi2ELi4ELi2ELi2ELb0EEENS1_21CollectiveEpilogueBwdISA_SB_SD_Li256ELb1ELb0ELi4EEENS1_19SingleTileSchedulerILb1ELb0ELb0ELi64EEEEEEEEEvNT_6ParamsE,@"STO_CUDA_ENTRY STV_DEFAULT"
_ZN7cutlass13device_kernelIN5flash19enable_sm80_to_sm89INS1_16FlashAttnBwdSm80INS1_25CollectiveMainloopBwdSm80ILi1ELi1EN4cute5tupleIJNS5_1CILi64EEES8_NS7_ILi256EEEEEENS_6half_tEfNS_4arch4Sm80ELb0ELb0ELb1ELb1ELb0ELb0ELb0ELb0ELi2ELi4ELi2ELi2ELb0EEENS1_21CollectiveEpilogueBwdISA_SB_SD_Li256ELb1ELb0ELi4EEENS1_19SingleTileSchedulerILb1ELb0ELb0ELi64EEEEEEEEEvNT_6ParamsE:
        /* <DEDUP_REMOVED lines=18> */
.L_x_601:
        /* <DEDUP_REMOVED lines=8> */
.L_x_603:
[----:B------:R-:W-:Y:S02]  /*01a0*/  MOV R0, c[0x0][0x3a4] ;  /* 0x0000e90000007a02 */ /* 0x000fe40000000f00 */
.L_x_602:
[----:B-1----:R-:W-:-:S05]  /*01b0*/  IMAD.SHL.U32 R2, R103, 0x40, RZ ;  /* 0x0000004067027824 */ /* 0x002fca00078e00ff */
[----:B-----5:R-:W-:-:S04]  /*01c0*/  ISETP.GE.AND P0, PT, R2, R0, PT ;  /* 0x000000000200720c */ /* 0x020fc80003f06270 */
[----:B------:R-:W-:-:S05]  /*01d0*/  SEL R0, R5, 0xffffffff, !P0 ;  /* 0xffffffff05007807 */ /* 0x000fca0004000000 */
[----:B------:R1:W-:Y:S01]  /*01e0*/  STL [R1+0x30], R0 ;  /* 0x0000300001007387 */ /* 0x0003e20000100800 */
[----:B------:R-:W-:Y:S05]  /*01f0*/  BRA `(.L_x_604) ;  /* 0x0000012000007947 */ /* 0x000fea0003800000 */
.L_x_600:
[----:B---34-:R-:W-:-:S04]  /*0200*/  ISETP.NE.U32.AND P0, PT, RZ, c[0x0][0x3c0], PT ;  /* 0x0000f000ff007a0c */ /* 0x018fc80003f05070 */
[----:B------:R-:W-:-:S13]  /*0210*/  ISETP.NE.AND.EX P0, PT, RZ, c[0x0][0x3c4], PT, P0 ;  /* 0x0000f100ff007a0c */ /* 0x000fda0003f05300 */
[----:B------:R-:W-:Y:S05]  /*0220*/  @!P0 BRA `(.L_x_605) ;  /* 0x0000002000008947 */ /* 0x000fea0003800000 */
[----:B------:R1:W5:Y:S01]  /*0230*/  LDG.E R0, [R2.64] ;  /* 0x0000000a02007981 */ /* 0x000362000c1e1900 */
[----:B------:R-:W-:Y:S05]  /*0240*/  BRA `(.L_x_606) ;  /* 0x0000009000007947 */ /* 0x000fea0003800000 */
.L_x_605:
        /* <DEDUP_REMOVED lines=8> */
.L_x_607:
[----:B------:R-:W-:Y:S02]  /*02d0*/  MOV R0, c[0x0][0x3a4] ;  /* 0x0000e90000007a02 */ /* 0x000fe40000000f00 */
.L_x_606:
[----:B-1----:R-:W-:-:S05]  /*02e0*/  IMAD.SHL.U32 R2, R103, 0x40, RZ ;  /* 0x0000004067027824 */ /* 0x002fca00078e00ff */
[----:B-----5:R-:W-:-:S04]  /*02f0*/  ISETP.GE.AND P0, PT, R2, R0, PT ;  /* 0x000000000200720c */ /* 0x020fc80003f06270 */
[----:B------:R-:W-:-:S05]  /*0300*/  SEL R0, R5, 0xffffffff, !P0 ;  /* 0xffffffff05007807 */ /* 0x000fca0004000000 */
[----:B------:R1:W-:Y:S04]  /*0310*/  STL [R1+0x30], R0 ;  /* 0x0000300001007387 */ /* 0x0003e80000100800 */
.L_x_604:
        /* <DEDUP_REMOVED lines=8> */
[----:B------:R-:W-:-:S09]  /*03a0*/  ISETP.NE.U32.AND P3, PT, RZ, c[0x0][0x2d0], PT ;  /* 0x0000b400ff007a0c */ /* 0x000fd20003f65070 */
[----:B------:R-:W-:Y:S02]  /*03b0*/  @P0 IMAD.WIDE R2, R107, R8, c[0x0][0x2d8] ;  /* 0x0000b6006b020625 */ /* 0x000fe400078e0208 */
[----:B-1----:R-:W2:Y:S01]  /*03c0*/  @P2 LDG.E R0, [R6.64] ;  /* 0x0000000a06002981 */ /* 0x002ea2000c1e1900 */
[----:B------:R-:W-:-:S03]  /*03d0*/  ISETP.NE.AND.EX P3, PT, RZ, c[0x0][0x2d4], PT, P3 ;  /* 0x0000b500ff007a0c */ /* 0x000fc60003f65330 */
[----:B------:R-:W3:Y:S01]  /*03e0*/  @P0 LDG.E R2, [R2.64] ;  /* 0x0000000a02020981 */ /* 0x000ee2000c1e1900 */
[----:B------:R-:W-:Y:S02]  /*03f0*/  IMAD.MOV.U32 R19, RZ, RZ, RZ ;  /* 0x000000ffff137224 */ /* 0x000fe400078e00ff */
[----:B------:R-:W-:Y:S02]  /*0400*/  IMAD.MOV.U32 R14, RZ, RZ, RZ ;  /* 0x000000ffff0e7224 */ /* 0x000fe400078e00ff */
[----:B------:R-:W-:Y:S02]  /*0410*/  IMAD.WIDE R4, R107, R8, c[0x0][0x2d0] ;  /* 0x0000b4006b047625 */ /* 0x000fe400078e0208 */
[----:B------:R1:W5:Y:S04]  /*0420*/  @P2 LDG.E R19, [R6.64] ;  /* 0x0000000a06132981 */ /* 0x000368000c1e1900 */
[----:B------:R1:W5:Y:S01]  /*0430*/  @P3 LDG.E R14, [R4.64] ;  /* 0x0000000a040e3981 */ /* 0x000362000c1e1900 */
[----:B------:R-:W-:Y:S01]  /*0440*/  ULDC UR9, c[0x0][0x168] ;  /* 0x00005a0000097ab9 */ /* 0x000fe20000000800 */
[----:B------:R-:W-:-:S02]  /*0450*/  IMAD.MOV.U32 R24, RZ, RZ, RZ ;  /* 0x000000ffff187224 */ /* 0x000fc400078e00ff */
[----:B------:R-:W-:Y:S02]  /*0460*/  IMAD.MOV.U32 R13, RZ, RZ, c[0x0][0x198] ;  /* 0x00006600ff0d7624 */ /* 0x000fe400078e00ff */
[----:B--2---:R-:W-:Y:S01]  /*0470*/  @P2 IMAD R0, R107, 0x40, R0 ;  /* 0x000000406b002824 */ /* 0x004fe200078e0200 */
[----:B---3--:R2:W3:Y:S04]  /*0480*/  @P0 R2UR UR9, R2 ;  /* 0x00000000020903c2 */ /* 0x0084e800000e0000 */
[----:B--2---:R-:W-:-:S04]  /*0490*/  @P2 SHF.R.S32.HI R2, RZ, 0x1f, R0 ;  /* 0x0000001fff022819 */ /* 0x004fc80000011400 */
[----:B------:R-:W-:-:S04]  /*04a0*/  @P2 LEA.HI R0, R2, R0, RZ, 0x6 ;  /* 0x0000000002002211 */ /* 0x000fc800078f30ff */
[----:B------:R-:W-:Y:S01]  /*04b0*/  @P2 LOP3.LUT R24, R0, 0xffffffc0, RZ, 0xc0, !PT ;  /* 0xffffffc000182812 */ /* 0x000fe200078ec0ff */
[----:B---3--:R-:W-:Y:S05]  /*04c0*/  @P0 BRA `(.L_x_608) ;  /* 0x0000006000000947 */ /* 0x008fea0003800000 */
[----:B-1----:R-:W-:Y:S05]  /*04d0*/  @!P2 BRA `(.L_x_608) ;  /* 0x000000500000a947 */ /* 0x002fea0003800000 */
[----:B------:R-:W2:Y:S04]  /*04e0*/  LDG.E R2, [R6.64] ;  /* 0x0000000a06027981 */ /* 0x000ea8000c1e1900 */
[----:B------:R-:W3:Y:S01]  /*04f0*/  LDG.E R0, [R6.64+0x4] ;  /* 0x0000040a06007981 */ /* 0x000ee2000c1e1900 */
[----:B--2---:R-:W1:Y:S08]  /*0500*/  R2UR UR9, R2 ;  /* 0x00000000020973c2 */ /* 0x004e7000000e0000 */
[----:B---3--:R-:W1:Y:S02]  /*0510*/  R2UR UR4, R0 ;  /* 0x00000000000473c2 */ /* 0x008e6400000e0000 */
[----:B-1----:R-:W-:-:S06]  /*0520*/  UIADD3 UR9, -UR9, UR4, URZ ;  /* 0x0000000409097290 */ /* 0x002fcc000fffe13f */
.L_x_608:
[----:B-1----:R-:W-:-:S04]  /*0530*/  ISETP.NE.U32.AND P0, PT, RZ, c[0x0][0x2e0], PT ;  /* 0x0000b800ff007a0c */ /* 0x002fc80003f05070 */
[----:B------:R-:W-:-:S13]  /*0540*/  ISETP.NE.AND.EX P0, PT, RZ, c[0x0][0x2e4], PT, P0 ;  /* 0x0000b900ff007a0c */ /* 0x000fda0003f05300 */
[----:B------:R-:W-:Y:S05]  /*0550*/  @!P0 BRA `(.L_x_609) ;  /* 0x0000003000008947 */ /* 0x000fea0003800000 */
[----:B------:R-:W-:-:S05]  /*0560*/  IMAD.WIDE R2, R107, R8, c[0x0][0x2e0] ;  /* 0x0000b8006b027625 */ /* 0x000fca00078e0208 */
[----:B------:R1:W5:Y:S01]  /*0570*/  LDG.E R13, [R2.64] ;  /* 0x0000000a020d7981 */ /* 0x000362000c1e1900 */
[----:B------:R-:W-:Y:S05]  /*0580*/  BRA `(.L_x_610) ;  /* 0x0000004000007947 */ /* 0x000fea0003800000 */
.L_x_609:
[----:B------:R-:W-:Y:S05]  /*0590*/  @!P3 BRA `(.L_x_610) ;  /* 0x000000300000b947 */ /* 0x000fea0003800000 */
[----:B------:R-:W2:Y:S04]  /*05a0*/  LDG.E R0, [R4.64] ;  /* 0x0000000a04007981 */ /* 0x000ea8000c1e1900 */
[----:B------:R-:W2:Y:S02]  /*05b0*/  LDG.E R2, [R4.64+0x4] ;  /* 0x0000040a04027981 */ /* 0x000ea4000c1e1900 */
[----:B--2---:R-:W-:Y:S02]  /*05c0*/  IADD3 R13, -R0, R2, RZ ;  /* 0x00000002000d7210 */ /* 0x004fe40007ffe1ff */
.L_x_610:
[----:B------:R-:W-:Y:S01]  /*05d0*/  UISETP.GE.AND UP0, UPT, UR9, 0x1, UPT ;  /* 0x000000010900788c */ /* 0x000fe2000bf06270 */
[----:B------:R-:W-:Y:S01]  /*05e0*/  PLOP3.LUT P0, PT, PT, PT, PT, 0x80, 0x0 ;  /* 0x000000000000781c */ /* 0x000fe20003f0f070 */
[----:B------:R-:W-:Y:S01]  /*05f0*/  CS2R R10, SRZ ;  /* 0x00000000000a7805 */ /* 0x000fe2000001ff00 */
[----:B------:R-:W-:Y:S01]  /*0600*/  IMAD.MOV.U32 R158, RZ, RZ, RZ ;  /* 0x000000ffff9e7224 */ /* 0x000fe200078e00ff */
[----:B------:R-:W-:Y:S01]  /*0610*/  CS2R R162, SRZ ;  /* 0x0000000000a27805 */ /* 0x000fe2000001ff00 */
[----:B------:R-:W-:Y:S01]  /*0620*/  IMAD.MOV.U32 R156, RZ, RZ, RZ ;  /* 0x000000ffff9c7224 */ /* 0x000fe200078e00ff */
[----:B------:R-:W-:Y:S01]  /*0630*/  PLOP3.LUT P1, PT, PT, PT, UP0, 0x80, 0x0 ;  /* 0x000000000000781c */ /* 0x000fe20003f2f008 */
[----:B------:R-:W-:Y:S01]  /*0640*/  CS2R R160, SRZ ;  /* 0x0000000000a07805 */ /* 0x000fe2000001ff00 */
[----:B------:R-:W-:Y:S01]  /*0650*/  MOV R12, RZ ;  /* 0x000000ff000c7202 */ /* 0x000fe20000000f00 */
[----:B------:R-:W-:Y:S01]  /*0660*/  IMAD.MOV.U32 R154, RZ, RZ, RZ ;  /* 0x000000ffff9a7224 */ /* 0x000fe200078e00ff */
[----:B------:R-:W-:Y:S01]  /*0670*/  CS2R R152, SRZ ;  /* 0x0000000000987805 */ /* 0x000fe2000001ff00 */
        /* <DEDUP_REMOVED lines=13> */
[----:B------:R-:W-:Y:S01]  /*0750*/  MOV R18, RZ ;  /* 0x000000ff00127202 */ /* 0x000fe20000000f00 */
[----:B------:R-:W-:Y:S01]  /*0760*/  IMAD.MOV.U32 R132, RZ, RZ, RZ ;  /* 0x000000ffff847224 */ /* 0x000fe200078e00ff */
[----:B------:R-:W-:Y:S01]  /*0770*/  CS2R R126, SRZ ;  /* 0x00000000007e7805 */ /* 0x000fe2000001ff00 */
[----:B------:R-:W-:Y:S01]  /*0780*/  CS2R R20, SRZ ;  /* 0x0000000000147805 */ /* 0x000fe2000001ff00 */
[----:B------:R-:W-:Y:S01]  /*0790*/  MOV R124, RZ ;  /* 0x000000ff007c7202 */ /* 0x000fe20000000f00 */
[----:B------:R-:W-:Y:S01]  /*07a0*/  IMAD.MOV.U32 R130, RZ, RZ, RZ ;  /* 0x000000ffff827224 */ /* 0x000fe200078e00ff */
        /* <DEDUP_REMOVED lines=55> */
[----:B-1----:R-:W-:Y:S01]  /*0b20*/  IMAD.SHL.U32 R3, R105, 0x4, RZ ;  /* 0x0000000469037824 */ /* 0x002fe200078e00ff */
[----:B------:R-:W-:Y:S01]  /*0b30*/  SHF.R.S32.HI R30, RZ, 0x1f, R101 ;  /* 0x0000001fff1e7819 */ /* 0x000fe20000011465 */
[----:B-----5:R-:W-:Y:S01]  /*0b40*/  IMAD R27, R103, -0x40, R13 ;  /* 0xffffffc0671b7824 */ /* 0x020fe200078e020d */
[----:B------:R-:W-:Y:S01]  /*0b50*/  ISETP.NE.AND P1, PT, R0, 0x1, PT ;  /* 0x000000010000780c */ /* 0x000fe20003f25270 */
[----:B------:R-:W-:Y:S01]  /*0b60*/  ULDC.64 UR4, c[0x0][0x178] ;  /* 0x00005e0000047ab9 */ /* 0x000fe20000000a00 */
[----:B------:R-:W-:Y:S01]  /*0b70*/  SHF.R.S32.HI R0, RZ, 0x1f, R24 ;  /* 0x0000001fff007819 */ /* 0x000fe20000011418 */
[C---:B------:R-:W-:Y:S01]  /*0b80*/  IMAD R10, R30.reuse, c[0x0][0x288], RZ ;  /* 0x0000a2001e0a7a24 */ /* 0x040fe200078e02ff */
[----:B------:R-:W-:Y:S01]  /*0b90*/  IADD3 R2, P0, R3, R24, RZ ;  /* 0x0000001803027210 */ /* 0x000fe20007f1e0ff */
[----:B------:R-:W-:Y:S01]  /*0ba0*/  IMAD R9, R30, c[0x0][0x270], RZ ;  /* 0x00009c001e097a24 */ /* 0x000fe200078e02ff */
[----:B------:R-:W-:Y:S01]  /*0bb0*/  LEA.HI R4, R28, R105, RZ, 0x3 ;  /* 0x000000691c047211 */ /* 0x000fe200078f18ff */
[----:B------:R-:W-:Y:S01]  /*0bc0*/  IMAD R10, R101, c[0x0][0x28c], R10 ;  /* 0x0000a300650a7a24 */ /* 0x000fe200078e020a */
[----:B------:R-:W-:Y:S01]  /*0bd0*/  LEA.HI.X.SX32 R3, R3, R0, 0x1, P0 ;  /* 0x0000000003037211 */ /* 0x000fe200000f0eff */
[----:B------:R-:W-:Y:S01]  /*0be0*/  IMAD.MOV.U32 R0, RZ, RZ, R101 ;  /* 0x000000ffff007224 */ /* 0x000fe200078e0065 */
[----:B------:R-:W-:Y:S01]  /*0bf0*/  SHF.R.S32.HI R251, RZ, 0x3, R4 ;  /* 0x00000003fffb7819 */ /* 0x000fe20000011404 */
[C---:B------:R-:W-:Y:S01]  /*0c00*/  IMAD R9, R101.reuse, c[0x0][0x274], R9 ;  /* 0x00009d0065097a24 */ /* 0x040fe200078e0209 */
[----:B------:R-:W-:Y:S01]  /*0c10*/  LOP3.LUT R8, R4, 0xfffffff8, RZ, 0xc0, !PT ;  /* 0xfffffff804087812 */ /* 0x000fe200078ec0ff */
[----:B------:R-:W-:Y:S01]  /*0c20*/  @P1 IMAD.HI.U32 R5, R101, c[0x0][0x24c], RZ ;  /* 0x0000930065051a27 */ /* 0x000fe200078e00ff */
[----:B------:R-:W-:Y:S01]  /*0c30*/  SHF.R.S32.HI R12, RZ, 0x1f, R251 ;  /* 0x0000001fff0c7819 */ /* 0x000fe200000114fb */
[----:B------:R-:W-:Y:S01]  /*0c40*/  USHF.L.U32 UR7, UR4, 0x6, URZ ;  /* 0x0000000604077899 */ /* 0x000fe2000800063f */
[----:B------:R-:W-:Y:S01]  /*0c50*/  SEL R26, R107, RZ, !P2 ;  /* 0x000000ff6b1a7207 */ /* 0x000fe20005000000 */
[----:B------:R-:W-:Y:S01]  /*0c60*/  IMAD.WIDE.U32 R6, R101, c[0x0][0x270], R2 ;  /* 0x00009c0065067a25 */ /* 0x000fe200078e0002 */
[----:B------:R-:W-:Y:S01]  /*0c70*/  @P1 SHF.R.U32.HI R0, RZ, c[0x0][0x250], R5 ;  /* 0x00009400ff001a19 */ /* 0x000fe20000011605 */
[----:B------:R-:W-:Y:S01]  /*0c80*/  UMOV UR14, 0x6 ;  /* 0x00000006000e7882 */ /* 0x000fe20000000000 */
[----:B------:R-:W-:Y:S01]  /*0c90*/  IADD3 R18, P1, R251, R19, RZ ;  /* 0x00000013fb127210 */ /* 0x000fe20007f3e0ff */
[----:B------:R-:W-:Y:S01]  /*0ca0*/  IMAD.WIDE.U32 R4, R101, c[0x0][0x288], R2 ;  /* 0x0000a20065047a25 */ /* 0x000fe200078e0002 */
[----:B------:R-:W-:Y:S01]  /*0cb0*/  IADD3 R2, P0, R251, R14, RZ ;  /* 0x0000000efb027210 */ /* 0x000fe20007f1e0ff */
[----:B------:R-:W-:Y:S01]  /*0cc0*/  USHF.L.U64.HI UR6, UR4, UR14, UR5 ;  /* 0x0000000e04067299 */ /* 0x000fe20008010205 */
[-C--:B------:R-:W-:Y:S01]  /*0cd0*/  LEA.HI.X.SX32 R19, R19, R12.reuse, 0x1, P1 ;  /* 0x0000000c13137211 */ /* 0x080fe200008f0eff */
[----:B------:R-:W-:Y:S01]  /*0ce0*/  IMAD.IADD R23, R105, 0x1, -R8 ;  /* 0x0000000169177824 */ /* 0x000fe200078e0a08 */
[----:B------:R-:W-:Y:S01]  /*0cf0*/  LEA.HI.X.SX32 R3, R14, R12, 0x1, P0 ;  /* 0x0000000c0e037211 */ /* 0x000fe200000f0eff */
[----:B------:R-:W-:Y:S01]  /*0d00*/  IMAD.MOV.U32 R8, RZ, RZ, R6 ;  /* 0x000000ffff087224 */ /* 0x000fe200078e0006 */
[----:B------:R-:W-:Y:S01]  /*0d10*/  SHF.R.S32.HI R12, RZ, 0x1f, R0 ;  /* 0x0000001fff0c7819 */ /* 0x000fe20000011400 */
[----:B------:R-:W-:Y:S01]  /*0d20*/  IMAD.SHL.U32 R14, R23, 0x8, RZ ;  /* 0x00000008170e7824 */ /* 0x000fe200078e00ff */
[----:B------:R-:W-:Y:S01]  /*0d30*/  LOP3.LUT R243, R243, 0xffffff7f, RZ, 0xc0, !PT ;  /* 0xffffff7ff3f37812 */ /* 0x000fe200078ec0ff */
[----:B------:R-:W-:Y:S01]  /*0d40*/  IMAD.SHL.U32 R6, R251, 0x40, RZ ;  /* 0x00000040fb067824 */ /* 0x000fe200078e00ff */
[----:B------:R-:W-:Y:S01]  /*0d50*/  ULDC.64 UR4, c[0x0][0x208] ;  /* 0x0000820000047ab9 */ /* 0x000fe20000000a00 */
[----:B------:R-:W-:Y:S01]  /*0d60*/  IMAD.IADD R11, R5, 0x1, R10 ;  /* 0x00000001050b7824 */ /* 0x000fe200078e020a */
[----:B------:R-:W-:Y:S01]  /*0d70*/  SHF.R.S32.HI R15, RZ, 0x1f, R14 ;  /* 0x0000001fff0f7819 */ /* 0x000fe2000001140e */
[----:B------:R-:W-:Y:S01]  /*0d80*/  IMAD.MOV.U32 R10, RZ, RZ, R4 ;  /* 0x000000ffff0a7224 */ /* 0x000fe200078e0004 */
[----:B------:R-:W-:Y:S01]  /*0d90*/  LOP3.LUT R6, R6, 0x1c0, RZ, 0xc0, !PT ;  /* 0x000001c006067812 */ /* 0x000fe200078ec0ff */
[----:B------:R-:W-:Y:S01]  /*0da0*/  IMAD R4, R12, c[0x0][0x1e0], RZ ;  /* 0x000078000c047a24 */ /* 0x000fe200078e02ff */
[----:B------:R-:W-:Y:S01]  /*0db0*/  IADD3 R29, R14, 0xc0, RZ ;  /* 0x000000c00e1d7810 */ /* 0x000fe20007ffe0ff */
[----:B------:R-:W-:Y:S01]  /*0dc0*/  IMAD.IADD R9, R7, 0x1, R9 ;  /* 0x0000000107097824 */ /* 0x000fe200078e0209 */
[----:B------:R-:W-:Y:S01]  /*0dd0*/  LOP3.LUT R17, R6, 0x38, R14, 0xf8, !PT ;  /* 0x0000003806117812 */ /* 0x000fe200078ef80e */
[C---:B------:R-:W-:Y:S01]  /*0de0*/  IMAD R13, R0.reuse, c[0x0][0x1e4], R4 ;  /* 0x00007900000d7a24 */ /* 0x040fe200078e0204 */
[----:B------:R-:W-:Y:S01]  /*0df0*/  SHF.R.U32.HI R16, RZ, 0x3, R6 ;  /* 0x00000003ff107819 */ /* 0x000fe20000011606 */
[----:B------:R-:W-:Y:S01]  /*0e00*/  IMAD.WIDE.U32 R4, R0, c[0x0][0x1e0], R14 ;  /* 0x0000780000047a25 */ /* 0x000fe200078e000e */
[----:B------:R-:W-:Y:S01]  /*0e10*/  USHF.L.U32 UR8, UR4, 0x6, URZ ;  /* 0x0000000604087899 */ /* 0x000fe2000800063f */
[----:B------:R-:W-:Y:S01]  /*0e20*/  CS2R R162, SRZ ;  /* 0x0000000000a27805 */ /* 0x000fe2000001ff00 */
[----:B------:R-:W-:Y:S01]  /*0e30*/  LOP3.LUT R25, R17, R16, RZ, 0x3c, !PT ;  /* 0x0000001011197212 */ /* 0x000fe200078e3cff */
[----:B------:R-:W-:Y:S01]  /*0e40*/  IMAD.WIDE R6, R103, 0x40, R2 ;  /* 0x0000004067067825 */ /* 0x000fe200078e0202 */
[----:B------:R-:W-:Y:S01]  /*0e50*/  USHF.L.U64.HI UR14, UR4, UR14, UR5 ;  /* 0x0000000e040e7299 */ /* 0x000fe20008010205 */
[----:B------:R-:W-:Y:S01]  /*0e60*/  CS2R R160, SRZ ;  /* 0x0000000000a07805 */ /* 0x000fe2000001ff00 */
[----:B------:R-:W-:Y:S01]  /*0e70*/  UIADD3 UR5, UR9, 0x3f, URZ ;  /* 0x0000003f09057890 */ /* 0x000fe2000fffe03f */
[----:B------:R-:W-:Y:S01]  /*0e80*/  IMAD R2, R12, c[0x0][0x1b0], RZ ;  /* 0x00006c000c027a24 */ /* 0x000fe200078e02ff */
[----:B------:R-:W-:Y:S01]  /*0e90*/  SHF.R.S32.HI R12, RZ, 0x1f, R107 ;  /* 0x0000001fff0c7819 */ /* 0x000fe2000001146b */
[----:B------:R-:W-:Y:S01]  /*0ea0*/  IMAD.IADD R5, R5, 0x1, R13 ;  /* 0x0000000105057824 */ /* 0x000fe200078e020d */
[----:B------:R-:W-:Y:S01]  /*0eb0*/  USHF.R.S32.HI UR4, URZ, 0x1f, UR5 ;  /* 0x0000001f3f047899 */ /* 0x000fe20008011405 */
[----:B------:R-:W-:Y:S01]  /*0ec0*/  IMAD R13, R0, c[0x0][0x1b4], R2 ;  /* 0x00006d00000d7a24 */ /* 0x000fe200078e0202 */
[----:B------:R-:W-:Y:S01]  /*0ed0*/  SEL R21, R12, RZ, !P2 ;  /* 0x000000ff0c157207 */ /* 0x000fe20005000000 */
[----:B------:R-:W-:Y:S01]  /*0ee0*/  IMAD.WIDE.U32 R2, R0, c[0x0][0x1b0], R14 ;  /* 0x00006c0000027a25 */ /* 0x000fe200078e000e */
[----:B------:R-:W-:Y:S01]  /*0ef0*/  SEL R0, R12, RZ, !P3 ;  /* 0x000000ff0c007207 */ /* 0x000fe20005800000 */
[----:B------:R-:W-:Y:S01]  /*0f00*/  ULEA.HI UR4, UR4, UR5, URZ, 0x6 ;  /* 0x0000000504047291 */ /* 0x000fe2000f8f303f */
[----:B------:R-:W-:Y:S01]  /*0f10*/  SEL R12, R107, RZ, !P3 ;  /* 0x000000ff6b0c7207 */ /* 0x000fe20005800000 */
[----:B------:R-:W-:Y:S01]  /*0f20*/  IMAD.IADD R3, R3, 0x1, R13 ;  /* 0x0000000103037824 */ /* 0x000fe200078e020d */
[----:B------:R-:W-:Y:S01]  /*0f30*/  ISETP.GE.AND P3, PT, R14, c[0x0][0x1cc], PT ;  /* 0x000073000e007a0c */ /* 0x000fe20003f66270 */
[C---:B------:R-:W-:Y:S01]  /*0f40*/  IMAD R13, R0.reuse, c[0x0][0x1e8], RZ ;  /* 0x00007a00000d7a24 */ /* 0x040fe200078e02ff */
[----:B------:R-:W-:Y:S01]  /*0f50*/  CS2R R158, SRZ ;  /* 0x00000000009e7805 */ /* 0x000fe2000001ff00 */
[----:B------:R-:W-:Y:S01]  /*0f60*/  IMAD R0, R0, c[0x0][0x1b8], RZ ;  /* 0x00006e0000007a24 */ /* 0x000fe200078e02ff */
[----:B------:R-:W-:Y:S01]  /*0f70*/  CS2R R156, SRZ ;  /* 0x00000000009c7805 */ /* 0x000fe2000001ff00 */
[----:B------:R-:W-:Y:S01]  /*0f80*/  IMAD R16, R21, c[0x0][0x278], RZ ;  /* 0x00009e0015107a24 */ /* 0x000fe200078e02ff */
[----:B------:R-:W-:Y:S01]  /*0f90*/  CS2R R154, SRZ ;  /* 0x00000000009a7805 */ /* 0x000fe2000001ff00 */
[----:B------:R-:W-:Y:S01]  /*0fa0*/  IMAD R20, R12, c[0x0][0x1bc], R0 ;  /* 0x00006f000c147a24 */ /* 0x000fe200078e0200 */
[----:B------:R-:W-:Y:S01]  /*0fb0*/  CS2R R152, SRZ ;  /* 0x0000000000987805 */ /* 0x000fe2000001ff00 */
[C---:B------:R-:W-:Y:S01]  /*0fc0*/  IMAD R0, R19.reuse, c[0x0][0x208], RZ ;  /* 0x0000820013007a24 */ /* 0x040fe200078e02ff */
[----:B------:R-:W-:Y:S01]  /*0fd0*/  CS2R R150, SRZ ;  /* 0x0000000000967805 */ /* 0x000fe2000001ff00 */
[C---:B------:R-:W-:Y:S01]  /*0fe0*/  IMAD R17, R26.reuse, c[0x0][0x27c], R16 ;  /* 0x00009f001a117a24 */ /* 0x040fe200078e0210 */
[----:B------:R-:W-:Y:S01]  /*0ff0*/  CS2R R148, SRZ ;  /* 0x0000000000947805 */ /* 0x000fe2000001ff00 */
[----:B------:R-:W-:Y:S01]  /*1000*/  IMAD.WIDE.U32 R8, R26, c[0x0][0x278], R8 ;  /* 0x00009e001a087a25 */ /* 0x000fe200078e0008 */
[----:B------:R-:W-:Y:S01]  /*1010*/  CS2R R146, SRZ ;  /* 0x0000000000927805 */ /* 0x000fe2000001ff00 */
[----:B------:R-:W-:Y:S01]  /*1020*/  CS2R R144, SRZ ;  /* 0x0000000000907805 */ /* 0x000fe2000001ff00 */
[----:B------:R-:W-:Y:S01]  /*1030*/  CS2R R142, SRZ ;  /* 0x00000000008e7805 */ /* 0x000fe2000001ff00 */
[----:B------:R-:W-:Y:S01]  /*1040*/  IMAD R16, R12, c[0x0][0x1ec], R13 ;  /* 0x00007b000c107a24 */ /* 0x000fe200078e020d */
[----:B------:R-:W-:Y:S01]  /*1050*/  LEA R36, P0, R8, c[0x0][0x258], 0x2 ;  /* 0x0000960008247a11 */ /* 0x000fe200078010ff */
[----:B------:R-:W-:Y:S01]  /*1060*/  IMAD R13, R19, c[0x0][0x178], RZ ;  /* 0x00005e00130d7a24 */ /* 0x000fe200078e02ff */
[----:B------:R-:W-:Y:S01]  /*1070*/  CS2R R140, SRZ ;  /* 0x00000000008c7805 */ /* 0x000fe2000001ff00 */
[----:B------:R-:W-:Y:S01]  /*1080*/  IMAD.WIDE.U32 R4, R12, c[0x0][0x1e8], R4 ;  /* 0x00007a000c047a25 */ /* 0x000fe200078e0004 */
[----:B------:R-:W-:Y:S01]  /*1090*/  CS2R R138, SRZ ;  /* 0x00000000008a7805 */ /* 0x000fe2000001ff00 */
[----:B------:R-:W-:Y:S01]  /*10a0*/  CS2R R136, SRZ ;  /* 0x0000000000887805 */ /* 0x000fe2000001ff00 */
[----:B------:R-:W-:Y:S01]  /*10b0*/  CS2R R134, SRZ ;  /* 0x0000000000867805 */ /* 0x000fe2000001ff00 */
[----:B------:R-:W-:Y:S01]  /*10c0*/  IMAD R22, R18, c[0x0][0x20c], R0 ;  /* 0x0000830012167a24 */ /* 0x000fe200078e0200 */
[----:B------:R-:W-:Y:S01]  /*10d0*/  CS2R R132, SRZ ;  /* 0x0000000000847805 */ /* 0x000fe2000001ff00 */
[----:B------:R-:W-:Y:S01]  /*10e0*/  IMAD.IADD R0, R9, 0x1, R17 ;  /* 0x0000000109007824 */ /* 0x000fe200078e0211 */
[----:B------:R-:W-:Y:S01]  /*10f0*/  CS2R R130, SRZ ;  /* 0x0000000000827805 */ /* 0x000fe2000001ff00 */
[----:B------:R-:W-:Y:S01]  /*1100*/  IMAD.WIDE.U32 R2, R12, c[0x0][0x1b8], R2 ;  /* 0x00006e000c027a25 */ /* 0x000fe200078e0002 */
[----:B------:R-:W-:Y:S01]  /*1110*/  CS2R R128, SRZ ;  /* 0x0000000000807805 */ /* 0x000fe2000001ff00 */
[----:B------:R-:W-:Y:S01]  /*1120*/  CS2R R126, SRZ ;  /* 0x00000000007e7805 */ /* 0x000fe2000001ff00 */
[----:B------:R-:W-:Y:S01]  /*1130*/  LEA.HI.X R37, R8, c[0x0][0x25c], R0, 0x2, P0 ;  /* 0x0000970008257a11 */ /* 0x000fe200000f1400 */
[C---:B------:R-:W-:Y:S01]  /*1140*/  IMAD R19, R18.reuse, c[0x0][0x17c], R13 ;  /* 0x00005f0012137a24 */ /* 0x040fe200078e020d */
[----:B------:R-:W-:Y:S01]  /*1150*/  CS2R R124, SRZ ;  /* 0x00000000007c7805 */ /* 0x000fe2000001ff00 */
[----:B------:R-:W-:Y:S01]  /*1160*/  IMAD.IADD R5, R5, 0x1, R16 ;  /* 0x0000000105057824 */ /* 0x000fe200078e0210 */
[----:B------:R-:W-:Y:S01]  /*1170*/  CS2R R122, SRZ ;  /* 0x00000000007a7805 */ /* 0x000fe2000001ff00 */
[C-C-:B------:R-:W-:Y:S01]  /*1180*/  IMAD.WIDE.U32 R12, R18.reuse, c[0x0][0x178], R14.reuse ;  /* 0x00005e00120c7a25 */ /* 0x140fe200078e000e */
[----:B------:R-:W-:Y:S01]  /*1190*/  STL.64 [R1+0x20], R36 ;  /* 0x0000202401007387 */ /* 0x000fe20000100a00 */
[----:B------:R-:W-:Y:S01]  /*11a0*/  CS2R R120, SRZ ;  /* 0x0000000000787805 */ /* 0x000fe2000001ff00 */
[----:B------:R-:W-:Y:S01]  /*11b0*/  CS2R R118, SRZ ;  /* 0x0000000000767805 */ /* 0x000fe2000001ff00 */
[----:B------:R-:W-:Y:S01]  /*11c0*/  IMAD.WIDE.U32 R16, R18, c[0x0][0x208], R14 ;  /* 0x0000820012107a25 */ /* 0x000fe200078e000e */
[----:B------:R-:W-:Y:S01]  /*11d0*/  CS2R R116, SRZ ;  /* 0x0000000000747805 */ /* 0x000fe2000001ff00 */
[----:B------:R-:W-:Y:S01]  /*11e0*/  CS2R R114, SRZ ;  /* 0x0000000000727805 */ /* 0x000fe2000001ff00 */
[----:B------:R-:W-:Y:S01]  /*11f0*/  CS2R R112, SRZ ;  /* 0x0000000000707805 */ /* 0x000fe2000001ff00 */
[C---:B------:R-:W-:Y:S01]  /*1200*/  IMAD R15, R7.reuse, c[0x0][0x1d8], RZ ;  /* 0x00007600070f7a24 */ /* 0x040fe200078e02ff */
[----:B------:R-:W-:Y:S01]  /*1210*/  CS2R R110, SRZ ;  /* 0x00000000006e7805 */ /* 0x000fe2000001ff00 */
[----:B------:R-:W-:Y:S01]  /*1220*/  IMAD R7, R7, c[0x0][0x1a8], RZ ;  /* 0x00006a0007077a24 */ /* 0x000fe200078e02ff */
[----:B------:R-:W-:Y:S01]  /*1230*/  CS2R R108, SRZ ;  /* 0x00000000006c7805 */ /* 0x000fe2000001ff00 */
[----:B------:R-:W-:Y:S01]  /*1240*/  IMAD.IADD R3, R3, 0x1, R20 ;  /* 0x0000000103037824 */ /* 0x000fe200078e0214 */
[----:B------:R-:W-:Y:S01]  /*1250*/  CS2R R106, SRZ ;  /* 0x00000000006a7805 */ /* 0x000fe2000001ff00 */
[----:B------:R-:W-:Y:S01]  /*1260*/  IMAD R0, R21, c[0x0][0x290], RZ ;  /* 0x0000a40015007a24 */ /* 0x000fe200078e02ff */
[----:B------:R-:W-:Y:S01]  /*1270*/  CS2R R102, SRZ ;  /* 0x0000000000667805 */ /* 0x000fe2000001ff00 */
[----:B------:R-:W-:Y:S01]  /*1280*/  IMAD.WIDE.U32 R8, R26, c[0x0][0x290], R10 ;  /* 0x0000a4001a087a25 */ /* 0x000fe200078e000a */
[----:B------:R-:W-:Y:S01]  /*1290*/  CS2R R98, SRZ ;  /* 0x0000000000627805 */ /* 0x000fe2000001ff00 */
[----:B------:R-:W-:Y:S01]  /*12a0*/  CS2R R96, SRZ ;  /* 0x0000000000607805 */ /* 0x000fe2000001ff00 */
[----:B------:R-:W-:Y:S01]  /*12b0*/  CS2R R94, SRZ ;  /* 0x00000000005e7805 */ /* 0x000fe2000001ff00 */
[----:B------:R-:W-:Y:S01]  /*12c0*/  IMAD R18, R6, c[0x0][0x1dc], R15 ;  /* 0x0000770006127a24 */ /* 0x000fe200078e020f */
[----:B------:R-:W-:Y:S01]  /*12d0*/  LEA R32, P2, R8, c[0x0][0x280], 0x2 ;  /* 0x0000a00008207a11 */ /* 0x000fe200078410ff */
        /* <DEDUP_REMOVED lines=8> */
[----:B------:R-:W-:Y:S01]  /*1360*/  IMAD.WIDE.U32 R6, R6, c[0x0][0x1a8], R2 ;  /* 0x00006a0006067a25 */ /* 0x000fe200078e0002 */
[----:B------:R-:W-:Y:S01]  /*1370*/  CS2R R84, SRZ ;  /* 0x0000000000547805 */ /* 0x000fe2000001ff00 */
[----:B------:R-:W-:Y:S01]  /*1380*/  CS2R R82, SRZ ;  /* 0x0000000000527805 */ /* 0x000fe2000001ff00 */
[----:B------:R-:W-:Y:S01]  /*1390*/  CS2R R80, SRZ ;  /* 0x0000000000507805 */ /* 0x000fe2000001ff00 */
[----:B------:R-:W-:Y:S01]  /*13a0*/  IMAD.IADD R3, R11, 0x1, R18 ;  /* 0x000000010b037824 */ /* 0x000fe200078e0212 */
[----:B------:R-:W-:Y:S01]  /*13b0*/  LEA R2, P0, R6, c[0x0][0x190], 0x1 ;  /* 0x0000640006027a11 */ /* 0x000fe200078008ff */
[----:B------:R-:W-:Y:S01]  /*13c0*/  IMAD.IADD R0, R9, 0x1, R0 ;  /* 0x0000000109007824 */ /* 0x000fe200078e0200 */
[----:B------:R-:W-:Y:S01]  /*13d0*/  IADD3 R18, R14, 0x40, RZ ;  /* 0x000000400e127810 */ /* 0x000fe20007ffe0ff */
[----:B------:R-:W-:Y:S01]  /*13e0*/  IMAD.IADD R7, R7, 0x1, R15 ;  /* 0x0000000107077824 */ /* 0x000fe200078e020f */
[----:B------:R-:W-:Y:S01]  /*13f0*/  LEA.HI.X R5, R10, c[0x0][0x1c4], R3, 0x1, P1 ;  /* 0x000071000a057a11 */ /* 0x000fe200008f0c03 */
[----:B------:R-:W-:Y:S01]  /*1400*/  IMAD.IADD R9, R13, 0x1, R19 ;  /* 0x000000010d097824 */ /* 0x000fe200078e0213 */
[----:B------:R-:W-:Y:S01]  /*1410*/  LEA.HI.X R33, R8, c[0x0][0x284], R0, 0x2, P2 ;  /* 0x0000a10008217a11 */ /* 0x000fe200010f1400 */
[----:B------:R-:W-:Y:S01]  /*1420*/  IMAD.IADD R0, R27, 0x1, -R251 ;  /* 0x000000011b007824 */ /* 0x000fe200078e0afb */
[----:B------:R-:W-:Y:S01]  /*1430*/  LEA.HI.X R3, R6, c[0x0][0x194], R7, 0x1, P0 ;  /* 0x0000650006037a11 */ /* 0x000fe200000f0c07 */
[----:B------:R-:W-:Y:S01]  /*1440*/  IMAD.MOV.U32 R7, RZ, RZ, c[0x0][0x1d8] ;  /* 0x00007600ff077624 */ /* 0x000fe200078e00ff */
[----:B------:R-:W-:Y:S01]  /*1450*/  LEA.HI R6, R28, R105, RZ, 0x6 ;  /* 0x000000691c067211 */ /* 0x000fe200078f30ff */
[----:B------:R-:W-:Y:S01]  /*1460*/  IMAD.MOV.U32 R11, RZ, RZ, c[0x0][0x1dc] ;  /* 0x00007700ff0b7624 */ /* 0x000fe200078e00ff */
[----:B------:R-:W-:Y:S01]  /*1470*/  ISETP.GE.AND P2, PT, R18, c[0x0][0x1cc], PT ;  /* 0x0000730012007a0c */ /* 0x000fe20003f46270 */
[----:B------:R-:W-:Y:S01]  /*1480*/  IMAD.MOV.U32 R8, RZ, RZ, R12 ;  /* 0x000000ffff087224 */ /* 0x000fe200078e000c */
[----:B------:R-:W-:Y:S01]  /*1490*/  IADD3 R19, R14, 0x80, RZ ;  /* 0x000000800e137810 */ /* 0x000fe20007ffe0ff */
[----:B------:R-:W-:Y:S01]  /*14a0*/  IMAD.MOV.U32 R15, RZ, RZ, c[0x0][0x1a8] ;  /* 0x00006a00ff0f7624 */ /* 0x000fe200078e00ff */
[----:B------:R-:W-:Y:S01]  /*14b0*/  SHF.R.S32.HI R20, RZ, 0x6, R6 ;  /* 0x00000006ff147819 */ /* 0x000fe20000011406 */
[----:B------:R-:W-:Y:S01]  /*14c0*/  IMAD.WIDE.U32 R12, R101, c[0x0][0x180], R8 ;  /* 0x00006000650c7a25 */ /* 0x000fe200078e0008 */
[----:B------:R-:W-:Y:S01]  /*14d0*/  ISETP.LT.OR P4, PT, R0, 0x1, P3 ;  /* 0x000000010000780c */ /* 0x000fe20001f81670 */
[----:B------:R-:W-:Y:S01]  /*14e0*/  STL.64 [R1+0x18], R32 ;  /* 0x0000182001007387 */ /* 0x000fe20000100a00 */
[----:B------:R-:W-:Y:S01]  /*14f0*/  LEA R6, P0, R7, R4, 0x6 ;  /* 0x0000000407067211 */ /* 0x000fe200078030ff */
[----:B------:R-:W-:Y:S01]  /*1500*/  IMAD R10, R20, 0x200, R25 ;  /* 0x00000200140a7824 */ /* 0x000fe200078e0219 */
[----:B------:R-:W-:Y:S01]  /*1510*/  ISETP.LT.OR P5, PT, R0, 0x1, P2 ;  /* 0x000000010000780c */ /* 0x000fe200017a1670 */
[----:B------:R-:W-:Y:S01]  /*1520*/  IMAD.MOV.U32 R25, RZ, RZ, c[0x0][0x1ac] ;  /* 0x00006b00ff197624 */ /* 0x000fe200078e00ff */
[----:B------:R-:W-:Y:S01]  /*1530*/  ISETP.GE.AND P1, PT, R19, c[0x0][0x1cc], PT ;  /* 0x0000730013007a0c */ /* 0x000fe20003f26270 */
[----:B------:R-:W-:Y:S01]  /*1540*/  IMAD.SHL.U32 R242, R10, 0x2, RZ ;  /* 0x000000020af27824 */ /* 0x000fe200078e00ff */
[----:B------:R-:W-:Y:S01]  /*1550*/  LEA.HI.X R7, R7, R5, R11, 0x6, P0 ;  /* 0x0000000507077211 */ /* 0x000fe200000f340b */
[----:B------:R-:W-:Y:S01]  /*1560*/  IMAD R11, R30, c[0x0][0x180], RZ ;  /* 0x000060001e0b7a24 */ /* 0x000fe200078e02ff */
[C---:B------:R-:W-:Y:S01]  /*1570*/  ISETP.LT.OR P0, PT, R0.reuse, 0x1, P1 ;  /* 0x000000010000780c */ /* 0x040fe20000f01670 */
[----:B------:R-:W-:Y:S01]  /*1580*/  CS2R R78, SRZ ;  /* 0x00000000004e7805 */ /* 0x000fe2000001ff00 */
[----:B------:R-:W-:Y:S01]  /*1590*/  ISETP.LT.OR P6, PT, R0, 0x21, P3 ;  /* 0x000000210000780c */ /* 0x000fe20001fc1670 */
[----:B------:R-:W-:Y:S01]  /*15a0*/  @!PT LDS RZ, [RZ] ;  /* 0x00000000fffff984 */ /* 0x000fe20000000800 */
[----:B------:R-:W-:Y:S01]  /*15b0*/  @!PT LDS RZ, [RZ] ;  /* 0x00000000fffff984 */ /* 0x000fe20000000800 */
[----:B------:R-:W-:Y:S01]  /*15c0*/  @!PT LDS RZ, [RZ] ;  /* 0x00000000fffff984 */ /* 0x000fe20000000800 */
[----:B------:R1:W-:Y:S01]  /*15d0*/  LDGSTS.E.BYPASS.LTC128B.128 [R242+0x8080], [R4.64], !P4 ;  /* 0x0808000004f27fae */ /* 0x0003e2000e101d4a */
[----:B------:R-:W-:Y:S01]  /*15e0*/  P2R R10, PR, RZ, 0x1 ;  /* 0x00000001ff0a7803 */ /* 0x000fe20000000000 */
[----:B------:R-:W-:Y:S01]  /*15f0*/  CS2R R76, SRZ ;  /* 0x00000000004c7805 */ /* 0x000fe2000001ff00 */
[----:B------:R-:W-:Y:S01]  /*1600*/  ISETP.GE.AND P0, PT, R29, c[0x0][0x1cc], PT ;  /* 0x000073001d007a0c */ /* 0x000fe20003f06270 */
[----:B------:R1:W-:Y:S01]  /*1610*/  LDGSTS.E.BYPASS.LTC128B.128 [R242+0xa080], [R4.64+0x80], !P5 ;  /* 0x0a08008004f27fae */ /* 0x0003e2000e901d4a */
[----:B------:R-:W-:Y:S01]  /*1620*/  ISETP.NE.AND P4, PT, R10, RZ, PT ;  /* 0x000000ff0a00720c */ /* 0x000fe20003f85270 */
[----:B------:R-:W-:Y:S01]  /*1630*/  IMAD R10, R101, c[0x0][0x184], R11 ;  /* 0x00006100650a7a24 */ /* 0x000fe200078e020b */
[C---:B------:R-:W-:Y:S01]  /*1640*/  ISETP.LT.OR P5, PT, R0.reuse, 0x1, P0 ;  /* 0x000000010000780c */ /* 0x040fe200007a1670 */
[----:B------:R-:W-:Y:S01]  /*1650*/  IMAD.IADD R11, R17, 0x1, R22 ;  /* 0x00000001110b7824 */ /* 0x000fe200078e0216 */
[C---:B------:R-:W-:Y:S01]  /*1660*/  ISETP.LT.OR P3, PT, R0.reuse, 0x21, P2 ;  /* 0x000000210000780c */ /* 0x040fe20001761670 */
[----:B------:R-:W-:Y:S01]  /*1670*/  IMAD.IADD R13, R13, 0x1, R10 ;  /* 0x000000010d0d7824 */ /* 0x000fe200078e020a */
[C---:B------:R-:W-:Y:S01]  /*1680*/  ISETP.LT.OR P2, PT, R0.reuse, 0x21, P1 ;  /* 0x000000210000780c */ /* 0x040fe20000f41670 */
[----:B------:R-:W-:Y:S01]  /*1690*/  IMAD.MOV.U32 R10, RZ, RZ, R16 ;  /* 0x000000ffff0a7224 */ /* 0x000fe200078e0010 */
[----:B------:R-:W-:Y:S01]  /*16a0*/  ISETP.LT.OR P1, PT, R0, 0x21, P0 ;  /* 0x000000210000780c */ /* 0x000fe20000721670 */
[----:B------:R-:W-:Y:S01]  /*16b0*/  CS2R R74, SRZ ;  /* 0x00000000004a7805 */ /* 0x000fe2000001ff00 */
[C---:B------:R-:W-:Y:S01]  /*16c0*/  LEA R8, P0, R15.reuse, R2, 0x6 ;  /* 0x000000020f087211 */ /* 0x040fe200078030ff */
[----:B------:R-:W-:Y:S01]  /*16d0*/  CS2R R72, SRZ ;  /* 0x0000000000487805 */ /* 0x000fe2000001ff00 */
[----:B------:R-:W-:Y:S01]  /*16e0*/  CS2R R70, SRZ ;  /* 0x0000000000467805 */ /* 0x000fe2000001ff00 */
[----:B------:R1:W-:Y:S01]  /*16f0*/  LDGSTS.E.BYPASS.LTC128B.128 [R242+0xc080], [R4.64+0x100], !P4 ;  /* 0x0c08010004f27fae */ /* 0x0003e2000e101d4a */
[----:B------:R-:W-:Y:S01]  /*1700*/  ISETP.GE.AND P4, PT, R14, c[0x0][0x19c], PT ;  /* 0x000067000e007a0c */ /* 0x000fe20003f86270 */
[----:B------:R-:W-:Y:S01]  /*1710*/  CS2R R68, SRZ ;  /* 0x0000000000447805 */ /* 0x000fe2000001ff00 */
[----:B------:R-:W-:Y:S01]  /*1720*/  LEA.HI.X R9, R15, R3, R25, 0x6, P0 ;  /* 0x000000030f097211 */ /* 0x000fe200000f3419 */
[----:B------:R1:W-:Y:S01]  /*1730*/  LDGSTS.E.BYPASS.LTC128B.128 [R242+0xe080], [R4.64+0x180], !P5 ;  /* 0x0e08018004f27fae */ /* 0x0003e2000e901d4a */
[----:B------:R-:W-:Y:S01]  /*1740*/  ISETP.LT.OR P5, PT, R0, 0x1, P4 ;  /* 0x000000010000780c */ /* 0x000fe200027a1670 */
[----:B------:R-:W-:Y:S01]  /*1750*/  IMAD R15, R30, c[0x0][0x210], RZ ;  /* 0x000084001e0f7a24 */ /* 0x000fe200078e02ff */
[----:B------:R-:W-:Y:S01]  /*1760*/  ISETP.GE.AND P0, PT, R29, c[0x0][0x19c], PT ;  /* 0x000067001d007a0c */ /* 0x000fe20003f06270 */
[----:B------:R2:W-:Y:S01]  /*1770*/  LDGSTS.E.BYPASS.LTC128B.128 [R242+0x9080], [R6.64], !P6 ;  /* 0x0908000006f27fae */ /* 0x0005e2000f101d4a */
[----:B------:R-:W-:Y:S01]  /*1780*/  ISETP.LT.OR P4, PT, R0, 0x21, P4 ;  /* 0x000000210000780c */ /* 0x000fe20002781670 */
[----:B------:R-:W-:Y:S01]  /*1790*/  IMAD R15, R101, c[0x0][0x214], R15 ;  /* 0x00008500650f7a24 */ /* 0x000fe200078e020f */
[----:B------:R-:W-:Y:S01]  /*17a0*/  CS2R R66, SRZ ;  /* 0x0000000000427805 */ /* 0x000fe2000001ff00 */
[----:B------:R2:W-:Y:S01]  /*17b0*/  LDGSTS.E.BYPASS.LTC128B.128 [R242+0xb080], [R6.64+0x80], !P3 ;  /* 0x0b08008006f27fae */ /* 0x0005e2000d901d4a */
[----:B------:R-:W-:Y:S01]  /*17c0*/  CS2R R64, SRZ ;  /* 0x0000000000407805 */ /* 0x000fe2000001ff00 */
[----:B------:R-:W-:Y:S01]  /*17d0*/  CS2R R62, SRZ ;  /* 0x00000000003e7805 */ /* 0x000fe2000001ff00 */
[----:B------:R-:W-:Y:S01]  /*17e0*/  CS2R R60, SRZ ;  /* 0x00000000003c7805 */ /* 0x000fe2000001ff00 */
[----:B------:R2:W-:Y:S01]  /*17f0*/  LDGSTS.E.BYPASS.LTC128B.128 [R242+0xd080], [R6.64+0x100], !P2 ;  /* 0x0d08010006f27fae */ /* 0x0005e2000d101d4a */
[----:B------:R-:W-:Y:S01]  /*1800*/  ISETP.GE.AND P2, PT, R18, c[0x0][0x19c], PT ;  /* 0x0000670012007a0c */ /* 0x000fe20003f46270 */
[----:B------:R-:W-:Y:S01]  /*1810*/  CS2R R58, SRZ ;  /* 0x00000000003a7805 */ /* 0x000fe2000001ff00 */
[----:B------:R-:W-:Y:S01]  /*1820*/  CS2R R56, SRZ ;  /* 0x0000000000387805 */ /* 0x000fe2000001ff00 */
[----:B------:R2:W-:Y:S01]  /*1830*/  LDGSTS.E.BYPASS.LTC128B.128 [R242+0xf080], [R6.64+0x180], !P1 ;  /* 0x0f08018006f27fae */ /* 0x0005e2000c901d4a */
[C---:B------:R-:W-:Y:S01]  /*1840*/  ISETP.LT.OR P3, PT, R0.reuse, 0x1, P2 ;  /* 0x000000010000780c */ /* 0x040fe20001761670 */
[----:B------:R-:W-:Y:S01]  /*1850*/  CS2R R54, SRZ ;  /* 0x0000000000367805 */ /* 0x000fe2000001ff00 */
[----:B------:R-:W-:Y:S01]  /*1860*/  ISETP.GE.AND P1, PT, R19, c[0x0][0x19c], PT ;  /* 0x0000670013007a0c */ /* 0x000fe20003f26270 */
[----:B------:R3:W-:Y:S01]  /*1870*/  LDGSTS.E.BYPASS.LTC128B.128 [R242+0x80], [R2.64], !P5 ;  /* 0x0008000002f27fae */ /* 0x0007e2000e901d4a */
[C---:B------:R-:W-:Y:S01]  /*1880*/  ISETP.LT.OR P5, PT, R0.reuse, 0x1, P0 ;  /* 0x000000010000780c */ /* 0x040fe200007a1670 */
[----:B------:R-:W-:Y:S01]  /*1890*/  CS2R R52, SRZ ;  /* 0x0000000000347805 */ /* 0x000fe2000001ff00 */
[C---:B------:R-:W-:Y:S01]  /*18a0*/  ISETP.LT.OR P6, PT, R0.reuse, 0x1, P1 ;  /* 0x000000010000780c */ /* 0x040fe20000fc1670 */
[----:B------:R-:W-:Y:S01]  /*18b0*/  CS2R R50, SRZ ;  /* 0x0000000000327805 */ /* 0x000fe2000001ff00 */
[C---:B------:R-:W-:Y:S01]  /*18c0*/  ISETP.LT.OR P1, PT, R0.reuse, 0x21, P1 ;  /* 0x000000210000780c */ /* 0x040fe20000f21670 */
[----:B------:R-:W-:Y:S01]  /*18d0*/  CS2R R48, SRZ ;  /* 0x0000000000307805 */ /* 0x000fe2000001ff00 */
[----:B------:R-:W-:Y:S01]  /*18e0*/  P2R R17, PR, RZ, 0x40 ;  /* 0x00000040ff117803 */ /* 0x000fe20000000000 */
[----:B-1----:R-:W-:Y:S01]  /*18f0*/  IMAD R4, R21, c[0x0][0x188], RZ ;  /* 0x0000620015047a24 */ /* 0x002fe200078e02ff */
[----:B------:R-:W-:Y:S01]  /*1900*/  ISETP.LT.OR P6, PT, R0, 0x21, P2 ;  /* 0x000000210000780c */ /* 0x000fe200017c1670 */
[----:B------:R3:W-:Y:S01]  /*1910*/  LDGSTS.E.BYPASS.LTC128B.128 [R242+0x2080], [R2.64+0x80], !P3 ;  /* 0x0208008002f27fae */ /* 0x0007e2000d901d4a */
[----:B------:R-:W-:Y:S01]  /*1920*/  ISETP.NE.AND P3, PT, R17, RZ, PT ;  /* 0x000000ff1100720c */ /* 0x000fe20003f65270 */
[----:B------:R-:W-:Y:S01]  /*1930*/  IMAD R16, R26, c[0x0][0x18c], R4 ;  /* 0x000063001a107a24 */ /* 0x000fe200078e0204 */
[----:B------:R-:W-:Y:S01]  /*1940*/  ISETP.LT.OR P0, PT, R0, 0x21, P0 ;  /* 0x000000210000780c */ /* 0x000fe20000701670 */
[----:B------:R-:W-:Y:S01]  /*1950*/  IMAD.WIDE.U32 R4, R101, c[0x0][0x210], R10 ;  /* 0x0000840065047a25 */ /* 0x000fe200078e000a */
[----:B------:R-:W-:Y:S01]  /*1960*/  IADD3 R10, -R251, UR9, RZ ;  /* 0x00000009fb0a7c10 */ /* 0x000fe2000fffe1ff */
[----:B------:R-:W-:Y:S01]  /*1970*/  CS2R R46, SRZ ;  /* 0x00000000002e7805 */ /* 0x000fe2000001ff00 */
[-C--:B------:R-:W-:Y:S01]  /*1980*/  LEA.HI R11, R28, R105.reuse, RZ, 0x5 ;  /* 0x000000691c0b7211 */ /* 0x080fe200078f28ff */
[----:B------:R-:W-:Y:S01]  /*1990*/  IMAD.SHL.U32 R0, R24, 0x100, RZ ;  /* 0x0000010018007824 */ /* 0x000fe200078e00ff */
[CC--:B------:R-:W-:Y:S01]  /*19a0*/  LEA.HI R24, R28.reuse, R105.reuse, RZ, 0x2 ;  /* 0x000000691c187211 */ /* 0x0c0fe200078f10ff */
[----:B------:R-:W-:Y:S01]  /*19b0*/  IMAD.IADD R5, R5, 0x1, R15 ;  /* 0x0000000105057824 */ /* 0x000fe200078e020f */
[-C--:B------:R-:W-:Y:S01]  /*19c0*/  LEA.HI R15, R28, R105.reuse, RZ, 0x4 ;  /* 0x000000691c0f7211 */ /* 0x080fe200078f20ff */
[----:B------:R-:W-:Y:S01]  /*19d0*/  CS2R R44, SRZ ;  /* 0x00000000002c7805 */ /* 0x000fe2000001ff00 */
[----:B--2---:R-:W-:Y:S01]  /*19e0*/  IMAD.WIDE.U32 R6, R26, c[0x0][0x188], R12 ;  /* 0x000062001a067a25 */ /* 0x004fe200078e000c */
[----:B------:R3:W-:Y:S01]  /*19f0*/  LDGSTS.E.BYPASS.LTC128B.128 [R242+0x4080], [R2.64+0x100], !P3 ;  /* 0x0408010002f27fae */ /* 0x0007e2000d901d4a */
[----:B------:R-:W-:Y:S01]  /*1a00*/  ISETP.GE.AND P3, PT, R14, c[0x0][0x16c], PT ;  /* 0x00005b000e007a0c */ /* 0x000fe20003f66270 */
[----:B------:R-:W-:Y:S01]  /*1a10*/  CS2R R42, SRZ ;  /* 0x00000000002a7805 */ /* 0x000fe2000001ff00 */
[----:B------:R-:W-:Y:S01]  /*1a20*/  IMAD.IADD R7, R7, 0x1, R16 ;  /* 0x0000000107077824 */ /* 0x000fe200078e0210 */
[----:B------:R3:W-:Y:S01]  /*1a30*/  LDGSTS.E.BYPASS.LTC128B.128 [R242+0x6080], [R2.64+0x180], !P5 ;  /* 0x0608018002f27fae */ /* 0x0007e2000e901d4a */
[----:B------:R-:W-:Y:S01]  /*1a40*/  LEA R38, P2, R6, c[0x0][0x160], 0x1 ;  /* 0x0000580006267a11 */ /* 0x000fe200078408ff */
[----:B------:R-:W-:Y:S01]  /*1a50*/  IMAD R16, R30, c[0x0][0x238], RZ ;  /* 0x00008e001e107a24 */ /* 0x000fe200078e02ff */
[----:B------:R-:W-:Y:S01]  /*1a60*/  SHF.R.S32.HI R13, RZ, 0x2, R24 ;  /* 0x00000002ff0d7819 */ /* 0x000fe20000011418 */
[----:B------:R1:W-:Y:S01]  /*1a70*/  LDGSTS.E.BYPASS.LTC128B.128 [R242+0x1080], [R8.64], !P4 ;  /* 0x0108000008f27fae */ /* 0x0003e2000e101d4a */
[----:B------:R-:W-:Y:S01]  /*1a80*/  ISETP.LT.OR P4, PT, R10, 0x1, P3 ;  /* 0x000000010a00780c */ /* 0x000fe20001f81670 */
[----:B------:R-:W-:Y:S01]  /*1a90*/  IMAD R16, R101, c[0x0][0x23c], R16 ;  /* 0x00008f0065107a24 */ /* 0x000fe200078e0210 */
[----:B------:R-:W-:Y:S01]  /*1aa0*/  LEA.HI.X R39, R6, c[0x0][0x164], R7, 0x1, P2 ;  /* 0x0000590006277a11 */ /* 0x000fe200010f0c07 */
[----:B------:R1:W-:Y:S01]  /*1ab0*/  LDGSTS.E.BYPASS.LTC128B.128 [R242+0x3080], [R8.64+0x80], !P6 ;  /* 0x0308008008f27fae */ /* 0x0003e2000f101d4a */
[----:B------:R-:W-:Y:S01]  /*1ac0*/  ISETP.GE.AND P2, PT, R18, c[0x0][0x16c], PT ;  /* 0x00005b0012007a0c */ /* 0x000fe20003f46270 */
[----:B------:R-:W-:Y:S01]  /*1ad0*/  CS2R R40, SRZ ;  /* 0x0000000000287805 */ /* 0x000fe2000001ff00 */
[----:B------:R-:W-:Y:S01]  /*1ae0*/  SHF.R.S32.HI R7, RZ, 0x1f, R105 ;  /* 0x0000001fff077819 */ /* 0x000fe20000011469 */
[----:B------:R1:W-:Y:S01]  /*1af0*/  LDGSTS.E.BYPASS.LTC128B.128 [R242+0x5080], [R8.64+0x100], !P1 ;  /* 0x0508010008f27fae */ /* 0x0003e2000c901d4a */
[----:B------:R-:W-:Y:S01]  /*1b00*/  ISETP.GE.AND P1, PT, R19, c[0x0][0x16c], PT ;  /* 0x00005b0013007a0c */ /* 0x000fe20003f26270 */
[----:B------:R-:W-:Y:S01]  /*1b10*/  USHF.R.S32.HI UR13, URZ, 0x6, UR4 ;  /* 0x000000063f0d7899 */ /* 0x000fe20008011404 */
[----:B------:R-:W-:Y:S01]  /*1b20*/  ISETP.GE.AND P6, PT, R29, c[0x0][0x16c], PT ;  /* 0x00005b001d007a0c */ /* 0x000fe20003fc6270 */
[----:B------:R1:W-:Y:S01]  /*1b30*/  LDGSTS.E.BYPASS.LTC128B.128 [R242+0x7080], [R8.64+0x180], !P0 ;  /* 0x0708018008f27fae */ /* 0x0003e2000c101d4a */
[----:B------:R-:W-:Y:S01]  /*1b40*/  IADD3 R6, P0, R0, R105, RZ ;  /* 0x0000006900067210 */ /* 0x000fe20007f1e0ff */
[----:B------:R-:W-:Y:S01]  /*1b50*/  UMOV UR12, URZ ;  /* 0x0000003f000c7c82 */ /* 0x000fe20008000000 */
[----:B------:R-:W-:Y:S01]  /*1b60*/  ISETP.LT.OR P5, PT, R10, 0x1, P1 ;  /* 0x000000010a00780c */ /* 0x000fe20000fa1670 */
[----:B------:R-:W0:Y:S01]  /*1b70*/  LDGDEPBAR ;  /* 0x00000000000079af */ /* 0x000e220000000000 */
[----:B------:R-:W-:-:S02]  /*1b80*/  LEA.HI.X.SX32 R7, R0, R7, 0x1, P0 ;  /* 0x0000000700077211 */ /* 0x000fc400000f0eff */
[----:B------:R-:W-:Y:S01]  /*1b90*/  SHF.R.S32.HI R12, RZ, 0x4, R15 ;  /* 0x00000004ff0c7819 */ /* 0x000fe2000001140f */
[----:B------:R2:W-:Y:S01]  /*1ba0*/  LDGSTS.E.BYPASS.LTC128B.128 [R242+0x10080], [R38.64], !P4 ;  /* 0x1008000026f27fae */ /* 0x0005e2000e101d4a */
[----:B------:R-:W-:Y:S01]  /*1bb0*/  ISETP.LT.OR P4, PT, R10, 0x1, P2 ;  /* 0x000000010a00780c */ /* 0x000fe20001781670 */
[----:B------:R-:W-:Y:S02]  /*1bc0*/  IMAD.WIDE.U32 R6, R101, c[0x0][0x238], R6 ;  /* 0x00008e0065067a25 */ /* 0x000fe400078e0006 */
[----:B------:R2:W-:Y:S01]  /*1bd0*/  STL.64 [R1+0x8], R38 ;  /* 0x0000082601007387 */ /* 0x0005e20000100a00 */
[----:B------:R-:W-:Y:S01]  /*1be0*/  CS2R R100, SRZ ;  /* 0x0000000000647805 */ /* 0x000fe2000001ff00 */
[----:B---3--:R-:W-:Y:S02]  /*1bf0*/  IMAD R2, R21, c[0x0][0x218], RZ ;  /* 0x0000860015027a24 */ /* 0x008fe400078e02ff */
[----:B------:R-:W-:-:S04]  /*1c00*/  IMAD.IADD R7, R7, 0x1, R16 ;  /* 0x0000000107077824 */ /* 0x000fc800078e0210 */
[----:B------:R-:W-:Y:S02]  /*1c10*/  IMAD.WIDE.U32 R30, R26, c[0x0][0x240], R6 ;  /* 0x000090001a1e7a25 */ /* 0x000fe400078e0006 */
[----:B------:R2:W-:Y:S01]  /*1c20*/  LDGSTS.E.BYPASS.LTC128B.128 [R242+0x12080], [R38.64+0x80], !P4 ;  /* 0x1208008026f27fae */ /* 0x0005e2000e101d4a */
[----:B------:R-:W-:Y:S01]  /*1c30*/  ISETP.LT.OR P4, PT, R10, 0x1, P6 ;  /* 0x000000010a00780c */ /* 0x000fe20003781670 */
[----:B------:R-:W-:Y:S02]  /*1c40*/  IMAD.SHL.U32 R6, R20, 0x8, RZ ;  /* 0x0000000814067824 */ /* 0x000fe400078e00ff */
[----:B------:R2:W-:Y:S01]  /*1c50*/  LDGSTS.E.BYPASS.LTC128B.128 [R242+0x14080], [R38.64+0x100], !P5 ;  /* 0x1408010026f27fae */ /* 0x0005e2000e901d4a */
[----:B-1----:R-:W-:Y:S01]  /*1c60*/  IMAD R8, R26, c[0x0][0x21c], R2 ;  /* 0x000087001a087a24 */ /* 0x002fe200078e0202 */
[----:B------:R-:W-:Y:S01]  /*1c70*/  ISETP.LT.OR P5, PT, R10, 0x21, P3 ;  /* 0x000000210a00780c */ /* 0x000fe20001fa1670 */
[----:B------:R-:W-:Y:S01]  /*1c80*/  IMAD.WIDE.U32 R2, R26, c[0x0][0x218], R4 ;  /* 0x000086001a027a25 */ /* 0x000fe200078e0004 */
[----:B------:R-:W-:-:S03]  /*1c90*/  ISETP.LT.OR P3, PT, R10, 0x21, P1 ;  /* 0x000000210a00780c */ /* 0x000fc60000f61670 */
[----:B------:R-:W-:Y:S01]  /*1ca0*/  IMAD.IADD R0, R3, 0x1, R8 ;  /* 0x0000000103007824 */ /* 0x000fe200078e0208 */
[----:B------:R-:W-:Y:S01]  /*1cb0*/  LEA R34, P0, R2, c[0x0][0x1f0], 0x1 ;  /* 0x00007c0002227a11 */ /* 0x000fe200078008ff */
[----:B------:R-:W-:Y:S01]  /*1cc0*/  IMAD.U32 R4, RZ, RZ, UR7 ;  /* 0x00000007ff047e24 */ /* 0x000fe2000f8e00ff */
[----:B------:R2:W-:Y:S01]  /*1cd0*/  LDGSTS.E.BYPASS.LTC128B.128 [R242+0x16080], [R38.64+0x180], !P4 ;  /* 0x1608018026f27fae */ /* 0x0005e2000e101d4a */
[----:B------:R-:W-:Y:S02]  /*1ce0*/  ISETP.LT.OR P4, PT, R10, 0x21, P2 ;  /* 0x000000210a00780c */ /* 0x000fe40001781670 */
[----:B------:R-:W-:Y:S02]  /*1cf0*/  LEA.HI.X R35, R2, c[0x0][0x1f4], R0, 0x1, P0 ;  /* 0x00007d0002237a11 */ /* 0x000fe400000f0c00 */
[C---:B------:R-:W-:Y:S02]  /*1d00*/  ISETP.GT.AND P0, PT, R105.reuse, 0xf, PT ;  /* 0x0000000f6900780c */ /* 0x040fe40003f04270 */
[----:B------:R-:W-:Y:S01]  /*1d10*/  ISETP.LT.OR P2, PT, R10, 0x21, P6 ;  /* 0x000000210a00780c */ /* 0x000fe20003741670 */
[----:B------:R1:W-:Y:S01]  /*1d20*/  STL.64 [R1], R34 ;  /* 0x0000002201007387 */ /* 0x0003e20000100a00 */
[----:B------:R-:W-:-:S02]  /*1d30*/  ISETP.GT.AND P6, PT, R105, 0xf, PT ;  /* 0x0000000f6900780c */ /* 0x000fc40003fc4270 */
[----:B------:R-:W-:Y:S01]  /*1d40*/  LEA.HI R8, R15, R12, RZ, 0x1 ;  /* 0x0000000c0f087211 */ /* 0x000fe200078f08ff */
[----:B------:R1:W-:Y:S06]  /*1d50*/  STL.64 [R1+0x28], R30 ;  /* 0x0000281e01007387 */ /* 0x0003ec0000100a00 */
[----:B------:R-:W-:Y:S02]  /*1d60*/  @P0 LOP3.LUT R243, R243, 0x80, RZ, 0xfc, !PT ;  /* 0x00000080f3f30812 */ /* 0x000fe400078efcff */
[----:B------:R-:W-:Y:S02]  /*1d70*/  IADD3 R2, P0, R38, UR7, RZ ;  /* 0x0000000726027c10 */ /* 0x000fe4000ff1e0ff */
[----:B------:R-:W-:Y:S01]  /*1d80*/  @!P6 IMAD.SHL.U32 R0, R105, 0x10, RZ ;  /* 0x000000106900e824 */ /* 0x000fe200078e00ff */
[----:B------:R-:W-:-:S02]  /*1d90*/  LOP3.LUT R243, R243, 0xffffffbf, RZ, 0xc0, !PT ;  /* 0xffffffbff3f37812 */ /* 0x000fc400078ec0ff */
[----:B------:R-:W-:Y:S02]  /*1da0*/  IADD3.X R3, R39, UR6, RZ, P0, !PT ;  /* 0x0000000627037c10 */ /* 0x000fe400087fe4ff */
[----:B------:R-:W-:-:S03]  /*1db0*/  IADD3 R4, P1, P0, R4, 0x180, R38 ;  /* 0x0000018004047810 */ /* 0x000fc6000783e026 */
[----:B------:R3:W-:Y:S01]  /*1dc0*/  LDGSTS.E.BYPASS.LTC128B.128 [R242+0x11080], [R2.64], !P5 ;  /* 0x1108000002f27fae */ /* 0x0007e2000e901d4a */
[----:B------:R-:W-:Y:S02]  /*1dd0*/  IADD3.X R5, RZ, UR6, R39, P1, P0 ;  /* 0x00000006ff057c10 */ /* 0x000fe40008fe0427 */
[----:B--2---:R-:W-:Y:S01]  /*1de0*/  CS2R R38, SRZ ;  /* 0x0000000000267805 */ /* 0x004fe2000001ff00 */
[----:B------:R3:W-:Y:S01]  /*1df0*/  LDGSTS.E.BYPASS.LTC128B.128 [R242+0x13080], [R2.64+0x80], !P4 ;  /* 0x1308008002f27fae */ /* 0x0007e2000e101d4a */
[----:B------:R-:W-:-:S03]  /*1e00*/  ISETP.GE.AND P4, PT, R14, c[0x0][0x1fc], PT ;  /* 0x00007f000e007a0c */ /* 0x000fc60003f86270 */
[----:B------:R3:W-:Y:S01]  /*1e10*/  LDGSTS.E.BYPASS.LTC128B.128 [R242+0x15080], [R2.64+0x100], !P3 ;  /* 0x1508010002f27fae */ /* 0x0007e2000d901d4a */
[----:B------:R-:W-:Y:S02]  /*1e20*/  ISETP.LT.OR P0, PT, R10, 0x1, P4 ;  /* 0x000000010a00780c */ /* 0x000fe40002701670 */
[----:B------:R-:W-:Y:S01]  /*1e30*/  ISETP.GE.AND P3, PT, R18, c[0x0][0x1fc], PT ;  /* 0x00007f0012007a0c */ /* 0x000fe20003f66270 */
[----:B------:R2:W-:Y:S01]  /*1e40*/  LDGSTS.E.BYPASS.LTC128B.128 [R242+0x17080], [R4.64], !P2 ;  /* 0x1708000004f27fae */ /* 0x0005e2000d101d4a */
[----:B------:R-:W-:Y:S02]  /*1e50*/  ISETP.GE.AND P2, PT, R19, c[0x0][0x1fc], PT ;  /* 0x00007f0013007a0c */ /* 0x000fe40003f46270 */
[C---:B------:R-:W-:Y:S01]  /*1e60*/  ISETP.LT.OR P5, PT, R10.reuse, 0x1, P3 ;  /* 0x000000010a00780c */ /* 0x040fe20001fa1670 */
[----:B------:R4:W-:Y:S01]  /*1e70*/  @!P6 LDGSTS.E.BYPASS.LTC128B.128 [R0+0x20080], [R36.64] ;  /* 0x200800002400efae */ /* 0x0009e2000b901d4a */
[C---:B------:R-:W-:Y:S02]  /*1e80*/  ISETP.LT.OR P1, PT, R10.reuse, 0x1, P2 ;  /* 0x000000010a00780c */ /* 0x040fe40001721670 */
[----:B------:R-:W-:Y:S01]  /*1e90*/  ISETP.GE.AND P6, PT, R29, c[0x0][0x1fc], PT ;  /* 0x00007f001d007a0c */ /* 0x000fe20003fc6270 */
[----:B------:R-:W0:Y:S01]  /*1ea0*/  LDGDEPBAR ;  /* 0x00000000000079af */ /* 0x000e220000000000 */
[----:B------:R-:W-:-:S03]  /*1eb0*/  ISETP.LT.OR P4, PT, R10, 0x21, P4 ;  /* 0x000000210a00780c */ /* 0x000fc60002781670 */
[----:B------:R1:W-:Y:S01]  /*1ec0*/  LDGSTS.E.BYPASS.LTC128B.128 [R242+0x18080], [R34.64], !P0 ;  /* 0x1808000022f27fae */ /* 0x0003e2000c101d4a */
[----:B------:R-:W-:-:S03]  /*1ed0*/  ISETP.LT.OR P0, PT, R10, 0x1, P6 ;  /* 0x000000010a00780c */ /* 0x000fc60003701670 */
[----:B------:R1:W-:Y:S01]  /*1ee0*/  LDGSTS.E.BYPASS.LTC128B.128 [R242+0x1a080], [R34.64+0x80], !P5 ;  /* 0x1a08008022f27fae */ /* 0x0003e2000e901d4a */
[----:B------:R-:W-:-:S03]  /*1ef0*/  ISETP.LT.OR P5, PT, R10, 0x21, P2 ;  /* 0x000000210a00780c */ /* 0x000fc600017a1670 */
[----:B------:R1:W-:Y:S01]  /*1f00*/  LDGSTS.E.BYPASS.LTC128B.128 [R242+0x1c080], [R34.64+0x100], !P1 ;  /* 0x1c08010022f27fae */ /* 0x0003e2000c901d4a */
[----:B------:R-:W-:Y:S02]  /*1f10*/  ISETP.LT.OR P1, PT, R10, 0x21, P3 ;  /* 0x000000210a00780c */ /* 0x000fe40001f21670 */
[--C-:B---3--:R-:W-:Y:S02]  /*1f20*/  SHF.R.S32.HI R3, RZ, 0x5, R11.reuse ;  /* 0x00000005ff037819 */ /* 0x108fe4000001140b */
[----:B------:R-:W-:Y:S01]  /*1f30*/  ISETP.GE.AND P3, PT, R14, c[0x0][0x16c], PT ;  /* 0x00005b000e007a0c */ /* 0x000fe20003f66270 */
[----:B------:R1:W-:Y:S01]  /*1f40*/  LDGSTS.E.BYPASS.LTC128B.128 [R242+0x1e080], [R34.64+0x180], !P0 ;  /* 0x1e08018022f27fae */ /* 0x0003e2000c101d4a */
[----:B--2---:R-:W-:Y:S02]  /*1f50*/  LEA.HI R4, R11, R3, RZ, 0x1 ;  /* 0x000000030b047211 */ /* 0x004fe400078f08ff */
[----:B------:R-:W-:Y:S02]  /*1f60*/  SHF.R.S32.HI R5, RZ, 0x1f, R24 ;  /* 0x0000001fff057819 */ /* 0x000fe40000011418 */
[----:B----4-:R-:W-:Y:S01]  /*1f70*/  SHF.R.S32.HI R0, RZ, 0x1f, R11 ;  /* 0x0000001fff007819 */ /* 0x010fe2000001140b */
[----:B------:R-:W-:Y:S01]  /*1f80*/  CS2R R36, SRZ ;  /* 0x0000000000247805 */ /* 0x000fe2000001ff00 */
[----:B------:R-:W-:-:S02]  /*1f90*/  SEL R25, RZ, 0x1, P3 ;  /* 0x00000001ff197807 */ /* 0x000fc40001800000 */
[----:B------:R-:W-:Y:S02]  /*1fa0*/  LEA.HI R0, R0, R3, RZ, 0x2 ;  /* 0x0000000300007211 */ /* 0x000fe400078f10ff */
[----:B------:R-:W-:Y:S02]  /*1fb0*/  LOP3.LUT P3, RZ, R23, 0x4, RZ, 0xc0, !PT ;  /* 0x0000000417ff7812 */ /* 0x000fe4000786c0ff */
[----:B------:R-:W-:Y:S02]  /*1fc0*/  LOP3.LUT R2, R0, 0xfffffffc, RZ, 0xc0, !PT ;  /* 0xfffffffc00027812 */ /* 0x000fe400078ec0ff */
[----:B------:R-:W-:Y:S01]  /*1fd0*/  LOP3.LUT R0, R4, 0xfffffffe, RZ, 0xc0, !PT ;  /* 0xfffffffe04007812 */ /* 0x000fe200078ec0ff */
[----:B------:R-:W-:Y:S02]  /*1fe0*/  IMAD.U32 R4, RZ, RZ, UR8 ;  /* 0x00000008ff047e24 */ /* 0x000fe4000f8e00ff */
[C---:B------:R-:W-:Y:S01]  /*1ff0*/  IMAD.IADD R17, R3.reuse, 0x1, -R2 ;  /* 0x0000000103117824 */ /* 0x040fe200078e0a02 */
[----:B------:R-:W-:Y:S01]  /*2000*/  LOP3.LUT R2, R8, 0xfffffffe, RZ, 0xc0, !PT ;  /* 0xfffffffe08027812 */ /* 0x000fe200078ec0ff */
[----:B------:R-:W-:Y:S01]  /*2010*/  IMAD.IADD R236, R3, 0x1, -R0 ;  /* 0x0000000103ec7824 */ /* 0x000fe200078e0a00 */
[----:B------:R-:W-:-:S02]  /*2020*/  LEA.HI R0, R5, R13, RZ, 0x3 ;  /* 0x0000000d05007211 */ /* 0x000fc400078f18ff */
[----:B------:R-:W-:Y:S01]  /*2030*/  LEA.HI R3, R28, R105, RZ, 0x7 ;  /* 0x000000691c037211 */ /* 0x000fe200078f38ff */
[----:B------:R-:W-:Y:S01]  /*2040*/  IMAD.IADD R12, R12, 0x1, -R2 ;  /* 0x000000010c0c7824 */ /* 0x000fe200078e0a02 */
[----:B------:R-:W-:Y:S02]  /*2050*/  LOP3.LUT R0, R0, 0xfffffff8, RZ, 0xc0, !PT ;  /* 0xfffffff800007812 */ /* 0x000fe400078ec0ff */
[----:B------:R-:W-:Y:S02]  /*2060*/  SHF.R.S32.HI R9, RZ, 0x7, R3 ;  /* 0x00000007ff097819 */ /* 0x000fe40000011403 */
[----:B------:R-:W-:Y:S01]  /*2070*/  IADD3 R2, P0, R34, UR8, RZ ;  /* 0x0000000822027c10 */ /* 0x000fe2000ff1e0ff */
[----:B------:R-:W-:Y:S01]  /*2080*/  IMAD.IADD R13, R13, 0x1, -R0 ;  /* 0x000000010d0d7824 */ /* 0x000fe200078e0a00 */
[----:B------:R-:W-:Y:S02]  /*2090*/  LEA.HI R0, R3, R9, RZ, 0x1 ;  /* 0x0000000903007211 */ /* 0x000fe400078f08ff */
[----:B------:R-:W-:-:S02]  /*20a0*/  IADD3.X R3, R35, UR14, RZ, P0, !PT ;  /* 0x0000000e23037c10 */ /* 0x000fc400087fe4ff */
[----:B------:R-:W-:Y:S02]  /*20b0*/  LOP3.LUT R5, R0, 0xfffffffe, RZ, 0xc0, !PT ;  /* 0xfffffffe00057812 */ /* 0x000fe400078ec0ff */
[----:B------:R-:W-:Y:S02]  /*20c0*/  P2R R0, PR, RZ, 0x10 ;  /* 0x00000010ff007803 */ /* 0x000fe40000000000 */
[----:B------:R-:W-:Y:S02]  /*20d0*/  ISETP.LT.OR P4, PT, R10, 0x21, P6 ;  /* 0x000000210a00780c */ /* 0x000fe40003781670 */
[----:B------:R-:W-:Y:S02]  /*20e0*/  ISETP.NE.AND P2, PT, R0, RZ, PT ;  /* 0x000000ff0000720c */ /* 0x000fe40003f45270 */
[----:B------:R-:W-:Y:S02]  /*20f0*/  P2R R0, PR, RZ, 0x2 ;  /* 0x00000002ff007803 */ /* 0x000fe40000000000 */
[----:B------:R-:W-:-:S02]  /*2100*/  IADD3 R4, P1, P0, R4, 0x180, R34 ;  /* 0x0000018004047810 */ /* 0x000fc4000783e022 */
[----:B------:R-:W-:Y:S01]  /*2110*/  ISETP.NE.AND P6, PT, R0, RZ, PT ;  /* 0x000000ff0000720c */ /* 0x000fe20003fc5270 */
[----:B------:R-:W-:Y:S01]  /*2120*/  IMAD.IADD R0, R9, 0x1, -R5 ;  /* 0x0000000109007824 */ /* 0x000fe200078e0a05 */
[----:B------:R-:W-:Y:S02]  /*2130*/  IADD3.X R5, RZ, UR14, R35, P1, P0 ;  /* 0x0000000eff057c10 */ /* 0x000fe40008fe0423 */
[----:B------:R-:W-:Y:S01]  /*2140*/  ISETP.GE.AND P1, PT, R14, c[0x0][0x1fc], PT ;  /* 0x00007f000e007a0c */ /* 0x000fe20003f26270 */
[----:B------:R-:W-:Y:S01]  /*2150*/  IMAD R14, R0, -0x8, R27 ;  /* 0xfffffff8000e7824 */ /* 0x000fe200078e021b */
[----:B------:R-:W-:Y:S01]  /*2160*/  LOP3.LUT R0, R15, 0xfffffff0, RZ, 0xc0, !PT ;  /* 0xfffffff00f007812 */ /* 0x000fe200078ec0ff */
[----:B------:R2:W-:Y:S01]  /*2170*/  LDGSTS.E.BYPASS.LTC128B.128 [R242+0x19080], [R2.64], !P2 ;  /* 0x1908000002f27fae */ /* 0x0005e2000d101d4a */
[----:B------:R-:W-:Y:S02]  /*2180*/  SEL R22, RZ, 0x1, P1 ;  /* 0x00000001ff167807 */ /* 0x000fe40000800000 */
[C---:B------:R-:W-:Y:S01]  /*2190*/  ISETP.GE.AND P1, PT, R105.reuse, 0x10, PT ;  /* 0x000000106900780c */ /* 0x040fe20003f26270 */
[----:B------:R-:W-:Y:S01]  /*21a0*/  IMAD.IADD R0, R105, 0x1, -R0 ;  /* 0x0000000169007824 */ /* 0x000fe200078e0a00 */
[C---:B------:R-:W-:Y:S01]  /*21b0*/  ISETP.GE.AND P0, PT, R18.reuse, c[0x0][0x1fc], PT ;  /* 0x00007f0012007a0c */ /* 0x040fe20003f06270 */
[----:B------:R2:W-:Y:S01]  /*21c0*/  LDGSTS.E.BYPASS.LTC128B.128 [R242+0x1b080], [R2.64+0x80], !P6 ;  /* 0x1b08008002f27fae */ /* 0x0005e2000f101d4a */
[----:B------:R-:W-:-:S02]  /*21d0*/  ISETP.GE.AND P2, PT, R18, c[0x0][0x16c], PT ;  /* 0x00005b0012007a0c */ /* 0x000fc40003f46270 */
[----:B------:R-:W-:Y:S01]  /*21e0*/  SEL R15, RZ, 0xffffffff, P0 ;  /* 0xffffffffff0f7807 */ /* 0x000fe20000000000 */
[----:B------:R2:W-:Y:S01]  /*21f0*/  LDGSTS.E.BYPASS.LTC128B.128 [R242+0x1d080], [R2.64+0x100], !P5 ;  /* 0x1d08010002f27fae */ /* 0x0005e2000e901d4a */
[----:B------:R-:W-:Y:S02]  /*2200*/  ISETP.GE.AND P5, PT, R19, c[0x0][0x16c], PT ;  /* 0x00005b0013007a0c */ /* 0x000fe40003fa6270 */
[----:B------:R-:W-:Y:S01]  /*2210*/  ISETP.GE.AND P6, PT, R29, c[0x0][0x1fc], PT ;  /* 0x00007f001d007a0c */ /* 0x000fe20003fc6270 */
[----:B------:R3:W-:Y:S01]  /*2220*/  LDGSTS.E.BYPASS.LTC128B.128 [R242+0x1f080], [R4.64], !P4 ;  /* 0x1f08000004f27fae */ /* 0x0007e2000e101d4a */
[----:B------:R-:W-:Y:S02]  /*2230*/  ISETP.GE.AND P4, PT, R19, c[0x0][0x1fc], PT ;  /* 0x00007f0013007a0c */ /* 0x000fe40003f86270 */
[----:B------:R-:W-:Y:S02]  /*2240*/  LOP3.LUT P0, RZ, R23, 0x2, RZ, 0xc0, !PT ;  /* 0x0000000217ff7812 */ /* 0x000fe4000780c0ff */
[----:B------:R-:W-:-:S02]  /*2250*/  SEL R16, RZ, 0xffffffff, P2 ;  /* 0xffffffffff107807 */ /* 0x000fc40001000000 */
[----:B------:R-:W-:Y:S02]  /*2260*/  SEL R19, RZ, 0x4, P4 ;  /* 0x00000004ff137807 */ /* 0x000fe40002000000 */
[----:B------:R-:W-:Y:S02]  /*2270*/  SEL R18, RZ, 0x4, P5 ;  /* 0x00000004ff127807 */ /* 0x000fe40002800000 */
[----:B------:R-:W-:Y:S02]  /*2280*/  SEL R250, RZ, 0x8, P6 ;  /* 0x00000008fffa7807 */ /* 0x000fe40003000000 */
[----:B--2---:R-:W-:Y:S02]  /*2290*/  LOP3.LUT R2, R11, 0xffffffe0, RZ, 0xc0, !PT ;  /* 0xffffffe00b027812 */ /* 0x004fe400078ec0ff */
[----:B------:R-:W-:Y:S01]  /*22a0*/  SHF.R.S32.HI R3, RZ, 0x1f, R0 ;  /* 0x0000001fff037819 */ /* 0x000fe20000011400 */
[----:B---3--:R-:W-:Y:S02]  /*22b0*/  IMAD R4, R21, c[0x0][0x240], RZ ;  /* 0x0000900015047a24 */ /* 0x008fe400078e02ff */
[----:B------:R-:W-:Y:S01]  /*22c0*/  IMAD.IADD R2, R105, 0x1, -R2 ;  /* 0x0000000169027824 */ /* 0x000fe200078e0a02 */
[----:B------:R-:W-:Y:S01]  /*22d0*/  LEA.HI R233, R3, R0, RZ, 0x3 ;  /* 0x0000000003e97211 */ /* 0x000fe200078f18ff */
[----:B------:R-:W-:-:S02]  /*22e0*/  IMAD R21, R26, c[0x0][0x244], R4 ;  /* 0x000091001a157a24 */ /* 0x000fc400078e0204 */
[----:B------:R-:W-:Y:S01]  /*22f0*/  IMAD.SHL.U32 R4, R236, 0x10, RZ ;  /* 0x00000010ec047824 */ /* 0x000fe200078e00ff */
[----:B------:R-:W-:Y:S02]  /*2300*/  SHF.R.S32.HI R5, RZ, 0x1f, R2 ;  /* 0x0000001fff057819 */ /* 0x000fe40000011402 */
[C---:B------:R-:W-:Y:S01]  /*2310*/  LOP3.LUT R3, R233.reuse, 0xfffffff8, RZ, 0xc0, !PT ;  /* 0xfffffff8e9037812 */ /* 0x040fe200078ec0ff */
[----:B------:R-:W-:Y:S01]  /*2320*/  IMAD.SHL.U32 R233, R233, 0x40, RZ ;  /* 0x00000040e9e97824 */ /* 0x000fe200078e00ff */
[----:B------:R-:W-:Y:S01]  /*2330*/  LEA.HI R10, R5, R2, RZ, 0x2 ;  /* 0x00000002050a7211 */ /* 0x000fe200078f10ff */
[----:B------:R-:W-:Y:S02]  /*2340*/  @!P1 IMAD.SHL.U32 R5, R105, 0x10, RZ ;  /* 0x0000001069059824 */ /* 0x000fe400078e00ff */
[----:B------:R-:W-:Y:S01]  /*2350*/  IMAD.IADD R8, R0, 0x1, -R3 ;  /* 0x0000000100087824 */ /* 0x000fe200078e0a03 */
[----:B------:R-:W-:Y:S01]  /*2360*/  LOP3.LUT R0, R10, 0xfffffffc, RZ, 0xc0, !PT ;  /* 0xfffffffc0a007812 */ /* 0x000fe200078ec0ff */
[----:B------:R-:W-:Y:S01]  /*2370*/  IMAD.SHL.U32 R3, R23, 0x40, RZ ;  /* 0x0000004017037824 */ /* 0x000fe200078e00ff */
[----:B------:R2:W-:Y:S01]  /*2380*/  @!P1 LDGSTS.E.BYPASS.LTC128B.128 [R5+0x20180], [R32.64] ;  /* 0x2018000020059fae */ /* 0x0005e2000b901d4a */
[----:B------:R-:W-:-:S02]  /*2390*/  R2P PR, R13, 0x6 ;  /* 0x000000060d007804 */ /* 0x000fc40000000000 */
[----:B------:R-:W-:Y:S01]  /*23a0*/  IMAD.IADD R11, R2, 0x1, -R0 ;  /* 0x00000001020b7824 */ /* 0x000fe200078e0a00 */
[----:B------:R-:W-:Y:S01]  /*23b0*/  LOP3.LUT R0, R3, 0x1c0, RZ, 0xc0, !PT ;  /* 0x000001c003007812 */ /* 0x000fe200078ec0ff */
[----:B------:R-:W-:Y:S01]  /*23c0*/  IMAD.SHL.U32 R2, R251, 0x8, RZ ;  /* 0x00000008fb027824 */ /* 0x000fe200078e00ff */
[----:B------:R-:W-:Y:S01]  /*23d0*/  LOP3.LUT R233, R233, 0xfffffe00, RZ, 0xc0, !PT ;  /* 0xfffffe00e9e97812 */ /* 0x000fe200078ec0ff */
[----:B------:R-:W-:Y:S01]  /*23e0*/  IMAD R11, R11, -0x2, R14 ;  /* 0xfffffffe0b0b7824 */ /* 0x000fe200078e020e */
[----:B------:R-:W-:Y:S01]  /*23f0*/  SHF.R.U32.HI R3, RZ, 0x3, R0 ;  /* 0x00000003ff037819 */ /* 0x000fe20000011600 */
[----:B------:R-:W-:Y:S01]  /*2400*/  IMAD.MOV.U32 R14, RZ, RZ, 0x20 ;  /* 0x00000020ff0e7424 */ /* 0x000fe200078e00ff */
[----:B------:R-:W-:Y:S01]  /*2410*/  LOP3.LUT R2, R2, 0x8, RZ, 0xc0, !PT ;  /* 0x0000000802027812 */ /* 0x000fe200078ec0ff */
[----:B------:R-:W-:Y:S01]  /*2420*/  IMAD R236, R236, 0x400, R233 ;  /* 0x00000400ecec7824 */ /* 0x000fe200078e02e9 */
[----:B------:R-:W-:Y:S01]  /*2430*/  LOP3.LUT R4, R0, 0x10, R4, 0xf8, !PT ;  /* 0x0000001000047812 */ /* 0x000fe200078ef804 */
[----:B------:R-:W0:Y:S01]  /*2440*/  LDGDEPBAR ;  /* 0x00000000000079af */ /* 0x000e220000000000 */
[----:B------:R-:W-:-:S02]  /*2450*/  LOP3.LUT R7, R3, R2, R0, 0x1e, !PT ;  /* 0x0000000203077212 */ /* 0x000fc400078e1e00 */
[----:B------:R-:W-:Y:S01]  /*2460*/  LOP3.LUT R231, R3, R4, R2, 0x1e, !PT ;  /* 0x0000000403e77212 */ /* 0x000fe200078e1e02 */
[----:B------:R-:W-:Y:S01]  /*2470*/  IMAD.SHL.U32 R3, R12, 0x20, RZ ;  /* 0x000000200c037824 */ /* 0x000fe200078e00ff */
[----:B------:R-:W-:Y:S01]  /*2480*/  SEL R246, R14, 0xffffffe0, !P1 ;  /* 0xffffffe00ef67807 */ /* 0x000fe20004800000 */
[----:B------:R-:W-:Y:S01]  /*2490*/  IMAD.SHL.U32 R2, R9, 0x8, RZ ;  /* 0x0000000809027824 */ /* 0x000fe200078e00ff */
[----:B------:R-:W-:Y:S01]  /*24a0*/  LOP3.LUT P1, RZ, R8, 0x2, RZ, 0xc0, !PT ;  /* 0x0000000208ff7812 */ /* 0x000fe2000782c0ff */
[C---:B------:R-:W-:Y:S01]  /*24b0*/  IMAD R4, R12.reuse, 0x2, R9 ;  /* 0x000000020c047824 */ /* 0x040fe200078e0209 */
[----:B------:R-:W-:Y:S01]  /*24c0*/  ISETP.GE.AND P4, PT, R29, c[0x0][0x16c], PT ;  /* 0x00005b001d007a0c */ /* 0x000fe20003f86270 */
[----:B------:R-:W-:Y:S01]  /*24d0*/  IMAD R231, R12, 0x200, R231 ;  /* 0x000002000ce77824 */ /* 0x000fe200078e02e7 */
[----:B------:R-:W-:Y:S02]  /*24e0*/  ISETP.GT.AND P6, PT, R11, 0x31, PT ;  /* 0x000000310b00780c */ /* 0x000fe40003fc4270 */
[----:B------:R-:W-:Y:S01]  /*24f0*/  SEL R249, RZ, 0x8, P4 ;  /* 0x00000008fff97807 */ /* 0x000fe20002000000 */
[----:B--2---:R-:W-:-:S02]  /*2500*/  IMAD.SHL.U32 R5, R13, 0x40, RZ ;  /* 0x000000400d057824 */ /* 0x004fc400078e00ff */
[----:B------:R-:W-:-:S03]  /*2510*/  IMAD.SHL.U32 R234, R231, 0x2, RZ ;  /* 0x00000002e7ea7824 */ /* 0x000fc600078e00ff */
[----:B------:R-:W-:Y:S02]  /*2520*/  LOP3.LUT R0, R5, 0x1c0, RZ, 0xc0, !PT ;  /* 0x000001c005007812 */ /* 0x000fe400078ec0ff */
[----:B------:R-:W-:Y:S02]  /*2530*/  LOP3.LUT R5, R3, 0x20, RZ, 0xc0, !PT ;  /* 0x0000002003057812 */ /* 0x000fe400078ec0ff */
[----:B------:R-:W-:Y:S01]  /*2540*/  LOP3.LUT R3, R0, 0x8, R2, 0xf8, !PT ;  /* 0x0000000800037812 */ /* 0x000fe200078ef802 */
[----:B------:R-:W-:Y:S01]  /*2550*/  IMAD.U32 R2, R4, 0x200, R7 ;  /* 0x0000020004027824 */ /* 0x000fe200078e0007 */
[----:B------:R-:W-:Y:S02]  /*2560*/  SHF.R.U32.HI R0, RZ, 0x3, R0 ;  /* 0x00000003ff007819 */ /* 0x000fe40000011600 */
[----:B------:R-:W-:Y:S01]  /*2570*/  SHF.R.U32.HI R4, RZ, 0x2, R10 ;  /* 0x00000002ff047819 */ /* 0x000fe2000001160a */
[----:B------:R-:W-:Y:S01]  /*2580*/  IMAD.SHL.U32 R2, R2, 0x2, RZ ;  /* 0x0000000202027824 */ /* 0x000fe200078e00ff */
[----:B------:R-:W-:Y:S01]  /*2590*/  LOP3.LUT R7, R3, R0, RZ, 0x3c, !PT ;  /* 0x0000000003077212 */ /* 0x000fe200078e3cff */
[----:B------:R-:W-:Y:S01]  /*25a0*/  IMAD.SHL.U32 R3, R15, 0x2, RZ ;  /* 0x000000020f037824 */ /* 0x000fe200078e00ff */
[----:B------:R-:W-:Y:S01]  /*25b0*/  LOP3.LUT R0, R24, 0x3ffffffc, RZ, 0xc0, !PT ;  /* 0x3ffffffc18007812 */ /* 0x000fe200078ec0ff */
[----:B------:R-:W-:Y:S01]  /*25c0*/  IMAD R248, R17, 0x10, R4 ;  /* 0x0000001011f87824 */ /* 0x000fe200078e0204 */
[----:B------:R-:W-:Y:S01]  /*25d0*/  LOP3.LUT R13, R5, 0x18, R6, 0xf8, !PT ;  /* 0x00000018050d7812 */ /* 0x000fe200078ef806 */
[----:B------:R-:W-:Y:S01]  /*25e0*/  IMAD.SHL.U32 R4, R16, 0x2, RZ ;  /* 0x0000000210047824 */ /* 0x000fe200078e00ff */
[----:B------:R-:W-:Y:S01]  /*25f0*/  LOP3.LUT R9, R3, 0x2, R22, 0xe2, !PT ;  /* 0x0000000203097812 */ /* 0x000fe200078ee216 */
[----:B------:R-:W-:Y:S01]  /*2600*/  IMAD.IADD R0, R105, 0x1, -R0 ;  /* 0x0000000169007824 */ /* 0x000fe200078e0a00 */
[----:B------:R-:W-:Y:S01]  /*2610*/  SEL R3, R14, 0xffffffe0, !P0 ;  /* 0xffffffe00e037807 */ /* 0x000fe20004000000 */
[----:B------:R-:W-:Y:S01]  /*2620*/  IMAD.SHL.U32 R6, R17, 0x400, RZ ;  /* 0x0000040011067824 */ /* 0x000fe200078e00ff */
[C---:B------:R-:W-:Y:S01]  /*2630*/  LOP3.LUT P0, RZ, R8.reuse, 0x4, RZ, 0xc0, !PT ;  /* 0x0000000408ff7812 */ /* 0x040fe2000780c0ff */
[----:B------:R-:W-:Y:S01]  /*2640*/  IMAD.SHL.U32 R5, R8, 0x40, RZ ;  /* 0x0000004008057824 */ /* 0x000fe200078e00ff */
[----:B------:R-:W-:Y:S01]  /*2650*/  LOP3.LUT R8, R4, 0x2, R25, 0xe2, !PT ;  /* 0x0000000204087812 */ /* 0x000fe200078ee219 */
[----:B------:R-:W-:Y:S01]  /*2660*/  IMAD R4, R0, 0x2, R6 ;  /* 0x0000000200047824 */ /* 0x000fe200078e0206 */
[----:B------:R-:W-:Y:S01]  /*2670*/  LOP3.LUT R9, R9, R19, RZ, 0xfc, !PT ;  /* 0x0000001309097212 */ /* 0x000fe200078efcff */
[----:B------:R-:W-:Y:S01]  /*2680*/  IMAD.IADD R3, R2, 0x1, R3 ;  /* 0x0000000102037824 */ /* 0x000fe200078e0203 */
[----:B------:R-:W-:Y:S01]  /*2690*/  LOP3.LUT R0, R5, 0x1c0, RZ, 0xc0, !PT ;  /* 0x000001c005007812 */ /* 0x000fe200078ec0ff */
[----:B------:R-:W-:Y:S01]  /*26a0*/  IMAD.SHL.U32 R5, R12, 0x8, RZ ;  /* 0x000000080c057824 */ /* 0x000fe200078e00ff */
[----:B------:R-:W-:Y:S01]  /*26b0*/  LOP3.LUT R252, R8, R18, RZ, 0xfc, !PT ;  /* 0x0000001208fc7212 */ /* 0x000fe200078efcff */
[----:B------:R-:W-:Y:S01]  /*26c0*/  IMAD.IADD R7, R4, 0x1, R7 ;  /* 0x0000000104077824 */ /* 0x000fe200078e0207 */
[--C-:B------:R-:W-:Y:S01]  /*26d0*/  SHF.R.U32.HI R4, RZ, 0x3, R0.reuse ;  /* 0x00000003ff047819 */ /* 0x100fe20000011600 */
[----:B------:R1:W-:Y:S01]  /*26e0*/  STL [R1+0x10], R9 ;  /* 0x0000100901007387 */ /* 0x0003e20000100800 */
[----:B------:R-:W-:Y:S01]  /*26f0*/  LOP3.LUT R5, R0, 0x8, R5, 0xf8, !PT ;  /* 0x0000000800057812 */ /* 0x000fe200078ef805 */
[----:B------:R-:W-:Y:S01]  /*2700*/  CS2R R104, SRZ ;  /* 0x0000000000687805 */ /* 0x000fe2000001ff00 */
[----:B------:R-:W-:-:S02]  /*2710*/  LOP3.LUT R0, R4, R13, R0, 0x1e, !PT ;  /* 0x0000000d04007212 */ /* 0x000fc400078e1e00 */
[----:B------:R-:W-:Y:S02]  /*2720*/  LOP3.LUT R4, R5, R4, RZ, 0x3c, !PT ;  /* 0x0000000405047212 */ /* 0x000fe400078e3cff */
[-C--:B------:R-:W-:Y:S02]  /*2730*/  LOP3.LUT R0, R0, R233.reuse, RZ, 0xfc, !PT ;  /* 0x000000e900007212 */ /* 0x080fe400078efcff */
[C---:B------:R-:W-:Y:S01]  /*2740*/  IADD3 R233, R4.reuse, R233, R6 ;  /* 0x000000e904e97210 */ /* 0x040fe20007ffe006 */
[----:B------:R-:W-:Y:S01]  /*2750*/  IMAD.IADD R236, R4, 0x1, R236 ;  /* 0x0000000104ec7824 */ /* 0x000fe200078e02ec */
[----:B------:R-:W-:Y:S01]  /*2760*/  LEA R244, R7, 0x20280, 0x1 ;  /* 0x0002028007f47811 */ /* 0x000fe200078e08ff */
[----:B------:R-:W-:Y:S01]  /*2770*/  IMAD.MOV.U32 R4, RZ, RZ, 0x40 ;  /* 0x00000040ff047424 */ /* 0x000fe200078e00ff */
[----:B------:R-:W-:Y:S01]  /*2780*/  SEL R5, R14, 0xffffffe0, !P1 ;  /* 0xffffffe00e057807 */ /* 0x000fe20004800000 */
[----:B------:R-:W-:Y:S01]  /*2790*/  IMAD.IADD R6, R31, 0x1, R21 ;  /* 0x000000011f067824 */ /* 0x000fe200078e0215 */
[C---:B------:R-:W-:Y:S01]  /*27a0*/  IADD3 R245, R244.reuse, 0x40, RZ ;  /* 0x00000040f4f57810 */ /* 0x040fe20007ffe0ff */
[----:B------:R-:W-:Y:S01]  /*27b0*/  IMAD.IADD R247, R244, 0x1, R246 ;  /* 0x00000001f4f77824 */ /* 0x000fe200078e02f6 */
[C---:B------:R-:W-:Y:S01]  /*27c0*/  SEL R228, R4.reuse, 0xffffffc0, !P3 ;  /* 0xffffffc004e47807 */ /* 0x040fe20005800000 */
[----:B------:R-:W-:Y:S01]  /*27d0*/  IMAD R230, R233, 0x2, R5 ;  /* 0x00000002e9e67824 */ /* 0x000fe200078e0205 */
[----:B------:R-:W-:Y:S01]  /*27e0*/  SEL R4, R4, 0xffffffc0, !P0 ;  /* 0xffffffc004047807 */ /* 0x000fe20004000000 */
[----:B------:R1:W-:Y:S01]  /*27f0*/  STL [R1+0x14], R6 ;  /* 0x0000140601007387 */ /* 0x0003e20000100800 */
[----:B------:R-:W-:Y:S01]  /*2800*/  ISETP.GT.AND P0, PT, R11, RZ, PT ;  /* 0x000000ff0b00720c */ /* 0x000fe20003f04270 */
[--C-:B------:R-:W-:Y:S01]  /*2810*/  IMAD R231, R231, 0x2, R228.reuse ;  /* 0x00000002e7e77824 */ /* 0x100fe200078e02e4 */
[----:B------:R-:W-:Y:S01]  /*2820*/  @P2 IADD3 R245, R244, -0x40, RZ ;  /* 0xffffffc0f4f52810 */ /* 0x000fe20007ffe0ff */
[----:B------:R-:W-:Y:S01]  /*2830*/  IMAD.IADD R229, R2, 0x1, R228 ;  /* 0x0000000102e57824 */ /* 0x000fe200078e02e4 */
[----:B------:R-:W-:Y:S01]  /*2840*/  ISETP.GT.AND P2, PT, R11, 0x1, PT ;  /* 0x000000010b00780c */ /* 0x000fe20003f44270 */
[----:B------:R-:W-:Y:S01]  /*2850*/  IMAD.SHL.U32 R235, R233, 0x2, RZ ;  /* 0x00000002e9eb7824 */ /* 0x000fe200078e00ff */
[----:B------:R-:W-:Y:S01]  /*2860*/  ISETP.GT.AND P1, PT, R11, 0x10, PT ;  /* 0x000000100b00780c */ /* 0x000fe20003f24270 */
[----:B------:R-:W-:Y:S01]  /*2870*/  IMAD.IADD R228, R228, 0x1, R3 ;  /* 0x00000001e4e47824 */ /* 0x000fe200078e0203 */
[----:B------:R-:W-:Y:S01]  /*2880*/  LEA R236, R236, 0x22280, 0x1 ;  /* 0x00022280ecec7811 */ /* 0x000fe200078e08ff */
[----:B------:R-:W-:Y:S01]  /*2890*/  IMAD.SHL.U32 R0, R0, 0x2, RZ ;  /* 0x0000000200007824 */ /* 0x000fe200078e00ff */
[----:B------:R-:W-:Y:S01]  /*28a0*/  LOP3.LUT R250, R9, R250, RZ, 0xfc, !PT ;  /* 0x000000fa09fa7212 */ /* 0x000fe200078efcff */
[----:B------:R-:W-:Y:S01]  /*28b0*/  IMAD R233, R233, 0x2, R4 ;  /* 0x00000002e9e97824 */ /* 0x000fe200078e0204 */
[----:B------:R-:W-:Y:S01]  /*28c0*/  LOP3.LUT R249, R252, R249, RZ, 0xfc, !PT ;  /* 0x000000f9fcf97212 */ /* 0x000fe200078efcff */
[----:B------:R-:W-:Y:S01]  /*28d0*/  IMAD.IADD R237, R5, 0x1, R236 ;  /* 0x0000000105ed7824 */ /* 0x000fe200078e02ec */
[----:B------:R-:W-:Y:S01]  /*28e0*/  @P0 LOP3.LUT R243, R243, 0x40, RZ, 0xfc, !PT ;  /* 0x00000040f3f30812 */ /* 0x000fe200078efcff */
[----:B------:R-:W-:Y:S01]  /*28f0*/  IMAD.IADD R246, R246, 0x1, R245 ;  /* 0x00000001f6f67824 */ /* 0x000fe200078e02f5 */
[----:B------:R-:W-:Y:S01]  /*2900*/  ISETP.GT.AND P0, PT, R11, 0x11, PT ;  /* 0x000000110b00780c */ /* 0x000fe20003f04270 */
[C---:B------:R-:W-:Y:S01]  /*2910*/  IMAD.IADD R232, R4.reuse, 0x1, R230 ;  /* 0x0000000104e87824 */ /* 0x040fe200078e02e6 */
[----:B------:R-:W-:Y:S01]  /*2920*/  LOP3.LUT R243, R243, 0xffffffdf, RZ, 0xc0, !PT ;  /* 0xffffffdff3f37812 */ /* 0x000fe200078ec0ff */
[----:B------:R-:W-:-:S02]  /*2930*/  IMAD.IADD R239, R4, 0x1, R236 ;  /* 0x0000000104ef7824 */ /* 0x000fc400078e02ec */
[----:B------:R-:W-:Y:S01]  /*2940*/  IMAD.IADD R238, R4, 0x1, R237 ;  /* 0x0000000104ee7824 */ /* 0x000fe200078e02ed */
        /* <DEDUP_REMOVED lines=11> */
[----:B------:R-:W-:-:S04]  /*2a00*/  @P1 LOP3.LUT R243, R243, 0x2, RZ, 0xfc, !PT ;  /* 0x00000002f3f31812 */ /* 0x000fc800078efcff */
[----:B------:R-:W-:-:S04]  /*2a10*/  LOP3.LUT R243, R243, 0xfffffffe, RZ, 0xc0, !PT ;  /* 0xfffffffef3f37812 */ /* 0x000fc800078ec0ff */
[----:B-1----:R-:W-:Y:S02]  /*2a20*/  @P0 LOP3.LUT R243, R243, 0x1, RZ, 0xfc, !PT ;  /* 0x00000001f3f30812 */ /* 0x002fe400078efcff */
.L_x_614:
        /* <DEDUP_REMOVED lines=8> */
[----:B------:R-:W-:Y:S03]  /*2ab0*/  LOP3.LUT P2, RZ, R243, 0x4, RZ, 0xc0, !PT ;  /* 0x00000004f3ff7812 */ /* 0x000fe6000784c0ff */
[----:B------:R-:W-:Y:S01]  /*2ac0*/  PLOP3.LUT P5, PT, PT, PT, UP0, 0x80, 0x0 ;  /* 0x000000000000781c */ /* 0x000fe20003faf008 */
[----:B-1----:R-:W-:Y:S05]  /*2ad0*/  LDSM.16.M88.4 R16, [R235+0x10080] ;  /* 0x01008000eb10783b */ /* 0x002fea0000000200 */
[----:B------:R-:W1:Y:S05]  /*2ae0*/  LDSM.16.M88.4 R8, [R2+0x80] ;  /* 0x000080000208783b */ /* 0x000e6a0000000200 */
[----:B------:R-:W2:Y:S05]  /*2af0*/  LDSM.16.M88.4 R20, [R2+0x1080] ;  /* 0x001080000214783b */ /* 0x000eaa0000000200 */
[----:B------:R-:W-:Y:S05]  /*2b00*/  LDSM.16.M88.4 R24, [R230+0x10080] ;  /* 0x01008000e618783b */ /* 0x000fea0000000200 */
[----:B------:R-:W3:Y:S05]  /*2b10*/  LDSM.16.M88.4 R28, [R3+0x80] ;  /* 0x00008000031c783b */ /* 0x000eea0000000200 */
[----:B------:R-:W4:Y:S05]  /*2b20*/  LDSM.16.M88.4 R32, [R3+0x1080] ;  /* 0x001080000320783b */ /* 0x000f2a0000000200 */
[----:B------:R-:W-:Y:S05]  /*2b30*/  LDSM.16.M88.4 R164, [R233+0x10080] ;  /* 0x01008000e9a4783b */ /* 0x000fea0000000200 */
[----:B------:R-:W5:Y:S05]  /*2b40*/  LDSM.16.M88.4 R168, [R229+0x80] ;  /* 0x00008000e5a8783b */ /* 0x000f6a0000000200 */
[----:B------:R-:W-:Y:S01]  /*2b50*/  LDSM.16.M88.4 R172, [R228+0x80] ;  /* 0x00008000e4ac783b */ /* 0x000fe20000000200 */
[C---:B-1----:R-:W-:Y:S04]  /*2b60*/  HMMA.16816.F32 R4, R16.reuse, R8, RZ ;  /* 0x000000081004723c */ /* 0x042fe800000018ff */
[----:B------:R-:W-:Y:S05]  /*2b70*/  LDS R193, [R248.X4+0x20080] ;  /* 0x02008000f8c17984 */ /* 0x000fea0000004800 */
[----:B------:R-:W-:Y:S01]  /*2b80*/  LDS R192, [R248.X4+0x200a0] ;  /* 0x0200a000f8c07984 */ /* 0x000fe20000004800 */
[C---:B------:R-:W-:Y:S08]  /*2b90*/  HMMA.16816.F32 R8, R16.reuse, R10, RZ ;  /* 0x0000000a1008723c */ /* 0x040ff000000018ff */
[C---:B--2---:R-:W-:Y:S08]  /*2ba0*/  HMMA.16816.F32 R12, R16.reuse, R20, RZ ;  /* 0x00000014100c723c */ /* 0x044ff000000018ff */
[----:B------:R-:W-:Y:S01]  /*2bb0*/  HMMA.16816.F32 R16, R16, R22, RZ ;  /* 0x000000161010723c */ /* 0x000fe200000018ff */
[----:B------:R-:W1:Y:S07]  /*2bc0*/  LDSM.16.M88.4 R20, [R229+0x1080] ;  /* 0x00108000e514783b */ /* 0x000e6e0000000200 */
[C---:B---3--:R-:W-:Y:S08]  /*2bd0*/  HMMA.16816.F32 R4, R24.reuse, R28, R4 ;  /* 0x0000001c1804723c */ /* 0x048ff00000001804 */
[C---:B------:R-:W-:Y:S01]  /*2be0*/  HMMA.16816.F32 R8, R24.reuse, R30, R8 ;  /* 0x0000001e1808723c */ /* 0x040fe20000001808 */
[----:B------:R-:W2:Y:S07]  /*2bf0*/  LDSM.16.M88.4 R28, [R232+0x10080] ;  /* 0x01008000e81c783b */ /* 0x000eae0000000200 */
[C---:B----4-:R-:W-:Y:S08]  /*2c00*/  HMMA.16816.F32 R12, R24.reuse, R32, R12 ;  /* 0x00000020180c723c */ /* 0x050ff0000000180c */
[----:B------:R-:W-:Y:S01]  /*2c10*/  HMMA.16816.F32 R16, R24, R34, R16 ;  /* 0x000000221810723c */ /* 0x000fe20000001810 */
[----:B------:R-:W3:Y:S05]  /*2c20*/  LDSM.16.M88.4 R24, [R228+0x1080] ;  /* 0x00108000e418783b */ /* 0x000eea0000000200 */
[----:B------:R-:W-:Y:S02]  /*2c30*/  LDSM.16.M88.4 R32, [R235+0x12080] ;  /* 0x01208000eb20783b */ /* 0x000fe40000000200 */
[C---:B-----5:R-:W-:Y:S08]  /*2c40*/  HMMA.16816.F32 R4, R164.reuse, R168, R4 ;  /* 0x000000a8a404723c */ /* 0x060ff00000001804 */
[C---:B------:R-:W-:Y:S01]  /*2c50*/  HMMA.16816.F32 R8, R164.reuse, R170, R8 ;  /* 0x000000aaa408723c */ /* 0x040fe20000001808 */
[----:B------:R-:W4:Y:S07]  /*2c60*/  LDSM.16.M88.4 R168, [R2+0x2080] ;  /* 0x0020800002a8783b */ /* 0x000f2e0000000200 */
[C---:B-1----:R-:W-:Y:S08]  /*2c70*/  HMMA.16816.F32 R12, R164.reuse, R20, R12 ;  /* 0x00000014a40c723c */ /* 0x042ff0000000180c */
[----:B------:R-:W-:Y:S01]  /*2c80*/  HMMA.16816.F32 R16, R164, R22, R16 ;  /* 0x00000016a410723c */ /* 0x000fe20000001810 */
[----:B------:R-:W1:Y:S05]  /*2c90*/  LDSM.16.M88.4 R20, [R2+0x3080] ;  /* 0x003080000214783b */ /* 0x000e6a0000000200 */
[----:B------:R-:W-:Y:S02]  /*2ca0*/  LDSM.16.M88.4 R164, [R230+0x12080] ;  /* 0x01208000e6a4783b */ /* 0x000fe40000000200 */
[C---:B--2---:R-:W-:Y:S08]  /*2cb0*/  HMMA.16816.F32 R4, R28.reuse, R172, R4 ;  /* 0x000000ac1c04723c */ /* 0x044ff00000001804 */
[C---:B------:R-:W-:Y:S01]  /*2cc0*/  HMMA.16816.F32 R8, R28.reuse, R174, R8 ;  /* 0x000000ae1c08723c */ /* 0x040fe20000001808 */
[----:B------:R-:W2:Y:S07]  /*2cd0*/  LDSM.16.M88.4 R172, [R3+0x2080] ;  /* 0x0020800003ac783b */ /* 0x000eae0000000200 */
[C---:B---3--:R-:W-:Y:S08]  /*2ce0*/  HMMA.16816.F32 R12, R28.reuse, R24, R12 ;  /* 0x000000181c0c723c */ /* 0x048ff0000000180c */
[----:B------:R-:W-:Y:S01]  /*2cf0*/  HMMA.16816.F32 R16, R28, R26, R16 ;  /* 0x0000001a1c10723c */ /* 0x000fe20000001810 */
[----:B------:R-:W3:Y:S05]  /*2d00*/  LDSM.16.M88.4 R24, [R3+0x3080] ;  /* 0x003080000318783b */ /* 0x000eea0000000200 */
[----:B------:R-:W-:Y:S02]  /*2d10*/  LDSM.16.M88.4 R28, [R233+0x12080] ;  /* 0x01208000e91c783b */ /* 0x000fe40000000200 */
[C---:B----4-:R-:W-:Y:S08]  /*2d20*/  HMMA.16816.F32 R4, R32.reuse, R168, R4 ;  /* 0x000000a82004723c */ /* 0x050ff00000001804 */
        /* <DEDUP_REMOVED lines=63> */
[C---:B------:R-:W-:Y:S08]  /*3120*/  HMMA.16816.F32 R8, R32.reuse, R174, R8 ;  /* 0x000000ae2008723c */ /* 0x040ff00000001808 */
[C---:B---3--:R-:W-:Y:S08]  /*3130*/  HMMA.16816.F32 R12, R32.reuse, R24, R12 ;  /* 0x00000018200c723c */ /* 0x048ff0000000180c */
[----:B------:R-:W-:Y:S01]  /*3140*/  HMMA.16816.F32 R16, R32, R26, R16 ;  /* 0x0000001a2010723c */ /* 0x000fe20000001810 */
[----:B------:R-:W2:Y:S05]  /*3150*/  LDSM.16.M88.4 R24, [R232+0x16080] ;  /* 0x01608000e818783b */ /* 0x000eaa0000000200 */
[----:B------:R-:W3:Y:S02]  /*3160*/  LDSM.16.M88.4 R32, [R228+0x7080] ;  /* 0x00708000e420783b */ /* 0x000ee40000000200 */
[C---:B----4-:R-:W-:Y:S01]  /*3170*/  HMMA.16816.F32 R4, R164.reuse, R168, R4 ;  /* 0x000000a8a404723c */ /* 0x050fe20000001804 */
[----:B------:R-:W-:Y:S04]  /*3180*/  DEPBAR.LE SB0, 0x0 ;  /* 0x000080000000791a */ /* 0x000fe80000000000 */
[----:B------:R-:W-:Y:S03]  /*3190*/  BAR.SYNC.DEFER_BLOCKING 0x0 ;  /* 0x0000000000007b1d */ /* 0x000fe60000010000 */
[C---:B------:R-:W-:Y:S08]  /*31a0*/  HMMA.16816.F32 R8, R164.reuse, R170, R8 ;  /* 0x000000aaa408723c */ /* 0x040ff00000001808 */
[C---:B-1----:R-:W-:Y:S08]  /*31b0*/  HMMA.16816.F32 R12, R164.reuse, R20, R12 ;  /* 0x00000014a40c723c */ /* 0x042ff0000000180c */
[----:B------:R-:W-:Y:S01]  /*31c0*/  HMMA.16816.F32 R16, R164, R22, R16 ;  /* 0x00000016a410723c */ /* 0x000fe20000001810 */
[----:B------:R-:W-:Y:S07]  /*31d0*/  LDSM.16.M88.4 R168, [R235+0x18080] ;  /* 0x01808000eba8783b */ /* 0x000fee0000000200 */
[C---:B--2---:R-:W-:Y:S01]  /*31e0*/  HMMA.16816.F32 R4, R24.reuse, R28, R4 ;  /* 0x0000001c1804723c */ /* 0x044fe20000001804 */
[----:B------:R-:W1:Y:S05]  /*31f0*/  LDSM.16.M88.4 R172, [R2+0x8080] ;  /* 0x0080800002ac783b */ /* 0x000e6a0000000200 */
[----:B------:R-:W2:Y:S02]  /*3200*/  LDSM.16.M88.4 R164, [R2+0x9080] ;  /* 0x0090800002a4783b */ /* 0x000ea40000000200 */
[C---:B------:R-:W-:Y:S03]  /*3210*/  HMMA.16816.F32 R8, R24.reuse, R30, R8 ;  /* 0x0000001e1808723c */ /* 0x040fe60000001808 */
[----:B------:R-:W-:Y:S05]  /*3220*/  LDSM.16.M88.4 R176, [R230+0x18080] ;  /* 0x01808000e6b0783b */ /* 0x000fea0000000200 */
[C---:B---3--:R-:W-:Y:S01]  /*3230*/  HMMA.16816.F32 R12, R24.reuse, R32, R12 ;  /* 0x00000020180c723c */ /* 0x048fe2000000180c */
[----:B------:R-:W3:Y:S05]  /*3240*/  LDSM.16.M88.4 R180, [R3+0x8080] ;  /* 0x0080800003b4783b */ /* 0x000eea0000000200 */
[----:B------:R-:W4:Y:S02]  /*3250*/  LDSM.16.M88.4 R184, [R3+0x9080] ;  /* 0x0090800003b8783b */ /* 0x000f240000000200 */
[----:B------:R-:W-:Y:S03]  /*3260*/  HMMA.16816.F32 R16, R24, R34, R16 ;  /* 0x000000221810723c */ /* 0x000fe60000001810 */
[----:B------:R-:W-:Y:S01]  /*3270*/  LDSM.16.M88.4 R188, [R229+0x8080] ;  /* 0x00808000e5bc783b */ /* 0x000fe20000000200 */
[----:B------:R-:W-:Y:S02]  /*3280*/  FMUL.FTZ R4, R4, c[0x0][0x2b4] ;  /* 0x0000ad0004047a20 */ /* 0x000fe40000410000 */
[----:B------:R-:W-:Y:S02]  /*3290*/  FMUL.FTZ R5, R5, c[0x0][0x2b4] ;  /* 0x0000ad0005057a20 */ /* 0x000fe40000410000 */
[----:B------:R-:W-:Y:S01]  /*32a0*/  FMUL.FTZ R6, R6, c[0x0][0x2b4] ;  /* 0x0000ad0006067a20 */ /* 0x000fe20000410000 */
[----:B------:R-:W5:Y:S03]  /*32b0*/  MUFU.TANH R196, R4 ;  /* 0x0000000400c47308 */ /* 0x000f660000002400 */
        /* <DEDUP_REMOVED lines=19> */
[----:B------:R-:W5:Y:S03]  /*33f0*/  LDSM.16.M88.4 R164, [R229+0x9080] ;  /* 0x00908000e5a4783b */ /* 0x000f660000000200 */
        /* <DEDUP_REMOVED lines=14> */
[C---:B-----5:R-:W-:Y:S08]  /*34e0*/  HMMA.16816.F32 R28, R172.reuse, R164, R28 ;  /* 0x000000a4ac1c723c */ /* 0x060ff0000000181c */
        /* <DEDUP_REMOVED lines=55> */
[----:B------:R-:W5:Y:S05]  /*3860*/  MUFU.TANH R190, R10 ;  /* 0x0000000a00be7308 */ /* 0x000f6a0000002400 */
        /* <DEDUP_REMOVED lines=45> */
[----:B------:R-:W-:Y:S03]  /*3b40*/  LOP3.LUT P0, RZ, R243, 0x1, RZ, 0xc0, !PT ;  /* 0x00000001f3ff7812 */ /* 0x000fe6000780c0ff */
[--C-:B------:R-:W-:Y:S02]  /*3b50*/  FFMA.FTZ R168, R12, c[0x0][0x29c], -R192.reuse ;  /* 0x0000a7000ca87a23 */ /* 0x100fe400000108c0 */
[----:B------:R-:W3:Y:S01]  /*3b60*/  LDSM.16.M88.4 R12, [R229+0xf080] ;  /* 0x00f08000e50c783b */ /* 0x000ee20000000200 */
[C---:B-1----:R-:W-:Y:S01]  /*3b70*/  HMMA.16816.F32 R20, R8.reuse, R164, R20 ;  /* 0x000000a40814723c */ /* 0x042fe20000001814 */
[----:B------:R1:W-:Y:S06]  /*3b80*/  MUFU.EX2 R175, R168 ;  /* 0x000000a800af7308 */ /* 0x0003ec0000000800 */
[----:B-----5:R-:W-:Y:S01]  /*3b90*/  FSEL R164, R190, -INF , P4 ;  /* 0xff800000bea47808 */ /* 0x020fe20002000000 */
[C---:B------:R-:W-:Y:S04]  /*3ba0*/  HMMA.16816.F32 R24, R8.reuse, R166, R24 ;  /* 0x000000a60818723c */ /* 0x040fe80000001818 */
[--C-:B------:R-:W-:Y:S01]  /*3bb0*/  FFMA.FTZ R164, R164, c[0x0][0x29c], -R192.reuse ;  /* 0x0000a700a4a47a23 */ /* 0x100fe200000108c0 */
[----:B--2---:R-:W-:Y:S03]  /*3bc0*/  LDSM.16.M88.4 R16, [R228+0xe080] ;  /* 0x00e08000e410783b */ /* 0x004fe60000000200 */
[----:B------:R2:W-:Y:S01]  /*3bd0*/  MUFU.EX2 R174, R164 ;  /* 0x000000a400ae7308 */ /* 0x0005e20000000800 */
[--C-:B-1----:R-:W-:Y:S02]  /*3be0*/  FFMA.FTZ R168, R4, c[0x0][0x29c], -R193.reuse ;  /* 0x0000a70004a87a23 */ /* 0x102fe400000108c1 */
[----:B------:R-:W1:Y:S07]  /*3bf0*/  LDSM.16.M88.4 R4, [R232+0x1e080] ;  /* 0x01e08000e804783b */ /* 0x000e6e0000000200 */
[----:B------:R-:W4:Y:S01]  /*3c00*/  MUFU.EX2 R168, R168 ;  /* 0x000000a800a87308 */ /* 0x000f220000000800 */
[C---:B---3--:R-:W-:Y:S03]  /*3c10*/  HMMA.16816.F32 R28, R8.reuse, R12, R28 ;  /* 0x0000000c081c723c */ /* 0x048fe6000000181c */
[----:B--2---:R-:W-:Y:S04]  /*3c20*/  FSEL R164, R189, -INF , P3 ;  /* 0xff800000bda47808 */ /* 0x004fe80001800000 */
[----:B------:R-:W-:Y:S01]  /*3c30*/  FSEL R12, R182, -INF , P2 ;  /* 0xff800000b60c7808 */ /* 0x000fe20001000000 */
[----:B------:R-:W-:Y:S01]  /*3c40*/  HMMA.16816.F32 R32, R8, R14, R32 ;  /* 0x0000000e0820723c */ /* 0x000fe20000001820 */
[----:B------:R-:W2:Y:S03]  /*3c50*/  LDS R8, [R248.X4+0x20180] ;  /* 0x02018000f8087984 */ /* 0x000ea60000004800 */
[----:B------:R-:W-:Y:S02]  /*3c60*/  FFMA.FTZ R171, R164, c[0x0][0x29c], -R192 ;  /* 0x0000a700a4ab7a23 */ /* 0x000fe400000108c0 */
[----:B------:R-:W3:Y:S01]  /*3c70*/  LDSM.16.M88.4 R164, [R228+0xf080] ;  /* 0x00f08000e4a4783b */ /* 0x000ee20000000200 */
[----:B------:R-:W-:Y:S01]  /*3c80*/  FSEL R9, R181, -INF , P1 ;  /* 0xff800000b5097808 */ /* 0x000fe20000800000 */
[----:B------:R-:W-:Y:S01]  /*3c90*/  MUFU.EX2 R173, R171 ;  /* 0x000000ab00ad7308 */ /* 0x000fe20000000800 */
[----:B------:R-:W-:Y:S03]  /*3ca0*/  FFMA.FTZ R13, -R195, R195, 1 ;  /* 0x3f800000c30d7423 */ /* 0x000fe600000101c3 */
[--C-:B------:R-:W-:Y:S01]  /*3cb0*/  FFMA.FTZ R9, R9, c[0x0][0x29c], -R193.reuse ;  /* 0x0000a70009097a23 */ /* 0x100fe200000108c1 */
[----:B----4-:R-:W-:Y:S01]  /*3cc0*/  F2FP.PACK_AB R15, R168, R169 ;  /* 0x000000a9a80f723e */ /* 0x010fe200000000ff */
[----:B------:R-:W-:Y:S02]  /*3cd0*/  FFMA.FTZ R14, -R181, R181, 1 ;  /* 0x3f800000b50e7423 */ /* 0x000fe400000101b5 */
[--C-:B------:R-:W-:Y:S02]  /*3ce0*/  FFMA.FTZ R12, R12, c[0x0][0x29c], -R193.reuse ;  /* 0x0000a7000c0c7a23 */ /* 0x100fe400000108c1 */
[----:B------:R4:W-:Y:S01]  /*3cf0*/  MUFU.EX2 R10, R9 ;  /* 0x00000009000a7308 */ /* 0x0009e20000000800 */
[C---:B-1----:R-:W-:Y:S08]  /*3d00*/  HMMA.16816.F32 R20, R4.reuse, R16, R20 ;  /* 0x000000100414723c */ /* 0x042ff00000001814 */
[C---:B------:R-:W-:Y:S01]  /*3d10*/  HMMA.16816.F32 R24, R4.reuse, R18, R24 ;  /* 0x000000120418723c */ /* 0x040fe20000001818 */
[----:B------:R1:W5:Y:S06]  /*3d20*/  MUFU.EX2 R11, R12 ;  /* 0x0000000c000b7308 */ /* 0x00036c0000000800 */
[----:B------:R-:W-:Y:S02]  /*3d30*/  FFMA.FTZ R19, -R176, R176, 1 ;  /* 0x3f800000b0137423 */ /* 0x000fe400000101b0 */
[----:B------:R-:W-:Y:S03]  /*3d40*/  FFMA.FTZ R18, -R180, R180, 1 ;  /* 0x3f800000b4127423 */ /* 0x000fe600000101b4 */
[----:B----4-:R-:W-:Y:S04]  /*3d50*/  FSEL R9, R184, -INF , P2 ;  /* 0xff800000b8097808 */ /* 0x010fe80001000000 */
[----:B--2---:R-:W-:Y:S01]  /*3d60*/  FADD.FTZ R21, R21, -R8 ;  /* 0x8000000815157221 */ /* 0x004fe20000010000 */
[C---:B---3--:R-:W-:Y:S03]  /*3d70*/  HMMA.16816.F32 R28, R4.reuse, R164, R28 ;  /* 0x000000a4041c723c */ /* 0x048fe6000000181c */
[----:B------:R-:W-:Y:S02]  /*3d80*/  FFMA.FTZ R9, R9, c[0x0][0x29c], -R192 ;  /* 0x0000a70009097a23 */ /* 0x000fe400000108c0 */
[----:B------:R-:W-:Y:S02]  /*3d90*/  FMUL.FTZ R21, R170, R21 ;  /* 0x00000015aa157220 */ /* 0x000fe40000410000 */
[----:B------:R2:W-:Y:S01]  /*3da0*/  MUFU.EX2 R171, R9 ;  /* 0x0000000900ab7308 */ /* 0x0005e20000000800 */
[----:B------:R-:W-:Y:S04]  /*3db0*/  HMMA.16816.F32 R32, R4, R166, R32 ;  /* 0x000000a60420723c */ /* 0x000fe80000001820 */
[----:B-1----:R-:W-:Y:S01]  /*3dc0*/  FSEL R12, R176, -INF , P6 ;  /* 0xff800000b00c7808 */ /* 0x002fe20003000000 */
[--C-:B------:R-:W-:Y:S02]  /*3dd0*/  FADD.FTZ R24, R24, -R8.reuse ;  /* 0x8000000818187221 */ /* 0x100fe40000010000 */
[----:B------:R-:W-:Y:S01]  /*3de0*/  FSEL R4, R179, -INF , P0 ;  /* 0xff800000b3047808 */ /* 0x000fe20000000000 */
[----:B------:R-:W-:Y:S01]  /*3df0*/  FADD.FTZ R20, R20, -R8 ;  /* 0x8000000814147221 */ /* 0x000fe20000010000 */
[----:B------:R-:W-:Y:S03]  /*3e00*/  FSEL R5, R178, -INF , P6 ;  /* 0xff800000b2057808 */ /* 0x000fe60003000000 */
[----:B------:R-:W-:Y:S01]  /*3e10*/  FFMA.FTZ R7, R4, c[0x0][0x29c], -R192 ;  /* 0x0000a70004077a23 */ /* 0x000fe200000108c0 */
[----:B------:R-:W-:Y:S01]  /*3e20*/  F2FP.PACK_AB R6, R170, R172 ;  /* 0x000000acaa06723e */ /* 0x000fe200000000ff */
[----:B------:R-:W-:Y:S02]  /*3e30*/  FMUL.FTZ R17, R169, R24 ;  /* 0x00000018a9117220 */ /* 0x000fe40000410000 */
[----:B------:R5:W-:Y:S01]  /*3e40*/  MUFU.EX2 R24, R7 ;  /* 0x0000000700187308 */ /* 0x000be20000000800 */
[--C-:B------:R-:W-:Y:S02]  /*3e50*/  FADD.FTZ R25, R25, -R8.reuse ;  /* 0x8000000819197221 */ /* 0x100fe40000010000 */
[----:B------:R-:W-:Y:S02]  /*3e60*/  FMUL.FTZ R20, R172, R20 ;  /* 0x00000014ac147220 */ /* 0x000fe40000410000 */
[----:B------:R-:W-:Y:S01]  /*3e70*/  FFMA.FTZ R4, -R196, R196, 1 ;  /* 0x3f800000c4047423 */ /* 0x000fe200000101c4 */
[----:B--2---:R-:W-:Y:S01]  /*3e80*/  FSEL R9, R183, -INF , P1 ;  /* 0xff800000b7097808 */ /* 0x004fe20000800000 */
[----:B------:R-:W-:Y:S02]  /*3e90*/  FMUL.FTZ R21, R13, R21 ;  /* 0x000000150d157220 */ /* 0x000fe40000410000 */
[----:B------:R-:W-:Y:S02]  /*3ea0*/  FADD.FTZ R28, R28, -R8 ;  /* 0x800000081c1c7221 */ /* 0x000fe40000010000 */
[--C-:B------:R-:W-:Y:S02]  /*3eb0*/  FFMA.FTZ R9, R9, c[0x0][0x29c], -R192.reuse ;  /* 0x0000a70009097a23 */ /* 0x100fe400000108c0 */
[----:B------:R-:W-:Y:S02]  /*3ec0*/  FFMA.FTZ R192, R5, c[0x0][0x29c], -R192 ;  /* 0x0000a70005c07a23 */ /* 0x000fe400000108c0 */
[----:B------:R1:W2:Y:S01]  /*3ed0*/  MUFU.EX2 R164, R9 ;  /* 0x0000000900a47308 */ /* 0x0002a20000000800 */
[--C-:B------:R-:W-:Y:S02]  /*3ee0*/  FADD.FTZ R29, R29, -R8.reuse ;  /* 0x800000081d1d7221 */ /* 0x100fe40000010000 */
[--C-:B------:R-:W-:Y:S02]  /*3ef0*/  FADD.FTZ R32, R32, -R8.reuse ;  /* 0x8000000820207221 */ /* 0x100fe40000010000 */
[----:B------:R-:W-:Y:S02]  /*3f00*/  FADD.FTZ R33, R33, -R8 ;  /* 0x8000000821217221 */ /* 0x000fe40000010000 */
[----:B------:R-:W-:Y:S01]  /*3f10*/  FFMA.FTZ R8, -R194, R194, 1 ;  /* 0x3f800000c2087423 */ /* 0x000fe200000101c2 */
[----:B-----5:R-:W-:Y:S01]  /*3f20*/  F2FP.PACK_AB R7, R10, R11 ;  /* 0x0000000b0a07723e */ /* 0x020fe200000000ff */
[----:B------:R-:W-:Y:S02]  /*3f30*/  FFMA.FTZ R13, -R188, R188, 1 ;  /* 0x3f800000bc0d7423 */ /* 0x000fe400000101bc */
[----:B------:R-:W-:Y:S02]  /*3f40*/  FMUL.FTZ R20, R4, R20 ;  /* 0x0000001404147220 */ /* 0x000fe40000410000 */
[----:B------:R-:W3:Y:S01]  /*3f50*/  LDS R4, [R248.X4+0x201a0] ;  /* 0x0201a000f8047984 */ /* 0x000ee20000004800 */
[----:B------:R-:W-:Y:S02]  /*3f60*/  FMUL.FTZ R16, R11, R28 ;  /* 0x0000001c0b107220 */ /* 0x000fe40000410000 */
[----:B------:R-:W-:Y:S02]  /*3f70*/  FMUL.FTZ R17, R8, R17 ;  /* 0x0000001108117220 */ /* 0x000fe40000410000 */
[----:B------:R2:W-:Y:S01]  /*3f80*/  STS [R244], R6 ;  /* 0x00000006f4007388 */ /* 0x0005e20000000800 */
[----:B------:R-:W-:Y:S02]  /*3f90*/  FMUL.FTZ R11, R10, R29 ;  /* 0x0000001d0a0b7220 */ /* 0x000fe40000410000 */
[----:B------:R-:W-:Y:S02]  /*3fa0*/  MUFU.EX2 R10, R192 ;  /* 0x000000c0000a7308 */ /* 0x000fe40000000800 */
[----:B------:R-:W-:Y:S01]  /*3fb0*/  FMUL.FTZ R14, R14, R11 ;  /* 0x0000000b0e0e7220 */ /* 0x000fe20000410000 */
[----:B-1----:R-:W-:Y:S02]  /*3fc0*/  FSEL R9, R180, -INF , P0 ;  /* 0xff800000b4097808 */ /* 0x002fe40000000000 */
[----:B------:R-:W-:Y:S03]  /*3fd0*/  F2FP.PACK_AB R11, R21, R20 ;  /* 0x00000014150b723e */ /* 0x000fe600000000ff */
[--C-:B------:R-:W-:Y:S02]  /*3fe0*/  FFMA.FTZ R9, R9, c[0x0][0x29c], -R193.reuse ;  /* 0x0000a70009097a23 */ /* 0x100fe400000108c1 */
[----:B------:R-:W-:Y:S02]  /*3ff0*/  FFMA.FTZ R193, R12, c[0x0][0x29c], -R193 ;  /* 0x0000a7000cc17a23 */ /* 0x000fe400000108c1 */
[----:B------:R-:W-:Y:S02]  /*4000*/  FMUL.FTZ R12, R168, R25 ;  /* 0x00000019a80c7220 */ /* 0x000fe40000410000 */
[----:B------:R-:W-:Y:S02]  /*4010*/  MUFU.EX2 R5, R193 ;  /* 0x000000c100057308 */ /* 0x000fe40000000800 */
[----:B------:R-:W-:Y:S02]  /*4020*/  FMUL.FTZ R12, R13, R12 ;  /* 0x0000000c0d0c7220 */ /* 0x000fe40000410000 */
[----:B------:R-:W-:Y:S03]  /*4030*/  FFMA.FTZ R13, -R182, R182, 1 ;  /* 0x3f800000b60d7423 */ /* 0x000fe600000101b6 */
[----:B------:R-:W-:Y:S01]  /*4040*/  F2FP.PACK_AB R12, R12, R17 ;  /* 0x000000110c0c723e */ /* 0x000fe200000000ff */
[----:B------:R-:W-:Y:S01]  /*4050*/  FMUL.FTZ R16, R13, R16 ;  /* 0x000000100d107220 */ /* 0x000fe20000410000 */
[----:B--2---:R-:W-:Y:S01]  /*4060*/  F2FP.PACK_AB R6, R164, R171 ;  /* 0x000000aba406723e */ /* 0x004fe200000000ff */
[----:B------:R-:W1:Y:S03]  /*4070*/  MUFU.EX2 R9, R9 ;  /* 0x0000000900097308 */ /* 0x000e660000000800 */
[----:B------:R-:W-:Y:S01]  /*4080*/  F2FP.PACK_AB R14, R14, R16 ;  /* 0x000000100e0e723e */ /* 0x000fe200000000ff */
[--C-:B---3--:R-:W-:Y:S02]  /*4090*/  FADD.FTZ R22, R22, -R4.reuse ;  /* 0x8000000416167221 */ /* 0x108fe40000010000 */
[--C-:B------:R-:W-:Y:S02]  /*40a0*/  FADD.FTZ R23, R23, -R4.reuse ;  /* 0x8000000417177221 */ /* 0x100fe40000010000 */
[----:B------:R-:W-:Y:S02]  /*40b0*/  FMUL.FTZ R22, R177, R22 ;  /* 0x00000016b1167220 */ /* 0x000fe40000410000 */
[----:B------:R-:W-:Y:S02]  /*40c0*/  FMUL.FTZ R23, R175, R23 ;  /* 0x00000017af177220 */ /* 0x000fe40000410000 */
[--C-:B------:R-:W-:Y:S02]  /*40d0*/  FADD.FTZ R35, R35, -R4.reuse ;  /* 0x8000000423237221 */ /* 0x100fe40000010000 */
[--C-:B------:R-:W-:Y:S02]  /*40e0*/  FADD.FTZ R26, R26, -R4.reuse ;  /* 0x800000041a1a7221 */ /* 0x100fe40000010000 */
[--C-:B------:R-:W-:Y:S02]  /*40f0*/  FADD.FTZ R27, R27, -R4.reuse ;  /* 0x800000041b1b7221 */ /* 0x100fe40000010000 */
[--C-:B------:R-:W-:Y:S02]  /*4100*/  FADD.FTZ R30, R30, -R4.reuse ;  /* 0x800000041e1e7221 */ /* 0x100fe40000010000 */
[----:B-1----:R-:W-:Y:S01]  /*4110*/  FMUL.FTZ R8, R9, R32 ;  /* 0x0000002009087220 */ /* 0x002fe20000410000 */
[C---:B------:R-:W-:Y:S01]  /*4120*/  F2FP.PACK_AB R9, R5.reuse, R9 ;  /* 0x000000090509723e */ /* 0x040fe200000000ff */
[----:B------:R-:W-:Y:S02]  /*4130*/  FMUL.FTZ R5, R5, R33 ;  /* 0x0000002105057220 */ /* 0x000fe40000410000 */
[----:B------:R-:W-:Y:S02]  /*4140*/  FMUL.FTZ R8, R18, R8 ;  /* 0x0000000812087220 */ /* 0x000fe40000410000 */
[----:B------:R-:W-:Y:S01]  /*4150*/  FMUL.FTZ R13, R19, R5 ;  /* 0x00000005130d7220 */ /* 0x000fe20000410000 */
[----:B------:R-:W-:Y:S01]  /*4160*/  F2FP.PACK_AB R5, R175, R177 ;  /* 0x000000b1af05723e */ /* 0x000fe200000000ff */
[--C-:B------:R-:W-:Y:S02]  /*4170*/  FADD.FTZ R31, R31, -R4.reuse ;  /* 0x800000041f1f7221 */ /* 0x100fe40000010000 */
[----:B------:R-:W-:Y:S01]  /*4180*/  FADD.FTZ R34, R34, -R4 ;  /* 0x8000000422227221 */ /* 0x000fe20000010000 */
[----:B------:R-:W-:Y:S01]  /*4190*/  F2FP.PACK_AB R13, R13, R8 ;  /* 0x000000080d0d723e */ /* 0x000fe200000000ff */
[----:B------:R1:W-:Y:S01]  /*41a0*/  STS [R244+0x400], R5 ;  /* 0x00040005f4007388 */ /* 0x0003e20000000800 */
[C---:B------:R-:W-:Y:S01]  /*41b0*/  F2FP.PACK_AB R8, R173.reuse, R174 ;  /* 0x000000aead08723e */ /* 0x040fe200000000ff */
[----:B------:R-:W-:Y:S02]  /*41c0*/  FMUL.FTZ R26, R174, R26 ;  /* 0x0000001aae1a7220 */ /* 0x000fe40000410000 */
[----:B------:R-:W-:Y:S01]  /*41d0*/  FMUL.FTZ R27, R173, R27 ;  /* 0x0000001bad1b7220 */ /* 0x000fe20000410000 */
[----:B------:R2:W-:Y:S01]  /*41e0*/  STS [R247], R15 ;  /* 0x0000000ff7007388 */ /* 0x0005e20000000800 */
[----:B------:R-:W-:Y:S02]  /*41f0*/  FMUL.FTZ R30, R171, R30 ;  /* 0x0000001eab1e7220 */ /* 0x000fe40000410000 */
[----:B------:R-:W-:Y:S02]  /*4200*/  FMUL.FTZ R31, R164, R31 ;  /* 0x0000001fa41f7220 */ /* 0x000fe40000410000 */
[----:B------:R3:W-:Y:S01]  /*4210*/  STS [R247+0x400], R8 ;  /* 0x00040008f7007388 */ /* 0x0007e20000000800 */
[----:B------:R-:W-:Y:S04]  /*4220*/  FMUL.FTZ R34, R24, R34 ;  /* 0x0000002218227220 */ /* 0x000fe80000410000 */
[----:B------:R4:W-:Y:S05]  /*4230*/  STS [R245], R7 ;  /* 0x00000007f5007388 */ /* 0x0009ea0000000800 */
[----:B------:R5:W-:Y:S01]  /*4240*/  STS [R245+0x400], R6 ;  /* 0x00040006f5007388 */ /* 0x000be20000000800 */
[C---:B-1----:R-:W-:Y:S04]  /*4250*/  F2FP.PACK_AB R5, R10.reuse, R24 ;  /* 0x000000180a05723e */ /* 0x042fe800000000ff */
[----:B------:R1:W-:Y:S01]  /*4260*/  STS [R246], R9 ;  /* 0x00000009f6007388 */ /* 0x0003e20000000800 */
[----:B------:R-:W-:Y:S02]  /*4270*/  FMUL.FTZ R10, R10, R35 ;  /* 0x000000230a0a7220 */ /* 0x000fe40000410000 */
[----:B--2---:R-:W-:Y:S02]  /*4280*/  FFMA.FTZ R15, -R178, R178, 1 ;  /* 0x3f800000b20f7423 */ /* 0x004fe400000101b2 */
[----:B------:R2:W-:Y:S02]  /*4290*/  STS [R246+0x400], R5 ;  /* 0x00040005f6007388 */ /* 0x0005e40000000800 */
[----:B------:R-:W-:Y:S03]  /*42a0*/  FMUL.FTZ R10, R15, R10 ;  /* 0x0000000a0f0a7220 */ /* 0x000fe60000410000 */
[----:B------:R-:W-:Y:S01]  /*42b0*/  BAR.SYNC.DEFER_BLOCKING 0x0 ;  /* 0x0000000000007b1d */ /* 0x000fe20000010000 */
[----:B---3--:R-:W-:Y:S02]  /*42c0*/  FFMA.FTZ R8, -R190, R190, 1 ;  /* 0x3f800000be087423 */ /* 0x008fe400000101be */
[----:B----4-:R-:W-:Y:S02]  /*42d0*/  FFMA.FTZ R7, -R198, R198, 1 ;  /* 0x3f800000c6077423 */ /* 0x010fe400000101c6 */
[----:B------:R-:W-:Y:S02]  /*42e0*/  FMUL.FTZ R8, R8, R26 ;  /* 0x0000001a08087220 */ /* 0x000fe40000410000 */
[----:B------:R-:W-:Y:S02]  /*42f0*/  FMUL.FTZ R7, R7, R22 ;  /* 0x0000001607077220 */ /* 0x000fe40000410000 */
[----:B-----5:R-:W-:Y:S04]  /*4300*/  FFMA.FTZ R6, -R189, R189, 1 ;  /* 0x3f800000bd067423 */ /* 0x020fe800000101bd */
[----:B------:R-:W-:Y:S02]  /*4310*/  FMUL.FTZ R6, R6, R27 ;  /* 0x0000001b06067220 */ /* 0x000fe40000410000 */
[----:B-1----:R-:W-:Y:S03]  /*4320*/  FFMA.FTZ R9, -R179, R179, 1 ;  /* 0x3f800000b3097423 */ /* 0x002fe600000101b3 */
[----:B------:R-:W-:Y:S01]  /*4330*/  F2FP.PACK_AB R6, R6, R8 ;  /* 0x000000080606723e */ /* 0x000fe200000000ff */
[----:B--2---:R-:W-:Y:S02]  /*4340*/  FFMA.FTZ R5, -R197, R197, 1 ;  /* 0x3f800000c5057423 */ /* 0x004fe400000101c5 */
[----:B------:R-:W-:Y:S02]  /*4350*/  FMUL.FTZ R8, R9, R34 ;  /* 0x0000002209087220 */ /* 0x000fe40000410000 */
[----:B------:R-:W-:Y:S01]  /*4360*/  FMUL.FTZ R5, R5, R23 ;  /* 0x0000001705057220 */ /* 0x000fe20000410000 */
[----:B------:R-:W-:Y:S04]  /*4370*/  STS [R244+0x2000], R11 ;  /* 0x0020000bf4007388 */ /* 0x000fe80000000800 */
[----:B------:R-:W-:Y:S01]  /*4380*/  F2FP.PACK_AB R4, R5, R7 ;  /* 0x000000070504723e */ /* 0x000fe200000000ff */
[----:B------:R-:W-:Y:S02]  /*4390*/  FFMA.FTZ R7, -R184, R184, 1 ;  /* 0x3f800000b8077423 */ /* 0x000fe400000101b8 */
[----:B------:R-:W-:Y:S02]  /*43a0*/  FFMA.FTZ R5, -R183, R183, 1 ;  /* 0x3f800000b7057423 */ /* 0x000fe400000101b7 */
[----:B------:R1:W-:Y:S01]  /*43b0*/  STS [R244+0x2400], R4 ;  /* 0x00240004f4007388 */ /* 0x0003e20000000800 */
[----:B------:R-:W-:Y:S02]  /*43c0*/  FMUL.FTZ R7, R7, R30 ;  /* 0x0000001e07077220 */ /* 0x000fe40000410000 */
[----:B------:R-:W-:Y:S02]  /*43d0*/  FMUL.FTZ R5, R5, R31 ;  /* 0x0000001f05057220 */ /* 0x000fe40000410000 */
[----:B------:R-:W-:Y:S03]  /*43e0*/  STS [R247+0x2000], R12 ;  /* 0x0020000cf7007388 */ /* 0x000fe60000000800 */
[----:B------:R-:W-:Y:S02]  /*43f0*/  F2FP.PACK_AB R5, R5, R7 ;  /* 0x000000070505723e */ /* 0x000fe400000000ff */
        /* <DEDUP_REMOVED lines=33> */
[-C--:B-----5:R-:W-:Y:S08]  /*4610*/  HMMA.16816.F32 R84, R4, R24.reuse, R84 ;  /* 0x000000180454723c */ /* 0x0a0ff00000001854 */
[C---:B------:R-:W-:Y:S08]  /*4620*/  HMMA.16816.F32 R88, R12.reuse, R24, R88 ;  /* 0x000000180c58723c */ /* 0x040ff00000001858 */
[-C--:B------:R-:W-:Y:S01]  /*4630*/  HMMA.16816.F32 R92, R12, R26.reuse, R92 ;  /* 0x0000001a0c5c723c */ /* 0x080fe2000000185c */
[----:B------:R-:W3:Y:S07]  /*4640*/  LDSM.16.MT88.4 R12, [R0+0x1e880] ;  /* 0x01e88000000c783b */ /* 0x000eee0000004200 */
[----:B------:R-:W-:Y:S01]  /*4650*/  HMMA.16816.F32 R96, R4, R26, R96 ;  /* 0x0000001a0460723c */ /* 0x000fe20000001860 */
[----:B------:R-:W4:Y:S05]  /*4660*/  LDSM.16.MT88.4 R4, [R234+0x21280] ;  /* 0x02128000ea04783b */ /* 0x000f2a0000004200 */
[----:B------:R-:W5:Y:S02]  /*4670*/  LDSM.16.MT88.4 R24, [R0+0x1b080] ;  /* 0x01b080000018783b */ /* 0x000f640000004200 */
        /* <DEDUP_REMOVED lines=27> */
[-C--:B-----5:R-:W-:Y:S08]  /*4830*/  HMMA.16816.F32 R52, R4, R24.reuse, R52 ;  /* 0x000000180434723c */ /* 0x0a0ff00000001834 */
        /* <DEDUP_REMOVED lines=40> */
[----:B-123--:R-:W2:Y:S01]  /*4ac0*/  LDL.64 R202, [R1] ;  /* 0x0000000001ca7983 */ /* 0x00eea20000100a00 */
[----:B------:R-:W-:Y:S01]  /*4ad0*/  ULDC.64 UR4, c[0x0][0x208] ;  /* 0x0000820000047ab9 */ /* 0x000fe20000000a00 */
[----:B------:R-:W-:Y:S01]  /*4ae0*/  IMAD.U32 R16, RZ, RZ, UR8 ;  /* 0x00000008ff107e24 */ /* 0x000fe2000f8e00ff */
[C---:B------:R-:W-:Y:S01]  /*4af0*/  LOP3.LUT P2, RZ, R250.reuse, 0x2, RZ, 0xc0, !PT ;  /* 0x00000002faff7812 */ /* 0x040fe2000784c0ff */
[----:B------:R-:W3:Y:S01]  /*4b00*/  LDL R200, [R1+0x10] ;  /* 0x0000100001c87983 */ /* 0x000ee20000100800 */
[----:B------:R-:W-:Y:S01]  /*4b10*/  LOP3.LUT P4, RZ, R250, 0x8, RZ, 0xc0, !PT ;  /* 0x00000008faff7812 */ /* 0x000fe2000788c0ff */
[----:B------:R-:W-:Y:S01]  /*4b20*/  IMAD.U32 R14, RZ, RZ, UR8 ;  /* 0x00000008ff0e7e24 */ /* 0x000fe2000f8e00ff */
[----:B------:R-:W-:Y:S01]  /*4b30*/  UIMAD.WIDE.U32 UR18, UR15, UR4, URZ ;  /* 0x000000040f1272a5 */ /* 0x000fe2000f8e003f */
[----:B------:R-:W4:Y:S01]  /*4b40*/  LDL.64 R18, [R1+0x18] ;  /* 0x0000180001127983 */ /* 0x000f220000100a00 */
[----:B------:R-:W-:Y:S01]  /*4b50*/  USHF.R.S32.HI UR16, URZ, 0x1f, UR15 ;  /* 0x0000001f3f107899 */ /* 0x000fe2000801140f */
[----:B------:R-:W-:Y:S02]  /*4b60*/  IMAD.U32 R12, RZ, RZ, UR8 ;  /* 0x00000008ff0c7e24 */ /* 0x000fe4000f8e00ff */
[----:B------:R-:W1:Y:S01]  /*4b70*/  S2R R11, SR_TID.X ;  /* 0x00000000000b7919 */ /* 0x000e620000002100 */
[----:B------:R-:W-:Y:S01]  /*4b80*/  UIMAD UR16, UR16, UR4, URZ ;  /* 0x00000004101072a4 */ /* 0x000fe2000f8e023f */
[----:B------:R-:W-:Y:S01]  /*4b90*/  IMAD.U32 R8, RZ, RZ, UR18 ;  /* 0x00000012ff087e24 */ /* 0x000fe2000f8e00ff */
[----:B------:R-:W-:Y:S01]  /*4ba0*/  USHF.L.U32 UR4, UR15, 0x6, URZ ;  /* 0x000000060f047899 */ /* 0x000fe2000800063f */
[----:B------:R-:W-:Y:S01]  /*4bb0*/  IMAD.U32 R10, RZ, RZ, UR18 ;  /* 0x00000012ff0a7e24 */ /* 0x000fe2000f8e00ff */
[----:B------:R-:W-:Y:S04]  /*4bc0*/  UIMAD UR16, UR15, UR5, UR16 ;  /* 0x000000050f1072a4 */ /* 0x000fe8000f8e0210 */
[----:B------:R-:W-:Y:S06]  /*4bd0*/  UIADD3 UR16, UR19, UR16, URZ ;  /* 0x0000001013107290 */ /* 0x000fec000fffe03f */
[----:B------:R-:W-:Y:S01]  /*4be0*/  IMAD.U32 R9, RZ, RZ, UR16 ;  /* 0x00000010ff097e24 */ /* 0x000fe2000f8e00ff */
[----:B--2---:R-:W-:Y:S04]  /*4bf0*/  LEA R8, P0, R8, R202, 0x7 ;  /* 0x000000ca08087211 */ /* 0x004fe800078038ff */
[----:B------:R-:W-:Y:S01]  /*4c00*/  LEA.HI.X R9, R10, R203, R9, 0x7, P0 ;  /* 0x000000cb0a097211 */ /* 0x000fe200000f3c09 */
[----:B------:R-:W-:Y:S01]  /*4c10*/  IMAD.U32 R10, RZ, RZ, UR4 ;  /* 0x00000004ff0a7e24 */ /* 0x000fe2000f8e00ff */
[--C-:B------:R-:W-:Y:S02]  /*4c20*/  IADD3 R16, P1, P0, R16, 0x80, R8.reuse ;  /* 0x0000008010107810 */ /* 0x100fe4000783e008 */
[----:B---3--:R-:W-:Y:S02]  /*4c30*/  LOP3.LUT P3, RZ, R200, 0x1, RZ, 0xc0, !PT ;  /* 0x00000001c8ff7812 */ /* 0x008fe4000786c0ff */
[--C-:B------:R-:W-:Y:S02]  /*4c40*/  IADD3.X R17, RZ, UR14, R9.reuse, P1, P0 ;  /* 0x0000000eff117c10 */ /* 0x100fe40008fe0409 */
[----:B------:R-:W-:Y:S02]  /*4c50*/  IADD3 R14, P1, P0, R14, 0x100, R8 ;  /* 0x000001000e0e7810 */ /* 0x000fe4000783e008 */
[----:B------:R-:W-:Y:S02]  /*4c60*/  IADD3 R10, -R251, UR9, -R10 ;  /* 0x00000009fb0a7c10 */ /* 0x000fe4000fffe90a */
[--C-:B------:R-:W-:Y:S02]  /*4c70*/  IADD3.X R15, RZ, UR14, R9.reuse, P1, P0 ;  /* 0x0000000eff0f7c10 */ /* 0x100fe40008fe0409 */
[----:B------:R-:W-:Y:S04]  /*4c80*/  IADD3 R12, P1, P0, R12, 0x180, R8 ;  /* 0x000001800c0c7810 */ /* 0x000fe8000783e008 */
[----:B------:R-:W-:Y:S02]  /*4c90*/  IADD3.X R13, RZ, UR14, R9, P1, P0 ;  /* 0x0000000eff0d7c10 */ /* 0x000fe40008fe0409 */
[----:B------:R-:W-:Y:S02]  /*4ca0*/  ISETP.LT.OR P0, PT, R10, 0x1, !P3 ;  /* 0x000000010a00780c */ /* 0x000fe40005f01670 */
[----:B------:R-:W-:Y:S11]  /*4cb0*/  LOP3.LUT P1, RZ, R250, 0x4, RZ, 0xc0, !PT ;  /* 0x00000004faff7812 */ /* 0x000ff6000782c0ff */
        /* <DEDUP_REMOVED lines=15> */
[C---:B------:R-:W-:Y:S02]  /*4db0*/  ISETP.LT.OR P0, PT, R10.reuse, 0x21, !P3 ;  /* 0x000000210a00780c */ /* 0x040fe40005f01670 */
[C---:B-1----:R-:W-:Y:S11]  /*4dc0*/  ISETP.GT.AND P3, PT, R11.reuse, 0xf, PT ;  /* 0x0000000f0b00780c */ /* 0x042ff60003f64270 */
[----:B------:R1:W-:Y:S01]  /*4dd0*/  LDGSTS.E.BYPASS.LTC128B.128 [R242+0x19080], [R8.64], !P0 ;  /* 0x1908000008f27fae */ /* 0x0003e2000c101d4a */
[C---:B------:R-:W-:Y:S11]  /*4de0*/  ISETP.LT.OR P0, PT, R10.reuse, 0x21, !P2 ;  /* 0x000000210a00780c */ /* 0x040ff60005701670 */
[----:B------:R-:W-:Y:S02]  /*4df0*/  @!UPT UIADD3 URZ, URZ, URZ, URZ ;  /* 0x0000003f3f3ff290 */ /* 0x000fe4000fffe03f */
[----:B------:R2:W-:Y:S01]  /*4e00*/  LDGSTS.E.BYPASS.LTC128B.128 [R242+0x1b080], [R16.64], !P0 ;  /* 0x1b08000010f27fae */ /* 0x0005e2000c101d4a */
[C---:B------:R-:W-:Y:S01]  /*4e10*/  ISETP.LT.OR P0, PT, R10.reuse, 0x21, !P1 ;  /* 0x000000210a00780c */ /* 0x040fe20004f01670 */
[----:B-1----:R-:W-:Y:S11]  /*4e20*/  IMAD.U32 R8, RZ, RZ, UR4 ;  /* 0x00000004ff087e24 */ /* 0x002ff6000f8e00ff */
[----:B------:R-:W-:Y:S01]  /*4e30*/  @!UPT UIADD3 URZ, URZ, URZ, URZ ;  /* 0x0000003f3f3ff290 */ /* 0x000fe2000fffe03f */
[----:B------:R2:W-:Y:S01]  /*4e40*/  LDGSTS.E.BYPASS.LTC128B.128 [R242+0x1d080], [R14.64], !P0 ;  /* 0x1d0800000ef27fae */ /* 0x0005e2000c101d4a */
[----:B------:R-:W-:Y:S01]  /*4e50*/  ISETP.LT.OR P0, PT, R10, 0x21, !P4 ;  /* 0x000000210a00780c */ /* 0x000fe20006701670 */
[----:B------:R-:W-:Y:S02]  /*4e60*/  @!P3 IMAD.SHL.U32 R10, R11, 0x10, RZ ;  /* 0x000000100b0ab824 */ /* 0x000fe400078e00ff */
[----:B----4-:R-:W-:Y:S10]  /*4e70*/  @!P3 IMAD.WIDE R8, R8, 0x4, R18 ;  /* 0x000000040808b825 */ /* 0x010ff400078e0212 */
[----:B------:R2:W-:Y:S04]  /*4e80*/  LDGSTS.E.BYPASS.LTC128B.128 [R242+0x1f080], [R12.64], !P0 ;  /* 0x1f0800000cf27fae */ /* 0x0005e8000c101d4a */
[----:B------:R2:W-:Y:S02]  /*4e90*/  @!P3 LDGSTS.E.BYPASS.LTC128B.128 [R10+0x20180], [R8.64] ;  /* 0x20180000080abfae */ /* 0x0005e4000b901d4a */
.L_x_612:
        /* <DEDUP_REMOVED lines=94> */
[----:B------:R-:W-:Y:S01]  /*5480*/  ULDC.64 UR4, c[0x0][0x178] ;  /* 0x00005e0000047ab9 */ /* 0x000fe20000000a00 */
[----:B------:R-:W-:Y:S01]  /*5490*/  IMAD.U32 R12, RZ, RZ, UR7 ;  /* 0x00000007ff0c7e24 */ /* 0x000fe2000f8e00ff */
[----:B------:R-:W5:Y:S01]  /*54a0*/  LDL.64 R14, [R1+0x20] ;  /* 0x00002000010e7983 */ /* 0x000f620000100a00 */
[----:B------:R-:W-:Y:S01]  /*54b0*/  LOP3.LUT P4, RZ, R249, 0x8, RZ, 0xc0, !PT ;  /* 0x00000008f9ff7812 */ /* 0x000fe2000788c0ff */
[----:B------:R-:W-:Y:S01]  /*54c0*/  USHF.R.S32.HI UR16, URZ, 0x1f, UR15 ;  /* 0x0000001f3f107899 */ /* 0x000fe2000801140f */
[----:B------:R-:W-:Y:S01]  /*54d0*/  IMAD.U32 R10, RZ, RZ, UR7 ;  /* 0x00000007ff0a7e24 */ /* 0x000fe2000f8e00ff */
[----:B------:R-:W-:Y:S01]  /*54e0*/  UIMAD.WIDE.U32 UR18, UR15, UR4, URZ ;  /* 0x000000040f1272a5 */ /* 0x000fe2000f8e003f */
[----:B------:R-:W-:Y:S01]  /*54f0*/  IMAD.U32 R8, RZ, RZ, UR7 ;  /* 0x00000007ff087e24 */ /* 0x000fe2000f8e00ff */
[----:B------:R-:W-:Y:S02]  /*5500*/  UIMAD UR16, UR16, UR4, URZ ;  /* 0x00000004101072a4 */ /* 0x000fe4000f8e023f */
[----:B------:R-:W-:Y:S02]  /*5510*/  USHF.L.U32 UR4, UR15, 0x6, URZ ;  /* 0x000000060f047899 */ /* 0x000fe4000800063f */
[----:B------:R-:W-:Y:S01]  /*5520*/  UIMAD UR16, UR15, UR5, UR16 ;  /* 0x000000050f1072a4 */ /* 0x000fe2000f8e0210 */
[----:B------:R-:W-:Y:S02]  /*5530*/  IMAD.U32 R4, RZ, RZ, UR18 ;  /* 0x00000012ff047e24 */ /* 0x000fe4000f8e00ff */
[----:B------:R-:W-:Y:S01]  /*5540*/  IMAD.U32 R6, RZ, RZ, UR18 ;  /* 0x00000012ff067e24 */ /* 0x000fe2000f8e00ff */
[----:B------:R-:W-:Y:S06]  /*5550*/  UIADD3 UR16, UR19, UR16, URZ ;  /* 0x0000001013107290 */ /* 0x000fec000fffe03f */
[----:B------:R-:W-:Y:S01]  /*5560*/  IMAD.U32 R5, RZ, RZ, UR16 ;  /* 0x00000010ff057e24 */ /* 0x000fe2000f8e00ff */
[----:B--2---:R-:W-:Y:S02]  /*5570*/  LEA R4, P0, R4, R224, 0x7 ;  /* 0x000000e004047211 */ /* 0x004fe400078038ff */
[----:B------:R-:W2:Y:S02]  /*5580*/  S2R R224, SR_TID.X ;  /* 0x0000000000e07919 */ /* 0x000ea40000002100 */
[----:B------:R-:W-:Y:S01]  /*5590*/  LEA.HI.X R5, R6, R225, R5, 0x7, P0 ;  /* 0x000000e106057211 */ /* 0x000fe200000f3c05 */
[----:B------:R-:W-:Y:S01]  /*55a0*/  IMAD.U32 R6, RZ, RZ, UR4 ;  /* 0x00000004ff067e24 */ /* 0x000fe2000f8e00ff */
[--C-:B------:R-:W-:Y:S04]  /*55b0*/  IADD3 R12, P1, P0, R12, 0x80, R4.reuse ;  /* 0x000000800c0c7810 */ /* 0x100fe8000783e004 */
[--C-:B------:R-:W-:Y:S02]  /*55c0*/  IADD3.X R13, RZ, UR6, R5.reuse, P1, P0 ;  /* 0x00000006ff0d7c10 */ /* 0x100fe40008fe0405 */
[----:B------:R-:W-:Y:S02]  /*55d0*/  IADD3 R10, P1, P0, R10, 0x100, R4 ;  /* 0x000001000a0a7810 */ /* 0x000fe4000783e004 */
[----:B------:R-:W-:Y:S02]  /*55e0*/  IADD3 R6, -R251, UR9, -R6 ;  /* 0x00000009fb067c10 */ /* 0x000fe4000fffe906 */
[--C-:B------:R-:W-:Y:S02]  /*55f0*/  IADD3.X R11, RZ, UR6, R5.reuse, P1, P0 ;  /* 0x00000006ff0b7c10 */ /* 0x100fe40008fe0405 */
[----:B------:R-:W-:Y:S04]  /*5600*/  IADD3 R8, P1, P0, R8, 0x180, R4 ;  /* 0x0000018008087810 */ /* 0x000fe8000783e004 */
[----:B------:R-:W-:Y:S02]  /*5610*/  IADD3.X R9, RZ, UR6, R5, P1, P0 ;  /* 0x00000006ff097c10 */ /* 0x000fe40008fe0405 */
[----:B------:R-:W-:Y:S02]  /*5620*/  ISETP.LT.OR P0, PT, R6, 0x1, !P3 ;  /* 0x000000010600780c */ /* 0x000fe40005f01670 */
[----:B--2---:R-:W-:Y:S02]  /*5630*/  ISETP.GT.AND P5, PT, R224, 0xf, PT ;  /* 0x0000000fe000780c */ /* 0x004fe40003fa4270 */
[----:B------:R-:W-:Y:S09]  /*5640*/  LOP3.LUT P1, RZ, R249, 0x4, RZ, 0xc0, !PT ;  /* 0x00000004f9ff7812 */ /* 0x000ff2000782c0ff */
        /* <DEDUP_REMOVED lines=21> */
[C---:B------:R-:W-:Y:S01]  /*57a0*/  ISETP.LT.OR P0, PT, R6.reuse, 0x21, !P1 ;  /* 0x000000210600780c */ /* 0x040fe20004f01670 */
[----:B--2---:R-:W-:Y:S11]  /*57b0*/  IMAD.U32 R4, RZ, RZ, UR4 ;  /* 0x00000004ff047e24 */ /* 0x004ff6000f8e00ff */
[----:B------:R-:W-:Y:S01]  /*57c0*/  @!UPT UIADD3 URZ, URZ, URZ, URZ ;  /* 0x0000003f3f3ff290 */ /* 0x000fe2000fffe03f */
[----:B------:R4:W-:Y:S01]  /*57d0*/  LDGSTS.E.BYPASS.LTC128B.128 [R242+0x15080], [R10.64], !P0 ;  /* 0x150800000af27fae */ /* 0x0009e2000c101d4a */
[----:B------:R-:W-:Y:S01]  /*57e0*/  ISETP.LT.OR P0, PT, R6, 0x21, !P4 ;  /* 0x000000210600780c */ /* 0x000fe20006701670 */
[----:B------:R-:W-:Y:S02]  /*57f0*/  @!P5 IMAD.SHL.U32 R6, R224, 0x10, RZ ;  /* 0x00000010e006d824 */ /* 0x000fe400078e00ff */
[----:B-----5:R-:W-:Y:S10]  /*5800*/  @!P5 IMAD.WIDE R4, R4, 0x4, R14 ;  /* 0x000000040404d825 */ /* 0x020ff400078e020e */
[----:B------:R4:W-:Y:S04]  /*5810*/  LDGSTS.E.BYPASS.LTC128B.128 [R242+0x17080], [R8.64], !P0 ;  /* 0x1708000008f27fae */ /* 0x0009e8000c101d4a */
[----:B------:R4:W-:Y:S02]  /*5820*/  @!P5 LDGSTS.E.BYPASS.LTC128B.128 [R6+0x20080], [R4.64] ;  /* 0x200800000406dfae */ /* 0x0009e4000b901d4a */
.L_x_613:
[----:B--2-4-:R-:W2:Y:S01]  /*5830*/  LDL.64 R8, [R1+0x28] ;  /* 0x0000280001087983 */ /* 0x014ea20000100a00 */
[----:B------:R-:W-:Y:S02]  /*5840*/  USHF.L.U32 UR12, UR12, 0xe, URZ ;  /* 0x0000000e0c0c7899 */ /* 0x000fe4000800063f */
[----:B------:R-:W-:Y:S01]  /*5850*/  UISETP.GE.AND UP0, UPT, UR15, UR13, UPT ;  /* 0x0000000d0f00728c */ /* 0x000fe2000bf06270 */
[----:B------:R-:W4:Y:S03]  /*5860*/  LDL R6, [R1+0x14] ;  /* 0x0000140001067983 */ /* 0x000f260000100800 */
[----:B------:R-:W-:Y:S01]  /*5870*/  IMAD.U32 R5, RZ, RZ, UR12 ;  /* 0x0000000cff057e24 */ /* 0x000fe2000f8e00ff */
[----:B------:R-:W-:Y:S04]  /*5880*/  LDSM.16.MT88.4 R224, [R0+0x5080] ;  /* 0x0050800000e0783b */ /* 0x000fe80000004200 */
[----:B------:R-:W0:Y:S01]  /*5890*/  LDGDEPBAR ;  /* 0x00000000000079af */ /* 0x000e220000000000 */
[----:B--2---:R-:W-:Y:S01]  /*58a0*/  IADD3 R4, P0, R8, UR12, RZ ;  /* 0x0000000c08047c10 */ /* 0x004fe2000ff1e0ff */
[----:B------:R-:W-:Y:S03]  /*58b0*/  UMOV UR12, UR15 ;  /* 0x0000000f000c7c82 */ /* 0x000fe60008000000 */
[----:B----4-:R-:W-:Y:S02]  /*58c0*/  LEA.HI.X.SX32 R5, R5, R6, 0x1, P0 ;  /* 0x0000000605057211 */ /* 0x010fe400000f0eff */
[C---:B------:R-:W-:Y:S04]  /*58d0*/  LEA R240, P0, R4.reuse, c[0x0][0x220], 0x2 ;  /* 0x0000880004f07a11 */ /* 0x040fe800078010ff */
        /* <DEDUP_REMOVED lines=144> */
[----:B-1----:R-:W-:-:S02]  /*61e0*/  FMUL.FTZ R35, R101, c[0x0][0x298] ;  /* 0x0000a60065237a20 */ /* 0x002fc40000410000 */
        /* <DEDUP_REMOVED lines=62> */
.L_x_611:
[----:B------:R-:W-:Y:S05]  /*65d0*/  @P0 BRA `(.L_x_615) ;  /* 0x00001e6000000947 */ /* 0x000fea0003800000 */
[----:B------:R-:W2:Y:S01]  /*65e0*/  LDL R101, [R1+0x30] ;  /* 0x0000300001657983 */ /* 0x000ea20000100800 */
[----:B------:R-:W-:Y:S02]  /*65f0*/  F2FP.PACK_AB R37, R37, R36 ;  /* 0x000000242525723e */ /* 0x000fe400000000ff */
[----:B------:R-:W-:Y:S01]  /*6600*/  F2FP.PACK_AB R38, R39, R38 ;  /* 0x000000262726723e */ /* 0x000fe200000000ff */
[----:B------:R-:W3:Y:S01]  /*6610*/  S2R R103, SR_TID.X ;  /* 0x0000000000677919 */ /* 0x000ee20000002100 */
        /* <DEDUP_REMOVED lines=12> */
[----:B---3--:R-:W-:Y:S02]  /*66e0*/  SHF.R.S32.HI R5, RZ, 0x1f, R103 ;  /* 0x0000001fff057819 */ /* 0x008fe40000011467 */
[----:B------:R-:W-:Y:S02]  /*66f0*/  F2FP.PACK_AB R60, R61, R60 ;  /* 0x0000003c3d3c723e */ /* 0x000fe400000000ff */
[----:B-1----:R-:W-:-:S02]  /*6700*/  LEA.HI R3, R5, R103, RZ, 0x2 ;  /* 0x0000006705037211 */ /* 0x002fc400078f10ff */
        /* <DEDUP_REMOVED lines=66> */
[----:B-----5:R-:W-:Y:S01]  /*6b30*/  F2FP.PACK_AB R19, R127, R126 ;  /* 0x0000007e7f13723e */ /* 0x020fe200000000ff */
        /* <DEDUP_REMOVED lines=91> */
.L_x_616:
        /* <DEDUP_REMOVED lines=62> */
.L_x_618:
[----:B--234-:R-:W-:Y:S05]  /*74d0*/  BSYNC B0 ;  /* 0x0000000000007941 */ /* 0x01cfea0003800000 */
.L_x_617:
        /* <DEDUP_REMOVED lines=17> */
.L_x_620:
[----:B------:R-:W-:Y:S05]  /*75f0*/  BSYNC B0 ;  /* 0x0000000000007941 */ /* 0x000fea0003800000 */
.L_x_619:
        /* <DEDUP_REMOVED lines=16> */
.L_x_622:
[----:B------:R-:W-:Y:S05]  /*7700*/  BSYNC B0 ;  /* 0x0000000000007941 */ /* 0x000fea0003800000 */
.L_x_621:
        /* <DEDUP_REMOVED lines=16> */
.L_x_624:
[----:B------:R-:W-:Y:S05]  /*7810*/  BSYNC B0 ;  /* 0x0000000000007941 */ /* 0x000fea0003800000 */
.L_x_623:
        /* <DEDUP_REMOVED lines=16> */
.L_x_626:
[----:B------:R-:W-:Y:S05]  /*7920*/  BSYNC B0 ;  /* 0x0000000000007941 */ /* 0x000fea0003800000 */
.L_x_625:
        /* <DEDUP_REMOVED lines=16> */
.L_x_628:
[----:B------:R-:W-:Y:S05]  /*7a30*/  BSYNC B0 ;  /* 0x0000000000007941 */ /* 0x000fea0003800000 */
.L_x_627:
        /* <DEDUP_REMOVED lines=16> */
.L_x_630:
[----:B------:R-:W-:Y:S05]  /*7b40*/  BSYNC B0 ;  /* 0x0000000000007941 */ /* 0x000fea0003800000 */
.L_x_629:
        /* <DEDUP_REMOVED lines=16> */
.L_x_632:
[----:B------:R-:W-:Y:S05]  /*7c50*/  BSYNC B0 ;  /* 0x0000000000007941 */ /* 0x000fea0003800000 */
.L_x_631:
        /* <DEDUP_REMOVED lines=20> */
.L_x_634:
[----:B------:R-:W-:Y:S05]  /*7da0*/  BSYNC B0 ;  /* 0x0000000000007941 */ /* 0x000fea0003800000 */
.L_x_633:
        /* <DEDUP_REMOVED lines=15> */
.L_x_636:
[----:B------:R-:W-:Y:S05]  /*7ea0*/  BSYNC B0 ;  /* 0x0000000000007941 */ /* 0x000fea0003800000 */
.L_x_635:
        /* <DEDUP_REMOVED lines=14> */
.L_x_638:
[----:B------:R-:W-:Y:S05]  /*7f90*/  BSYNC B0 ;  /* 0x0000000000007941 */ /* 0x000fea0003800000 */
.L_x_637:
        /* <DEDUP_REMOVED lines=14> */
.L_x_640:
[----:B------:R-:W-:Y:S05]  /*8080*/  BSYNC B0 ;  /* 0x0000000000007941 */ /* 0x000fea0003800000 */
.L_x_639:
        /* <DEDUP_REMOVED lines=14> */
.L_x_642:
[----:B------:R-:W-:Y:S05]  /*8170*/  BSYNC B0 ;  /* 0x0000000000007941 */ /* 0x000fea0003800000 */
.L_x_641:
        /* <DEDUP_REMOVED lines=14> */
.L_x_644:
[----:B------:R-:W-:Y:S05]  /*8260*/  BSYNC B0 ;  /* 0x0000000000007941 */ /* 0x000fea0003800000 */
.L_x_643:
        /* <DEDUP_REMOVED lines=14> */
.L_x_646:
[----:B------:R-:W-:Y:S05]  /*8350*/  BSYNC B0 ;  /* 0x0000000000007941 */ /* 0x000fea0003800000 */
.L_x_645:
        /* <DEDUP_REMOVED lines=14> */
.L_x_615:
[----:B------:R-:W2:Y:S01]  /*8440*/  LDL R8, [R1+0x30] ;  /* 0x0000300001087983 */ /* 0x000ea20000100800 */
[----:B------:R-:W-:Y:S01]  /*8450*/  ISETP.NE.U32.AND P0, PT, RZ, c[0x0][0x358], PT ;  /* 0x0000d600ff007a0c */ /* 0x000fe20003f05070 */
[----:B-1----:R-:W-:-:S03]  /*8460*/  IMAD.MOV.U32 R2, RZ, RZ, 0x4 ;  /* 0x00000004ff027424 */ /* 0x002fc600078e00ff */
        /* <DEDUP_REMOVED lines=16> */
.L_x_647:
[----:B------:R-:W1:Y:S01]  /*8570*/  S2R R4, SR_TID.X ;  /* 0x0000000000047919 */ /* 0x000e620000002100 */
[----:B------:R-:W-:Y:S01]  /*8580*/  SEL R16, R8, RZ, !P1 ;  /* 0x000000ff08107207 */ /* 0x000fe20004800000 */
[----:B------:R-:W-:Y:S02]  /*8590*/  BSSY B0, `(.L_x_648) ;  /* 0x0000025000007945 */ /* 0x000fe40003800000 */
[----:B------:R-:W2:Y:S04]  /*85a0*/  S2R R9, SR_CTAID.X ;  /* 0x0000000000097919 */ /* 0x000ea80000002500 */
[----:B------:R-:W3:Y:S01]  /*85b0*/  S2R R20, SR_CTAID.Y ;  /* 0x0000000000147919 */ /* 0x000ee20000002600 */
[----:B-1---5:R-:W-:-:S04]  /*85c0*/  SHF.R.S32.HI R14, RZ, 0x1f, R4 ;  /* 0x0000001fff0e7819 */ /* 0x022fc80000011404 */
        /* <DEDUP_REMOVED lines=33> */
.L_x_649:
[----:B------:R-:W-:Y:S05]  /*87e0*/  BSYNC B0 ;  /* 0x0000000000007941 */ /* 0x000fea0003800000 */
.L_x_648:
        /* <DEDUP_REMOVED lines=17> */
.L_x_651:
[----:B------:R-:W-:Y:S05]  /*8900*/  BSYNC B0 ;  /* 0x0000000000007941 */ /* 0x000fea0003800000 */
.L_x_650:
        /* <DEDUP_REMOVED lines=16> */
.L_x_653:
[----:B------:R-:W-:Y:S05]  /*8a10*/  BSYNC B0 ;  /* 0x0000000000007941 */ /* 0x000fea0003800000 */
.L_x_652:
        /* <DEDUP_REMOVED lines=16> */
.L_x_655:
[----:B------:R-:W-:Y:S05]  /*8b20*/  BSYNC B0 ;  /* 0x0000000000007941 */ /* 0x000fea0003800000 */
.L_x_654:
        /* <DEDUP_REMOVED lines=16> */
.L_x_657:
[----:B------:R-:W-:Y:S05]  /*8c30*/  BSYNC B0 ;  /* 0x0000000000007941 */ /* 0x000fea0003800000 */
.L_x_656:
        /* <DEDUP_REMOVED lines=16> */
.L_x_659:
[----:B------:R-:W-:Y:S05]  /*8d40*/  BSYNC B0 ;  /* 0x0000000000007941 */ /* 0x000fea0003800000 */
.L_x_658:
        /* <DEDUP_REMOVED lines=16> */
.L_x_661:
[----:B------:R-:W-:Y:S05]  /*8e50*/  BSYNC B0 ;  /* 0x0000000000007941 */ /* 0x000fea0003800000 */
.L_x_660:
        /* <DEDUP_REMOVED lines=16> */
.L_x_663:
[----:B------:R-:W-:Y:S05]  /*8f60*/  BSYNC B0 ;  /* 0x0000000000007941 */ /* 0x000fea0003800000 */
.L_x_662:
        /* <DEDUP_REMOVED lines=20> */
.L_x_665:
[----:B------:R-:W-:Y:S05]  /*90b0*/  BSYNC B0 ;  /* 0x0000000000007941 */ /* 0x000fea0003800000 */
.L_x_664:
        /* <DEDUP_REMOVED lines=15> */
.L_x_667:
[----:B------:R-:W-:Y:S05]  /*91b0*/  BSYNC B0 ;  /* 0x0000000000007941 */ /* 0x000fea0003800000 */
.L_x_666:
        /* <DEDUP_REMOVED lines=14> */
.L_x_669:
[----:B------:R-:W-:Y:S05]  /*92a0*/  BSYNC B0 ;  /* 0x0000000000007941 */ /* 0x000fea0003800000 */
.L_x_668:
        /* <DEDUP_REMOVED lines=14> */
.L_x_671:
[----:B------:R-:W-:Y:S05]  /*9390*/  BSYNC B0 ;  /* 0x0000000000007941 */ /* 0x000fea0003800000 */
.L_x_670:
        /* <DEDUP_REMOVED lines=14> */
.L_x_673:
[----:B------:R-:W-:Y:S05]  /*9480*/  BSYNC B0 ;  /* 0x0000000000007941 */ /* 0x000fea0003800000 */
.L_x_672:
        /* <DEDUP_REMOVED lines=14> */
.L_x_675:
[----:B------:R-:W-:Y:S05]  /*9570*/  BSYNC B0 ;  /* 0x0000000000007941 */ /* 0x000fea0003800000 */
.L_x_674:
        /* <DEDUP_REMOVED lines=14> */
.L_x_677:
[----:B------:R-:W-:Y:S05]  /*9660*/  BSYNC B0 ;  /* 0x0000000000007941 */ /* 0x000fea0003800000 */
.L_x_676:
        /* <DEDUP_REMOVED lines=14> */
.L_x_678:
        /* <DEDUP_REMOVED lines=11> */
.L_x_1163:


//--------------------- .text._ZN7cutlass13device_kernelIN5flash19enable_sm80_to_sm89INS1_16FlashAttnBwdSm80INS1_25CollectiveMainloopBwdSm80ILi1ELi1EN4cute5tupleIJNS5_1CILi64EEES8_NS7_ILi256EEEEEENS_6half_tEfNS_4arch4Sm80ELb0ELb0ELb1ELb1ELb0ELb0ELb0ELb0ELi2ELi4ELi2ELi2ELb0EEENS1_24CollectiveEpilogueBwdGQAISA_fSD_Li256ELb1ELb0EEENS1_19SingleTileSchedulerILb1ELb0ELb0ELi64EEEEEEEEEvNT_6ParamsE --------------------------
	.section	.text._ZN7cutlass13device_kernelIN5flash19enable_sm80_to_sm89INS1_16FlashAttnBwdSm80INS1_25CollectiveMainloopBwdSm80ILi1ELi1EN4cute5tupleIJNS5_1CILi64EEES8_NS7_ILi256EEEEEENS_6half_tEfNS_4arch4Sm80ELb0ELb0ELb1ELb1ELb0ELb0ELb0ELb0ELi2ELi4ELi2ELi2ELb0EEENS1_24CollectiveEpilogueBwdGQAISA_fSD_Li256ELb1ELb0EEENS1_19SingleTileSchedulerILb1ELb0ELb0ELi64EEEEEEEEEvNT_6ParamsE,"ax",@progbits
	.sectioninfo	@"SHI_REGISTERS=255"
	.align	128
.text._ZN7cutlass13device_kernelIN5flash19enable_sm80_to_sm89INS1_16FlashAttnBwdSm80INS1_25CollectiveMainloopBwdSm80ILi1ELi1EN4cute5tupleIJNS5_1CILi64EEES8_NS7_ILi256EEEEEENS_6half_tEfNS_4arch4Sm80ELb0ELb0ELb1ELb1ELb0ELb0ELb0ELb0ELi2ELi4ELi2ELi2ELb0EEENS1_24CollectiveEpilogueBwdGQAISA_fSD_Li256ELb1ELb0EEENS1_19SingleTileSchedulerILb1ELb0ELb0ELi64EEEEEEEEEvNT_6ParamsE:
        .type           _ZN7cutlass13device_kernelIN5flash19enable_sm80_to_sm89INS1_16FlashAttnBwdSm80INS1_25CollectiveMainloopBwdSm80ILi1ELi1EN4cute5tupleIJNS5_1CILi64EEES8_NS7_ILi256EEEEEENS_6half_tEfNS_4arch4Sm80ELb0ELb0ELb1ELb1ELb0ELb0ELb0ELb0ELi2ELi4ELi2ELi2ELb0EEENS1_24CollectiveEpilogueBwdGQAISA_fSD_Li256ELb1ELb0EEENS1_19SingleTileSchedulerILb1ELb0ELb0ELi64EEEEEEEEEvNT_6ParamsE,@function
        .size           _ZN7cutlass13device_kernelIN5flash19enable_sm80_to_sm89INS1_16FlashAttnBwdSm80INS1_25CollectiveMainloopBwdSm80ILi1ELi1EN4cute5tupleIJNS5_1CILi64EEES8_NS7_ILi256EEEEEENS_6half_tEfNS_4arch4Sm80ELb0ELb0ELb1ELb1ELb0ELb0ELb0ELb0ELi2ELi4ELi2ELi2ELb0EEENS1_24CollectiveEpilogueBwdGQAISA_fSD_Li256ELb1ELb0EEENS1_19SingleTileSchedulerILb1ELb0ELb0ELi64EEEEEEEEEvNT_6ParamsE,(.L_x_1164 - _ZN7cutlass13device_kernelIN5flash19enable_sm80_to_sm89INS1_16FlashAttnBwdSm80INS1_25CollectiveMainloopBwdSm80ILi1ELi1EN4cute5tupleIJNS5_1CILi64EEES8_NS7_ILi256EEEEEENS_6half_tEfNS_4arch4Sm80ELb0ELb0ELb1ELb1ELb0ELb0ELb0ELb0ELi2ELi4ELi2ELi2ELb0EEENS1_24CollectiveEpilogueBwdGQAISA_fSD_Li256ELb1ELb0EEENS1_19SingleTileSchedulerILb1ELb0ELb0ELi64EEEEEEEEEvNT_6ParamsE)
        .other          _ZN7cutlass13device_kernelIN5flash19enable_sm80_to_sm89INS1_16FlashAttnBwdSm80INS1_25CollectiveMainloopBwdSm80ILi1ELi1EN4cute5tupleIJNS5_1CILi64EEES8_NS7_ILi256EEEEEENS_6half_tEfNS_4arch4Sm80ELb0ELb0ELb1ELb1ELb0ELb0ELb0ELb0ELi2ELi4ELi2ELi2ELb0EEENS1_24CollectiveEpilogueBwdGQAISA_fSD_Li256ELb1ELb0EEENS1_19SingleTileSchedulerILb1ELb0ELb0ELi64EEEEEEEEEvNT_6ParamsE,@"STO_CUDA_ENTRY STV_DEFAULT"
_ZN7cutlass13device_kernelIN5flash19enable_sm80_to_sm89INS1_16FlashAttnBwdSm80INS1_25CollectiveMainloopBwdSm80ILi1ELi1EN4cute5tupleIJNS5_1CILi64EEES8_NS7_ILi256EEEEEENS_6half_tEfNS_4arch4Sm80ELb0ELb0ELb1ELb1ELb0ELb0ELb0ELb0ELi2ELi4ELi2ELi2ELb0EEENS1_24CollectiveEpilogueBwdGQAISA_fSD_Li256ELb1ELb0EEENS1_19SingleTileSchedulerILb1ELb0ELb0ELi64EEEEEEEEEvNT_6ParamsE:
        /* <DEDUP_REMOVED lines=18> */
.L_x_680:
        /* <DEDUP_REMOVED lines=8> */
.L_x_682:
[----:B------:R-:W-:Y:S02]  /*01a0*/  MOV R0, c[0x0][0x3ac] ;  /* 0x0000eb0000007a02 */ /* 0x000fe40000000f00 */
.L_x_681:
[----:B-1----:R-:W-:-:S05]  /*01b0*/  IMAD.SHL.U32 R2, R19, 0x40, RZ ;  /* 0x0000004013027824 */ /* 0x002fca00078e00ff */
[----:B-----5:R-:W-:-:S04]  /*01c0*/  ISETP.GE.AND P0, PT, R2, R0, PT ;  /* 0x000000000200720c */ /* 0x020fc80003f06270 */
[----:B------:R-:W-:-:S05]  /*01d0*/  SEL R0, R5, 0xffffffff, !P0 ;  /* 0xffffffff05007807 */ /* 0x000fca0004000000 */
[----:B------:R1:W-:Y:S01]  /*01e0*/  STL [R1+0x30], R0 ;  /* 0x0000300001007387 */ /* 0x0003e20000100800 */
[----:B------:R-:W-:Y:S05]  /*01f0*/  BRA `(.L_x_683) ;  /* 0x0000012000007947 */ /* 0x000fea0003800000 */
.L_x_679:
[----:B---34-:R-:W-:-:S04]  /*0200*/  ISETP.NE.U32.AND P0, PT, RZ, c[0x0][0x3c8], PT ;  /* 0x0000f200ff007a0c */ /* 0x018fc80003f05070 */
[----:B------:R-:W-:-:S13]  /*0210*/  ISETP.NE.AND.EX P0, PT, RZ, c[0x0][0x3cc], PT, P0 ;  /* 0x0000f300ff007a0c */ /* 0x000fda0003f05300 */
[----:B------:R-:W-:Y:S05]  /*0220*/  @!P0 BRA `(.L_x_684) ;  /* 0x0000002000008947 */ /* 0x000fea0003800000 */
[----:B------:R1:W5:Y:S01]  /*0230*/  LDG.E R0, [R2.64] ;  /* 0x0000000a02007981 */ /* 0x000362000c1e1900 */
[----:B------:R-:W-:Y:S05]  /*0240*/  BRA `(.L_x_685) ;  /* 0x0000009000007947 */ /* 0x000fea0003800000 */
.L_x_684:
        /* <DEDUP_REMOVED lines=8> */
.L_x_686:
[----:B------:R-:W-:Y:S02]  /*02d0*/  MOV R0, c[0x0][0x3ac] ;  /* 0x0000eb0000007a02 */ /* 0x000fe40000000f00 */
.L_x_685:
[----:B-1----:R-:W-:-:S05]  /*02e0*/  IMAD.SHL.U32 R2, R19, 0x40, RZ ;  /* 0x0000004013027824 */ /* 0x002fca00078e00ff */
[----:B-----5:R-:W-:-:S04]  /*02f0*/  ISETP.GE.AND P0, PT, R2, R0, PT ;  /* 0x000000000200720c */ /* 0x020fc80003f06270 */
[----:B------:R-:W-:-:S05]  /*0300*/  SEL R0, R5, 0xffffffff, !P0 ;  /* 0xffffffff05007807 */ /* 0x000fca0004000000 */
[----:B------:R1:W-:Y:S04]  /*0310*/  STL [R1+0x30], R0 ;  /* 0x0000300001007387 */ /* 0x0003e80000100800 */
.L_x_683:
        /* <DEDUP_REMOVED lines=18> */
[----:B------:R-:W-:Y:S01]  /*0440*/  CS2R R14, SRZ ;  /* 0x00000000000e7805 */ /* 0x000fe2000001ff00 */
[----:B------:R-:W-:Y:S02]  /*0450*/  IMAD.MOV.U32 R25, RZ, RZ, RZ ;  /* 0x000000ffff197224 */ /* 0x000fe400078e00ff */
[----:B------:R-:W-:Y:S02]  /*0460*/  IMAD.MOV.U32 R17, RZ, RZ, c[0x0][0x198] ;  /* 0x00006600ff117624 */ /* 0x000fe400078e00ff */
[----:B--2---:R-:W-:Y:S01]  /*0470*/  @P2 IMAD R0, R22, 0x40, R0 ;  /* 0x0000004016002824 */ /* 0x004fe200078e0200 */
[----:B---3--:R1:W2:Y:S01]  /*0480*/  @P0 R2UR UR9, R8 ;  /* 0x00000000080903c2 */ /* 0x0082a200000e0000 */
[--C-:B----4-:R-:W-:Y:S01]  /*0490*/  @P2 SHF.R.S32.HI R13, RZ, 0x1f, R7.reuse ;  /* 0x0000001fff0d2819 */ /* 0x110fe20000011407 */
[----:B------:R-:W-:-:S02]  /*04a0*/  @P2 IMAD.MOV.U32 R12, RZ, RZ, R7 ;  /* 0x000000ffff0c2224 */ /* 0x000fc400078e0007 */
[----:B-1----:R-:W-:-:S04]  /*04b0*/  @P2 SHF.R.S32.HI R8, RZ, 0x1f, R0 ;  /* 0x0000001fff082819 */ /* 0x002fc80000011400 */
[----:B------:R-:W-:Y:S02]  /*04c0*/  @P2 LEA.HI R0, R8, R0, RZ, 0x6 ;  /* 0x0000000008002211 */ /* 0x000fe400078f30ff */
[--C-:B-----5:R-:W-:Y:S01]  /*04d0*/  @P3 SHF.R.S32.HI R15, RZ, 0x1f, R6.reuse ;  /* 0x0000001fff0f3819 */ /* 0x120fe20000011406 */
        /* <DEDUP_REMOVED lines=9> */
.L_x_687:
[----:B------:R-:W-:-:S04]  /*0570*/  ISETP.NE.U32.AND P0, PT, RZ, c[0x0][0x2e0], PT ;  /* 0x0000b800ff007a0c */ /* 0x000fc80003f05070 */
[----:B------:R-:W-:-:S13]  /*0580*/  ISETP.NE.AND.EX P0, PT, RZ, c[0x0][0x2e4], PT, P0 ;  /* 0x0000b900ff007a0c */ /* 0x000fda0003f05300 */
[----:B------:R-:W-:Y:S05]  /*0590*/  @!P0 BRA `(.L_x_688) ;  /* 0x0000003000008947 */ /* 0x000fea0003800000 */
[----:B------:R-:W-:-:S05]  /*05a0*/  IMAD.WIDE R2, R22, R9, c[0x0][0x2e0] ;  /* 0x0000b80016027625 */ /* 0x000fca00078e0209 */
[----:B------:R1:W5:Y:S01]  /*05b0*/  LDG.E R17, [R2.64] ;  /* 0x0000000a02117981 */ /* 0x000362000c1e1900 */
[----:B------:R-:W-:Y:S05]  /*05c0*/  BRA `(.L_x_689) ;  /* 0x0000004000007947 */ /* 0x000fea0003800000 */
.L_x_688:
[----:B------:R-:W-:Y:S05]  /*05d0*/  @!P3 BRA `(.L_x_689) ;  /* 0x000000300000b947 */ /* 0x000fea0003800000 */
[----:B------:R1:W2:Y:S04]  /*05e0*/  LDG.E R0, [R2.64] ;  /* 0x0000000a02007981 */ /* 0x0002a8000c1e1900 */
[----:B-1----:R-:W2:Y:S02]  /*05f0*/  LDG.E R2, [R2.64+0x4] ;  /* 0x0000040a02027981 */ /* 0x002ea4000c1e1900 */
[----:B--2---:R-:W-:Y:S02]  /*0600*/  IADD3 R17, -R0, R2, RZ ;  /* 0x0000000200117210 */ /* 0x004fe40007ffe1ff */
.L_x_689:
[----:B------:R-:W-:Y:S01]  /*0610*/  UISETP.GE.AND UP0, UPT, UR9, 0x1, UPT ;  /* 0x000000010900788c */ /* 0x000fe2000bf06270 */
[----:B------:R-:W-:Y:S01]  /*0620*/  PLOP3.LUT P0, PT, PT, PT, PT, 0x80, 0x0 ;  /* 0x000000000000781c */ /* 0x000fe20003f0f070 */
        /* <DEDUP_REMOVED lines=73> */
[----:B------:R-:W-:Y:S01]  /*0ac0*/  LEA.HI R4, R28, R32, RZ, 0x3 ;  /* 0x000000201c047211 */ /* 0x000fe200078f18ff */
[C---:B------:R-:W-:Y:S01]  /*0ad0*/  IMAD R10, R30.reuse, c[0x0][0x288], RZ ;  /* 0x0000a2001e0a7a24 */ /* 0x040fe200078e02ff */
[----:B------:R-:W-:Y:S01]  /*0ae0*/  SHF.R.S32.HI R0, RZ, 0x1f, R25 ;  /* 0x0000001fff007819 */ /* 0x000fe20000011419 */
[----:B------:R-:W-:Y:S01]  /*0af0*/  IMAD R9, R30, c[0x0][0x270], RZ ;  /* 0x00009c001e097a24 */ /* 0x000fe200078e02ff */
[----:B------:R-:W-:Y:S01]  /*0b00*/  IADD3 R2, P0, R3, R25, RZ ;  /* 0x0000001903027210 */ /* 0x000fe20007f1e0ff */
[C---:B------:R-:W-:Y:S01]  /*0b10*/  IMAD R10, R31.reuse, c[0x0][0x28c], R10 ;  /* 0x0000a3001f0a7a24 */ /* 0x040fe200078e020a */
[----:B------:R-:W-:Y:S01]  /*0b20*/  SHF.R.S32.HI R251, RZ, 0x3, R4 ;  /* 0x00000003fffb7819 */ /* 0x000fe20000011404 */
[----:B------:R-:W-:Y:S01]  /*0b30*/  IMAD R9, R31, c[0x0][0x274], R9 ;  /* 0x00009d001f097a24 */ /* 0x000fe200078e0209 */
[----:B------:R-:W-:Y:S01]  /*0b40*/  LEA.HI.X.SX32 R3, R3, R0, 0x1, P0 ;  /* 0x0000000003037211 */ /* 0x000fe200000f0eff */
[----:B------:R-:W-:Y:S01]  /*0b50*/  IMAD.MOV.U32 R0, RZ, RZ, R31 ;  /* 0x000000ffff007224 */ /* 0x000fe200078e001f */
[----:B------:R-:W-:Y:S01]  /*0b60*/  LOP3.LUT R8, R4, 0xfffffff8, RZ, 0xc0, !PT ;  /* 0xfffffff804087812 */ /* 0x000fe200078ec0ff */
[----:B------:R-:W-:Y:S01]  /*0b70*/  @P1 IMAD.HI.U32 R5, R31, c[0x0][0x24c], RZ ;  /* 0x000093001f051a27 */ /* 0x000fe200078e00ff */
[----:B------:R-:W-:Y:S01]  /*0b80*/  SHF.R.S32.HI R16, RZ, 0x1f, R251 ;  /* 0x0000001fff107819 */ /* 0x000fe200000114fb */
[----:B------:R-:W-:Y:S01]  /*0b90*/  USHF.L.U32 UR7, UR4, 0x6, URZ ;  /* 0x0000000604077899 */ /* 0x000fe2000800063f */
[----:B------:R-:W-:Y:S01]  /*0ba0*/  IADD3 R18, P0, R251, R12, RZ ;  /* 0x0000000cfb127210 */ /* 0x000fe20007f1e0ff */
[C---:B------:R-:W-:Y:S01]  /*0bb0*/  IMAD.WIDE.U32 R6, R31.reuse, c[0x0][0x270], R2 ;  /* 0x00009c001f067a25 */ /* 0x040fe200078e0002 */
[----:B------:R-:W-:Y:S01]  /*0bc0*/  @P1 SHF.R.U32.HI R0, RZ, c[0x0][0x250], R5 ;  /* 0x00009400ff001a19 */ /* 0x000fe20000011605 */
[----:B------:R-:W-:Y:S01]  /*0bd0*/  UMOV UR14, 0x6 ;  /* 0x00000006000e7882 */ /* 0x000fe20000000000 */
[----:B------:R-:W-:Y:S01]  /*0be0*/  SEL R26, R22, RZ, !P2 ;  /* 0x000000ff161a7207 */ /* 0x000fe20005000000 */
[----:B------:R-:W-:Y:S01]  /*0bf0*/  IMAD.IADD R23, R32, 0x1, -R8 ;  /* 0x0000000120177824 */ /* 0x000fe200078e0a08 */
[----:B------:R-:W-:Y:S01]  /*0c00*/  SHF.R.S32.HI R12, RZ, 0x1f, R0 ;  /* 0x0000001fff0c7819 */ /* 0x000fe20000011400 */
[----:B------:R-:W-:Y:S01]  /*0c10*/  IMAD.WIDE.U32 R4, R31, c[0x0][0x288], R2 ;  /* 0x0000a2001f047a25 */ /* 0x000fe200078e0002 */
[----:B------:R-:W-:Y:S01]  /*0c20*/  LOP3.LUT R243, R243, 0xffffff7f, RZ, 0xc0, !PT ;  /* 0xffffff7ff3f37812 */ /* 0x000fe200078ec0ff */
[----:B------:R-:W-:Y:S01]  /*0c30*/  USHF.L.U64.HI UR6, UR4, UR14, UR5 ;  /* 0x0000000e04067299 */ /* 0x000fe20008010205 */
[----:B------:R-:W-:Y:S01]  /*0c40*/  CS2R R162, SRZ ;  /* 0x0000000000a27805 */ /* 0x000fe2000001ff00 */
[----:B------:R-:W-:Y:S01]  /*0c50*/  IMAD.X R20, R16, 0x1, R13, P0 ;  /* 0x0000000110147824 */ /* 0x000fe200000e060d */
[----:B------:R-:W-:Y:S01]  /*0c60*/  IADD3 R2, P0, R251, R14, RZ ;  /* 0x0000000efb027210 */ /* 0x000fe20007f1e0ff */
[----:B------:R-:W-:Y:S01]  /*0c70*/  IMAD.MOV.U32 R8, RZ, RZ, R6 ;  /* 0x000000ffff087224 */ /* 0x000fe200078e0006 */
[----:B------:R-:W-:Y:S01]  /*0c80*/  ULDC.64 UR4, c[0x0][0x208] ;  /* 0x0000820000047ab9 */ /* 0x000fe20000000a00 */
[----:B------:R-:W-:Y:S01]  /*0c90*/  IMAD.SHL.U32 R14, R23, 0x8, RZ ;  /* 0x00000008170e7824 */ /* 0x000fe200078e00ff */
[----:B------:R-:W-:Y:S01]  /*0ca0*/  USHF.L.U32 UR8, UR4, 0x6, URZ ;  /* 0x0000000604087899 */ /* 0x000fe2000800063f */
[----:B------:R-:W-:Y:S01]  /*0cb0*/  IMAD.SHL.U32 R6, R251, 0x40, RZ ;  /* 0x00000040fb067824 */ /* 0x000fe200078e00ff */
[----:B------:R-:W-:Y:S01]  /*0cc0*/  USHF.L.U64.HI UR14, UR4, UR14, UR5 ;  /* 0x0000000e040e7299 */ /* 0x000fe20008010205 */
[----:B------:R-:W-:Y:S01]  /*0cd0*/  IMAD.IADD R11, R5, 0x1, R10 ;  /* 0x00000001050b7824 */ /* 0x000fe200078e020a */
[----:B------:R-:W-:Y:S01]  /*0ce0*/  IADD3 R29, R14, 0xc0, RZ ;  /* 0x000000c00e1d7810 */ /* 0x000fe20007ffe0ff */
[----:B------:R-:W-:Y:S01]  /*0cf0*/  IMAD.X R3, R16, 0x1, R15, P0 ;  /* 0x0000000110037824 */ /* 0x000fe200000e060f */
[----:B------:R-:W-:Y:S01]  /*0d00*/  SHF.R.S32.HI R15, RZ, 0x1f, R14 ;  /* 0x0000001fff0f7819 */ /* 0x000fe2000001140e */
[----:B------:R-:W-:Y:S01]  /*0d10*/  IMAD.MOV.U32 R10, RZ, RZ, R4 ;  /* 0x000000ffff0a7224 */ /* 0x000fe200078e0004 */
[----:B------:R-:W-:Y:S01]  /*0d20*/  LOP3.LUT R6, R6, 0x1c0, RZ, 0xc0, !PT ;  /* 0x000001c006067812 */ /* 0x000fe200078ec0ff */
[----:B------:R-:W-:Y:S01]  /*0d30*/  IMAD R4, R12, c[0x0][0x1e0], RZ ;  /* 0x000078000c047a24 */ /* 0x000fe200078e02ff */
[----:B------:R-:W-:Y:S01]  /*0d40*/  UIADD3 UR5, UR9, 0x3f, URZ ;  /* 0x0000003f09057890 */ /* 0x000fe2000fffe03f */
[----:B------:R-:W-:Y:S01]  /*0d50*/  IMAD.IADD R9, R7, 0x1, R9 ;  /* 0x0000000107097824 */ /* 0x000fe200078e0209 */
[----:B------:R-:W-:Y:S01]  /*0d60*/  LOP3.LUT R17, R6, 0x38, R14, 0xf8, !PT ;  /* 0x0000003806117812 */ /* 0x000fe200078ef80e */
[C---:B------:R-:W-:Y:S01]  /*0d70*/  IMAD R13, R0.reuse, c[0x0][0x1e4], R4 ;  /* 0x00007900000d7a24 */ /* 0x040fe200078e0204 */
[----:B------:R-:W-:Y:S01]  /*0d80*/  SHF.R.U32.HI R16, RZ, 0x3, R6 ;  /* 0x00000003ff107819 */ /* 0x000fe20000011606 */
[----:B------:R-:W-:Y:S01]  /*0d90*/  IMAD.WIDE.U32 R4, R0, c[0x0][0x1e0], R14 ;  /* 0x0000780000047a25 */ /* 0x000fe200078e000e */
[----:B------:R-:W-:Y:S01]  /*0da0*/  USHF.R.S32.HI UR4, URZ, 0x1f, UR5 ;  /* 0x0000001f3f047899 */ /* 0x000fe20008011405 */
[----:B------:R-:W-:Y:S01]  /*0db0*/  CS2R R160, SRZ ;  /* 0x0000000000a07805 */ /* 0x000fe2000001ff00 */
[----:B------:R-:W-:Y:S01]  /*0dc0*/  LOP3.LUT R24, R17, R16, RZ, 0x3c, !PT ;  /* 0x0000001011187212 */ /* 0x000fe200078e3cff */
[----:B------:R-:W-:Y:S01]  /*0dd0*/  IMAD.WIDE R6, R19, 0x40, R2 ;  /* 0x0000004013067825 */ /* 0x000fe200078e0202 */
[----:B------:R-:W-:Y:S01]  /*0de0*/  ULEA.HI UR4, UR4, UR5, URZ, 0x6 ;  /* 0x0000000504047291 */ /* 0x000fe2000f8f303f */
[----:B------:R-:W-:Y:S01]  /*0df0*/  CS2R R158, SRZ ;  /* 0x00000000009e7805 */ /* 0x000fe2000001ff00 */
[----:B------:R-:W-:Y:S01]  /*0e00*/  CS2R R156, SRZ ;  /* 0x00000000009c7805 */ /* 0x000fe2000001ff00 */
[----:B------:R-:W-:Y:S01]  /*0e10*/  IMAD R2, R12, c[0x0][0x1b0], RZ ;  /* 0x00006c000c027a24 */ /* 0x000fe200078e02ff */
[----:B------:R-:W-:Y:S01]  /*0e20*/  SHF.R.S32.HI R12, RZ, 0x1f, R22 ;  /* 0x0000001fff0c7819 */ /* 0x000fe20000011416 */
[----:B------:R-:W-:Y:S01]  /*0e30*/  IMAD.IADD R5, R5, 0x1, R13 ;  /* 0x0000000105057824 */ /* 0x000fe200078e020d */
[----:B------:R-:W-:Y:S01]  /*0e40*/  CS2R R154, SRZ ;  /* 0x00000000009a7805 */ /* 0x000fe2000001ff00 */
[----:B------:R-:W-:Y:S01]  /*0e50*/  IMAD R13, R0, c[0x0][0x1b4], R2 ;  /* 0x00006d00000d7a24 */ /* 0x000fe200078e0202 */
[----:B------:R-:W-:Y:S01]  /*0e60*/  SEL R21, R12, RZ, !P2 ;  /* 0x000000ff0c157207 */ /* 0x000fe20005000000 */
[----:B------:R-:W-:Y:S01]  /*0e70*/  IMAD.WIDE.U32 R2, R0, c[0x0][0x1b0], R14 ;  /* 0x00006c0000027a25 */ /* 0x000fe200078e000e */
[----:B------:R-:W-:Y:S01]  /*0e80*/  SEL R0, R12, RZ, !P3 ;  /* 0x000000ff0c007207 */ /* 0x000fe20005800000 */
[----:B------:R-:W-:Y:S01]  /*0e90*/  CS2R R152, SRZ ;  /* 0x0000000000987805 */ /* 0x000fe2000001ff00 */
        /* <DEDUP_REMOVED lines=52> */
[----:B------:R-:W-:Y:S01]  /*11e0*/  IADD3 R19, R14, 0x80, RZ ;  /* 0x000000800e137810 */ /* 0x000fe20007ffe0ff */
        /* <DEDUP_REMOVED lines=35> */
[----:B------:R-:W-:Y:S01]  /*1420*/  SHF.R.S32.HI R20, RZ, 0x6, R6 ;  /* 0x00000006ff147819 */ /* 0x000fe20000011406 */
[----:B------:R-:W-:Y:S01]  /*1430*/  IMAD.MOV.U32 R15, RZ, RZ, c[0x0][0x1a8] ;  /* 0x00006a00ff0f7624 */ /* 0x000fe200078e00ff */
[C---:B------:R-:W-:Y:S01]  /*1440*/  ISETP.LT.OR P4, PT, R0.reuse, 0x1, P3 ;  /* 0x000000010000780c */ /* 0x040fe20001f81670 */
[----:B------:R-:W-:Y:S01]  /*1450*/  IMAD.WIDE.U32 R12, R31, c[0x0][0x180], R8 ;  /* 0x000060001f0c7a25 */ /* 0x000fe200078e0008 */
[----:B------:R-:W-:Y:S01]  /*1460*/  LEA R6, P0, R7, R4, 0x6 ;  /* 0x0000000407067211 */ /* 0x000fe200078030ff */
[----:B------:R-:W-:Y:S01]  /*1470*/  STL.64 [R1+0x18], R34 ;  /* 0x0000182201007387 */ /* 0x000fe20000100a00 */
[----:B------:R-:W-:Y:S01]  /*1480*/  ISETP.LT.OR P5, PT, R0, 0x1, P2 ;  /* 0x000000010000780c */ /* 0x000fe200017a1670 */
[----:B------:R-:W-:Y:S01]  /*1490*/  IMAD R10, R20, 0x200, R24 ;  /* 0x00000200140a7824 */ /* 0x000fe200078e0218 */
[----:B------:R-:W-:Y:S01]  /*14a0*/  ISETP.GE.AND P1, PT, R19, c[0x0][0x1cc], PT ;  /* 0x0000730013007a0c */ /* 0x000fe20003f26270 */
[----:B------:R-:W-:Y:S01]  /*14b0*/  IMAD.MOV.U32 R24, RZ, RZ, c[0x0][0x1ac] ;  /* 0x00006b00ff187624 */ /* 0x000fe200078e00ff */
[----:B------:R-:W-:Y:S01]  /*14c0*/  LEA.HI.X R7, R7, R5, R11, 0x6, P0 ;  /* 0x0000000507077211 */ /* 0x000fe200000f340b */
[----:B------:R-:W-:Y:S01]  /*14d0*/  IMAD.SHL.U32 R242, R10, 0x2, RZ ;  /* 0x000000020af27824 */ /* 0x000fe200078e00ff */
[----:B------:R-:W-:Y:S01]  /*14e0*/  ISETP.LT.OR P0, PT, R0, 0x1, P1 ;  /* 0x000000010000780c */ /* 0x000fe20000f01670 */
[----:B------:R-:W-:Y:S01]  /*14f0*/  IMAD R11, R30, c[0x0][0x180], RZ ;  /* 0x000060001e0b7a24 */ /* 0x000fe200078e02ff */
[----:B------:R-:W-:Y:S01]  /*1500*/  ISETP.LT.OR P6, PT, R0, 0x21, P3 ;  /* 0x000000210000780c */ /* 0x000fe20001fc1670 */
[----:B------:R-:W-:Y:S01]  /*1510*/  CS2R R76, SRZ ;  /* 0x00000000004c7805 */ /* 0x000fe2000001ff00 */
[----:B------:R-:W-:Y:S01]  /*1520*/  P2R R10, PR, RZ, 0x1 ;  /* 0x00000001ff0a7803 */ /* 0x000fe20000000000 */
[----:B------:R-:W-:Y:S01]  /*1530*/  @!PT LDS RZ, [RZ] ;  /* 0x00000000fffff984 */ /* 0x000fe20000000800 */
[----:B------:R-:W-:Y:S01]  /*1540*/  @!PT LDS RZ, [RZ] ;  /* 0x00000000fffff984 */ /* 0x000fe20000000800 */
[----:B------:R-:W-:Y:S01]  /*1550*/  @!PT LDS RZ, [RZ] ;  /* 0x00000000fffff984 */ /* 0x000fe20000000800 */
[----:B------:R1:W-:Y:S01]  /*1560*/  LDGSTS.E.BYPASS.LTC128B.128 [R242+0x8080], [R4.64], !P4 ;  /* 0x0808000004f27fae */ /* 0x0003e2000e101d4a */
[----:B------:R-:W-:Y:S01]  /*1570*/  ISETP.GE.AND P0, PT, R29, c[0x0][0x1cc], PT ;  /* 0x000073001d007a0c */ /* 0x000fe20003f06270 */
[----:B------:R-:W-:Y:S01]  /*1580*/  CS2R R74, SRZ ;  /* 0x00000000004a7805 */ /* 0x000fe2000001ff00 */
[----:B------:R-:W-:Y:S01]  /*1590*/  ISETP.NE.AND P4, PT, R10, RZ, PT ;  /* 0x000000ff0a00720c */ /* 0x000fe20003f85270 */
[----:B------:R1:W-:Y:S01]  /*15a0*/  LDGSTS.E.BYPASS.LTC128B.128 [R242+0xa080], [R4.64+0x80], !P5 ;  /* 0x0a08008004f27fae */ /* 0x0003e2000e901d4a */
[C---:B------:R-:W-:Y:S01]  /*15b0*/  ISETP.LT.OR P5, PT, R0.reuse, 0x1, P0 ;  /* 0x000000010000780c */ /* 0x040fe200007a1670 */
[----:B------:R-:W-:Y:S01]  /*15c0*/  IMAD R10, R31, c[0x0][0x184], R11 ;  /* 0x000061001f0a7a24 */ /* 0x000fe200078e020b */
[C---:B------:R-:W-:Y:S01]  /*15d0*/  ISETP.LT.OR P3, PT, R0.reuse, 0x21, P2 ;  /* 0x000000210000780c */ /* 0x040fe20001761670 */
[----:B------:R-:W-:Y:S01]  /*15e0*/  IMAD.IADD R11, R17, 0x1, R22 ;  /* 0x00000001110b7824 */ /* 0x000fe200078e0216 */
[C---:B------:R-:W-:Y:S01]  /*15f0*/  ISETP.LT.OR P2, PT, R0.reuse, 0x21, P1 ;  /* 0x000000210000780c */ /* 0x040fe20000f41670 */
[----:B------:R-:W-:Y:S01]  /*1600*/  IMAD.IADD R13, R13, 0x1, R10 ;  /* 0x000000010d0d7824 */ /* 0x000fe200078e020a */
[----:B------:R-:W-:Y:S01]  /*1610*/  ISETP.LT.OR P1, PT, R0, 0x21, P0 ;  /* 0x000000210000780c */ /* 0x000fe20000721670 */
[----:B------:R-:W-:Y:S01]  /*1620*/  IMAD.MOV.U32 R10, RZ, RZ, R16 ;  /* 0x000000ffff0a7224 */ /* 0x000fe200078e0010 */
        /* <DEDUP_REMOVED lines=14> */
[-C--:B------:R-:W-:Y:S01]  /*1710*/  LEA.HI R24, R28, R32.reuse, RZ, 0x2 ;  /* 0x000000201c187211 */ /* 0x080fe200078f10ff */
        /* <DEDUP_REMOVED lines=29> */
[CC--:B------:R-:W-:Y:S01]  /*18f0*/  LEA.HI R11, R28.reuse, R32.reuse, RZ, 0x5 ;  /* 0x000000201c0b7211 */ /* 0x0c0fe200078f28ff */
[----:B------:R-:W-:Y:S01]  /*1900*/  IMAD.SHL.U32 R0, R25, 0x100, RZ ;  /* 0x0000010019007824 */ /* 0x000fe200078e00ff */
[----:B------:R-:W-:Y:S01]  /*1910*/  CS2R R46, SRZ ;  /* 0x00000000002e7805 */ /* 0x000fe2000001ff00 */
        /* <DEDUP_REMOVED lines=18> */
[----:B------:R-:W-:Y:S01]  /*1a40*/  USHF.R.S32.HI UR13, URZ, 0x6, UR4 ;  /* 0x000000063f0d7899 */ /* 0x000fe20008011404 */
[----:B------:R-:W-:Y:S01]  /*1a50*/  SHF.R.S32.HI R7, RZ, 0x1f, R32 ;  /* 0x0000001fff077819 */ /* 0x000fe20000011420 */
[----:B------:R1:W-:Y:S01]  /*1a60*/  LDGSTS.E.BYPASS.LTC128B.128 [R242+0x5080], [R8.64+0x100], !P1 ;  /* 0x0508010008f27fae */ /* 0x0003e2000c901d4a */
[----:B------:R-:W-:Y:S01]  /*1a70*/  ISETP.GE.AND P1, PT, R19, c[0x0][0x16c], PT ;  /* 0x00005b0013007a0c */ /* 0x000fe20003f26270 */
[----:B------:R-:W-:Y:S01]  /*1a80*/  UMOV UR12, URZ ;  /* 0x0000003f000c7c82 */ /* 0x000fe20008000000 */
[----:B------:R-:W-:Y:S01]  /*1a90*/  ISETP.GE.AND P6, PT, R29, c[0x0][0x16c], PT ;  /* 0x00005b001d007a0c */ /* 0x000fe20003fc6270 */
[----:B------:R1:W-:Y:S01]  /*1aa0*/  LDGSTS.E.BYPASS.LTC128B.128 [R242+0x7080], [R8.64+0x180], !P0 ;  /* 0x0708018008f27fae */ /* 0x0003e2000c101d4a */
[----:B------:R-:W-:-:S02]  /*1ab0*/  IADD3 R6, P0, R0, R32, RZ ;  /* 0x0000002000067210 */ /* 0x000fc40007f1e0ff */
[----:B------:R-:W-:Y:S01]  /*1ac0*/  ISETP.LT.OR P5, PT, R10, 0x1, P1 ;  /* 0x000000010a00780c */ /* 0x000fe20000fa1670 */
[----:B------:R-:W0:Y:S01]  /*1ad0*/  LDGDEPBAR ;  /* 0x00000000000079af */ /* 0x000e220000000000 */
[----:B------:R-:W-:Y:S02]  /*1ae0*/  LEA.HI.X.SX32 R7, R0, R7, 0x1, P0 ;  /* 0x0000000700077211 */ /* 0x000fe400000f0eff */
[----:B------:R-:W-:Y:S01]  /*1af0*/  SHF.R.S32.HI R12, RZ, 0x4, R15 ;  /* 0x00000004ff0c7819 */ /* 0x000fe2000001140f */
[----:B------:R2:W-:Y:S01]  /*1b00*/  LDGSTS.E.BYPASS.LTC128B.128 [R242+0x10080], [R40.64], !P4 ;  /* 0x1008000028f27fae */ /* 0x0005e2000e101d4a */
[----:B------:R-:W-:Y:S01]  /*1b10*/  ISETP.LT.OR P4, PT, R10, 0x1, P2 ;  /* 0x000000010a00780c */ /* 0x000fe20001781670 */
[----:B------:R-:W-:Y:S02]  /*1b20*/  IMAD.WIDE.U32 R6, R31, c[0x0][0x238], R6 ;  /* 0x00008e001f067a25 */ /* 0x000fe400078e0006 */
[----:B------:R2:W-:Y:S02]  /*1b30*/  STL.64 [R1+0x8], R40 ;  /* 0x0000082801007387 */ /* 0x0005e40000100a00 */
[----:B---3--:R-:W-:-:S02]  /*1b40*/  IMAD R2, R21, c[0x0][0x218], RZ ;  /* 0x0000860015027a24 */ /* 0x008fc400078e02ff */
        /* <DEDUP_REMOVED lines=16> */
[----:B------:R-:W-:Y:S02]  /*1c50*/  ISETP.GT.AND P0, PT, R32, 0xf, PT ;  /* 0x0000000f2000780c */ /* 0x000fe40003f04270 */
        /* <DEDUP_REMOVED lines=33> */
[--C-:B----4-:R-:W-:Y:S02]  /*1e70*/  SHF.R.S32.HI R3, RZ, 0x5, R11.reuse ;  /* 0x00000005ff037819 */ /* 0x110fe4000001140b */
[----:B------:R-:W-:Y:S01]  /*1e80*/  ISETP.GE.AND P3, PT, R14, c[0x0][0x16c], PT ;  /* 0x00005b000e007a0c */ /* 0x000fe20003f66270 */
[----:B------:R3:W-:Y:S01]  /*1e90*/  LDGSTS.E.BYPASS.LTC128B.128 [R242+0x1e080], [R36.64+0x180], !P0 ;  /* 0x1e08018024f27fae */ /* 0x0007e2000c101d4a */
[----:B--2---:R-:W-:Y:S02]  /*1ea0*/  LEA.HI R4, R11, R3, RZ, 0x1 ;  /* 0x000000030b047211 */ /* 0x004fe400078f08ff */
[----:B------:R-:W-:Y:S02]  /*1eb0*/  SHF.R.S32.HI R5, RZ, 0x1f, R24 ;  /* 0x0000001fff057819 */ /* 0x000fe40000011418 */
[----:B-1----:R-:W-:Y:S01]  /*1ec0*/  SHF.R.S32.HI R0, RZ, 0x1f, R11 ;  /* 0x0000001fff007819 */ /* 0x002fe2000001140b */
        /* <DEDUP_REMOVED lines=32> */
[----:B------:R-:W-:Y:S01]  /*20d0*/  SEL R22, RZ, 0x1, P1 ;  /* 0x00000001ff167807 */ /* 0x000fe20000800000 */
[----:B---3--:R-:W-:Y:S01]  /*20e0*/  CS2R R36, SRZ ;  /* 0x0000000000247805 */ /* 0x008fe2000001ff00 */
        /* <DEDUP_REMOVED lines=16> */
[----:B-1----:R-:W-:Y:S02]  /*21f0*/  LOP3.LUT R2, R11, 0xffffffe0, RZ, 0xc0, !PT ;  /* 0xffffffe00b027812 */ /* 0x002fe400078ec0ff */
[----:B------:R-:W-:Y:S01]  /*2200*/  SHF.R.S32.HI R3, RZ, 0x1f, R0 ;  /* 0x0000001fff037819 */ /* 0x000fe20000011400 */
[----:B--2---:R-:W-:Y:S02]  /*2210*/  IMAD R4, R21, c[0x0][0x240], RZ ;  /* 0x0000900015047a24 */ /* 0x004fe400078e02ff */
        /* <DEDUP_REMOVED lines=36> */
[----:B-1----:R-:W-:-:S02]  /*2460*/  IMAD.SHL.U32 R5, R13, 0x40, RZ ;  /* 0x000000400d057824 */ /* 0x002fc400078e00ff */
        /* <DEDUP_REMOVED lines=28> */
[----:B------:R-:W-:Y:S01]  /*2630*/  SHF.R.U32.HI R4, RZ, 0x3, R0 ;  /* 0x00000003ff047819 */ /* 0x000fe20000011600 */
[----:B------:R1:W-:Y:S01]  /*2640*/  STL [R1+0x10], R9 ;  /* 0x0000100901007387 */ /* 0x0003e20000100800 */
[----:B------:R-:W-:-:S02]  /*2650*/  LOP3.LUT R5, R0, 0x8, R5, 0xf8, !PT ;  /* 0x0000000800057812 */ /* 0x000fc400078ef805 */
[----:B------:R-:W-:Y:S02]  /*2660*/  LOP3.LUT R0, R4, R13, R0, 0x1e, !PT ;  /* 0x0000000d04007212 */ /* 0x000fe400078e1e00 */
        /* <DEDUP_REMOVED lines=49> */
.L_x_693:
        /* <DEDUP_REMOVED lines=583> */
.L_x_691:
        /* <DEDUP_REMOVED lines=153> */
.L_x_692:
        /* <DEDUP_REMOVED lines=218> */
.L_x_690:
[----:B------:R-:W-:Y:S05]  /*6520*/  @P0 EXIT ;  /* 0x000000000000094d */ /* 0x000fea0003800000 */
[----:B-1----:R-:W2:Y:S01]  /*6530*/  LDL.LU R9, [R1+0x30] ;  /* 0x0000300001097983 */ /* 0x002ea20000300800 */
[----:B------:R-:W-:-:S04]  /*6540*/  ISETP.NE.U32.AND P0, PT, RZ, c[0x0][0x360], PT ;  /* 0x0000d800ff007a0c */ /* 0x000fc80003f05070 */
[----:B------:R-:W-:-:S13]  /*6550*/  ISETP.NE.AND.EX P0, PT, RZ, c[0x0][0x364], PT, P0 ;  /* 0x0000d900ff007a0c */ /* 0x000fda0003f05300 */
[----:B------:R-:W-:-:S04]  /*6560*/  @P0 IMAD.MOV.U32 R2, RZ, RZ, 0x4 ;  /* 0x00000004ff020424 */ /* 0x000fc800078e00ff */
[----:B--2---:R-:W-:-:S05]  /*6570*/  @P0 IMAD.WIDE R2, R9, R2, c[0x0][0x360] ;  /* 0x0000d80009020625 */ /* 0x004fca00078e0202 */
[----:B------:R1:W2:Y:S01]  /*6580*/  @P0 LDG.E R0, [R2.64] ;  /* 0x0000000a02000981 */ /* 0x0002a2000c1e1900 */
[----:B------:R-:W3:Y:S01]  /*6590*/  S2UR UR5, SR_CTAID.X ;  /* 0x00000000000579c3 */ /* 0x000ee20000002500 */
[----:B------:R-:W-:Y:S02]  /*65a0*/  IMAD.MOV.U32 R4, RZ, RZ, c[0x0][0x338] ;  /* 0x0000ce00ff047624 */ /* 0x000fe400078e00ff */
[----:B------:R-:W4:Y:S04]  /*65b0*/  S2R R5, SR_TID.X ;  /* 0x0000000000057919 */ /* 0x000f280000002100 */
[----:B------:R-:W-:Y:S01]  /*65c0*/  BAR.SYNC.DEFER_BLOCKING 0x1, 0x100 ;  /* 0x0044000000007b1d */ /* 0x000fe20000010000 */
[----:B------:R-:W-:-:S05]  /*65d0*/  ISETP.NE.AND P1, PT, R4, 0x1, PT ;  /* 0x000000010400780c */ /* 0x000fca0003f25270 */
[----:B-1----:R-:W1:Y:S01]  /*65e0*/  S2R R3, SR_CTAID.Y ;  /* 0x0000000000037919 */ /* 0x002e620000002600 */
[----:B---3--:R-:W-:Y:S01]  /*65f0*/  USHF.L.U32 UR5, UR5, 0xe, URZ ;  /* 0x0000000e05057899 */ /* 0x008fe2000800063f */
[----:B----4-:R-:W-:-:S03]  /*6600*/  SHF.R.S32.HI R6, RZ, 0x1f, R5 ;  /* 0x0000001fff067819 */ /* 0x010fc60000011405 */
[----:B------:R-:W-:-:S03]  /*6610*/  USHF.R.S32.HI UR4, URZ, 0x1f, UR5 ;  /* 0x0000001f3f047899 */ /* 0x000fc60008011405 */
        /* <DEDUP_REMOVED lines=165> */
.L_x_694:
        /* <DEDUP_REMOVED lines=9> */
.L_x_1164:


//--------------------- .text._ZN7cutlass13device_kernelIN5flash19enable_sm80_to_sm89INS1_16FlashAttnBwdSm80INS1_25CollectiveMainloopBwdSm80ILi1ELi1EN4cute5tupleIJNS5_1CILi64EEES8_NS7_ILi256EEEEEENS_6half_tEfNS_4arch4Sm80ELb0ELb1ELb1ELb0ELb0ELb0ELb0ELb0ELi2ELi4ELi2ELi2ELb0EEENS1_21CollectiveEpilogueBwdISA_SB_SD_Li256ELb0ELb0ELi4EEENS1_19SingleTileSchedulerILb0ELb0ELb0ELi64EEEEEEEEEvNT_6ParamsE --------------------------
	.section	.text._ZN7cutlass13device_kernelIN5flash19enable_sm80_to_sm89INS1_16FlashAttnBwdSm80INS1_25CollectiveMainloopBwdSm80ILi1ELi1EN4cute5tupleIJNS5_1CILi64EEES8_NS7_ILi256EEEEEENS_6half_tEfNS_4arch4Sm80ELb0ELb1ELb1ELb0ELb0ELb0ELb0ELb0ELi2ELi4ELi2ELi2ELb0EEENS1_21CollectiveEpilogueBwdISA_SB_SD_Li256ELb0ELb0ELi4EEENS1_19SingleTileSchedulerILb0ELb0ELb0ELi64EEEEEEEEEvNT_6ParamsE,"ax",@progbits
	.sectioninfo	@"SHI_REGISTERS=255"
	.align	128
.text._ZN7cutlass13device_kernelIN5flash19enable_sm80_to_sm89INS1_16FlashAttnBwdSm80INS1_25CollectiveMainloopBwdSm80ILi1ELi1EN4cute5tupleIJNS5_1CILi64EEES8_NS7_ILi256EEEEEENS_6half_tEfNS_4arch4Sm80ELb0ELb1ELb1ELb0ELb0ELb0ELb0ELb0ELi2ELi4ELi2ELi2ELb0EEENS1_21CollectiveEpilogueBwdISA_SB_SD_Li256ELb0ELb0ELi4EEENS1_19SingleTileSchedulerILb0ELb0ELb0ELi64EEEEEEEEEvNT_6ParamsE:
        .type           _ZN7cutlass13device_kernelIN5flash19enable_sm80_to_sm89INS1_16FlashAttnBwdSm80INS1_25CollectiveMainloopBwdSm80ILi1ELi1EN4cute5tupleIJNS5_1CILi64EEES8_NS7_ILi256EEEEEENS_6half_tEfNS_4arch4Sm80ELb0ELb1ELb1ELb0ELb0ELb0ELb0ELb0ELi2ELi4ELi2ELi2ELb0EEENS1_21CollectiveEpilogueBwdISA_SB_SD_Li256ELb0ELb0ELi4EEENS1_19SingleTileSchedulerILb0ELb0ELb0ELi64EEEEEEEEEvNT_6ParamsE,@function
        .size           _ZN7cutlass13device_kernelIN5flash19enable_sm80_to_sm89INS1_16FlashAttnBwdSm80INS1_25CollectiveMainloopBwdSm80ILi1ELi1EN4cute5tupleIJNS5_1CILi64EEES8_NS7_ILi256EEEEEENS_6half_tEfNS_4arch4Sm80ELb0ELb1ELb1ELb0ELb0ELb0ELb0ELb0ELi2ELi4ELi2ELi2ELb0EEENS1_21CollectiveEpilogueBwdISA_SB_SD_Li256ELb0ELb0ELi4EEENS1_19SingleTileSchedulerILb0ELb0ELb0ELi64EEEEEEEEEvNT_6ParamsE,(.L_x_1165 - _ZN7cutlass13device_kernelIN5flash19enable_sm80_to_sm89INS1_16FlashAttnBwdSm80INS1_25CollectiveMainloopBwdSm80ILi1ELi1EN4cute5tupleIJNS5_1CILi64EEES8_NS7_ILi256EEEEEENS_6half_tEfNS_4arch4Sm80ELb0ELb1ELb1ELb0ELb0ELb0ELb0ELb0ELi2ELi4ELi2ELi2ELb0EEENS1_21CollectiveEpilogueBwdISA_SB_SD_Li256ELb0ELb0ELi4EEENS1_19SingleTileSchedulerILb0ELb0ELb0ELi64EEEEEEEEEvNT_6ParamsE)
        .other          _ZN7cutlass13device_kernelIN5flash19enable_sm80_to_sm89INS1_16FlashAttnBwdSm80INS1_25CollectiveMainloopBwdSm80ILi1ELi1EN4cute5tupleIJNS5_1CILi64EEES8_NS7_ILi256EEEEEENS_6half_tEfNS_4arch4Sm80ELb0ELb1ELb1ELb0ELb0ELb0ELb0ELb0ELi2ELi4ELi2ELi2ELb0EEENS1_21CollectiveEpilogueBwdISA_SB_SD_Li256ELb0ELb0ELi4EEENS1_19SingleTileSchedulerILb0ELb0ELb0ELi64EEEEEEEEEvNT_6ParamsE,@"STO_CUDA_ENTRY STV_DEFAULT"
_ZN7cutlass13device_kernelIN5flash19enable_sm80_to_sm89INS1_16FlashAttnBwdSm80INS1_25CollectiveMainloopBwdSm80ILi1ELi1EN4cute5tupleIJNS5_1CILi64EEES8_NS7_ILi256EEEEEENS_6half_tEfNS_4arch4Sm80ELb0ELb1ELb1ELb0ELb0ELb0ELb0ELb0ELi2ELi4ELi2ELi2ELb0EEENS1_21CollectiveEpilogueBwdISA_SB_SD_Li256ELb0ELb0ELi4EEENS1_19SingleTileSchedulerILb0ELb0ELb0ELi64EEEEEEEEEvNT_6ParamsE:
[----:B------:R-:W-:-:S03]  /*0000*/  MOV R1, c[0x0][0x28] ;  /* 0x00000a0000017a02 */ /* 0x000fc60000000f00 */
[----:B------:R-:W1:Y:S01]  /*0010*/  S2UR UR12, SR_CTAID.Z ;  /* 0x00000000000c79c3 */ /* 0x000e620000002700 */
[----:B------:R-:W-:Y:S02]  /*0020*/  IADD3 R1, R1, -0x38, RZ ;  /* 0xffffffc801017810 */ /* 0x000fe40007ffe0ff */
[----:B-1----:R-:W-:-:S13]  /*0030*/  ISETP.LE.AND P0, PT, RZ, UR12, PT ;  /* 0x0000000cff007c0c */ /* 0x002fda000bf03270 */
[----:B------:R-:W-:Y:S05]  /*0040*/  @!P0 EXIT ;  /* 0x000000000000894d */ /* 0x000fea0003800000 */
[----:B------:R-:W1:Y:S01]  /*0050*/  S2UR UR11, SR_CTAID.X ;  /* 0x00000000000b79c3 */ /* 0x000e620000002500 */
[----:B------:R-:W2:Y:S01]  /*0060*/  S2R R248, SR_TID.X ;  /* 0x0000000000f87919 */ /* 0x000ea20000002100 */
[----:B------:R-:W-:Y:S02]  /*0070*/  ULDC UR5, c[0x0][0x168] ;  /* 0x00005a0000057ab9 */ /* 0x000fe40000000800 */
[----:B------:R-:W-:Y:S01]  /*0080*/  UIADD3 UR5, UR5, 0x3f, URZ ;  /* 0x0000003f05057890 */ /* 0x000fe2000fffe03f */
[----:B------:R-:W3:Y:S03]  /*0090*/  S2R R84, SR_CTAID.Y ;  /* 0x0000000000547919 */ /* 0x000ee60000002600 */
[----:B------:R-:W-:-:S04]  /*00a0*/  USHF.R.S32.HI UR4, URZ, 0x1f, UR5 ;  /* 0x0000001f3f047899 */ /* 0x000fc80008011405 */
[----:B------:R-:W-:-:S04]  /*00b0*/  ULEA.HI UR4, UR4, UR5, URZ, 0x6 ;  /* 0x0000000504047291 */ /* 0x000fc8000f8f303f */
[----:B------:R-:W-:Y:S01]  /*00c0*/  USHF.R.S32.HI UR16, URZ, 0x6, UR4 ;  /* 0x000000063f107899 */ /* 0x000fe20008011404 */
[----:B-1----:R-:W-:-:S13]  /*00d0*/  ISETP.LE.AND P0, PT, RZ, UR11, PT ;  /* 0x0000000bff007c0c */ /* 0x002fda000bf03270 */
[----:B------:R-:W-:Y:S05]  /*00e0*/  @!P0 BRA `(.L_x_695) ;  /* 0x000000c000008947 */ /* 0x000fea0003800000 */
[----:B--23--:R-:W-:Y:S02]  /*00f0*/  ULDC UR4, c[0x0][0x168] ;  /* 0x00005a0000047ab9 */ /* 0x00cfe40000000800 */
        /* <DEDUP_REMOVED lines=11> */
.L_x_695:
[----:B--23--:R-:W-:Y:S01]  /*01b0*/  USHF.L.U32 UR15, UR11, 0x6, URZ ;  /* 0x000000060b0f7899 */ /* 0x00cfe2000800063f */
        /* <DEDUP_REMOVED lines=13> */
[----:B------:R-:W-:Y:S01]  /*0290*/  ULDC.64 UR22, c[0x0][0x118] ;  /* 0x0000460000167ab9 */ /* 0x000fe20000000a00 */
[----:B------:R-:W-:Y:S01]  /*02a0*/  CS2R R12, SRZ ;  /* 0x00000000000c7805 */ /* 0x000fe2000001ff00 */
[----:B------:R-:W-:Y:S01]  /*02b0*/  USHF.R.S32.HI UR4, URZ, 0x1f, UR5 ;  /* 0x0000001f3f047899 */ /* 0x000fe20008011405 */
[----:B------:R-:W-:Y:S01]  /*02c0*/  MOV R136, RZ ;  /* 0x000000ff00887202 */ /* 0x000fe20000000f00 */
[----:B------:R-:W-:Y:S01]  /*02d0*/  IMAD.MOV.U32 R134, RZ, RZ, RZ ;  /* 0x000000ffff867224 */ /* 0x000fe200078e00ff */
[----:B------:R-:W-:Y:S01]  /*02e0*/  CS2R R14, SRZ ;  /* 0x00000000000e7805 */ /* 0x000fe2000001ff00 */
[----:B------:R-:W-:Y:S01]  /*02f0*/  ULEA.HI UR4, UR4, UR5, URZ, 0x6 ;  /* 0x0000000504047291 */ /* 0x000fe2000f8f303f */
[----:B------:R-:W-:Y:S01]  /*0300*/  MOV R132, RZ ;  /* 0x000000ff00847202 */ /* 0x000fe20000000f00 */
[----:B------:R-:W-:Y:S01]  /*0310*/  IMAD.MOV.U32 R126, RZ, RZ, RZ ;  /* 0x000000ffff7e7224 */ /* 0x000fe200078e00ff */
[----:B------:R-:W-:Y:S01]  /*0320*/  CS2R R16, SRZ ;  /* 0x0000000000107805 */ /* 0x000fe2000001ff00 */
[----:B------:R-:W-:Y:S01]  /*0330*/  USHF.R.S32.HI UR14, URZ, 0x6, UR4 ;  /* 0x000000063f0e7899 */ /* 0x000fe20008011404 */
[----:B------:R-:W-:Y:S01]  /*0340*/  MOV R124, RZ ;  /* 0x000000ff007c7202 */ /* 0x000fe20000000f00 */
[----:B------:R-:W-:Y:S01]  /*0350*/  IMAD.MOV.U32 R130, RZ, RZ, RZ ;  /* 0x000000ffff827224 */ /* 0x000fe200078e00ff */
[----:B------:R-:W-:Y:S01]  /*0360*/  CS2R R18, SRZ ;  /* 0x0000000000127805 */ /* 0x000fe2000001ff00 */
[----:B------:R-:W-:Y:S01]  /*0370*/  UISETP.LT.AND UP0, UPT, URZ, UR14, UPT ;  /* 0x0000000e3f00728c */ /* 0x000fe2000bf01270 */
[----:B------:R-:W-:Y:S01]  /*0380*/  MOV R128, RZ ;  /* 0x000000ff00807202 */ /* 0x000fe20000000f00 */
[----:B------:R-:W-:Y:S01]  /*0390*/  IMAD.MOV.U32 R122, RZ, RZ, RZ ;  /* 0x000000ffff7a7224 */ /* 0x000fe200078e00ff */
        /* <DEDUP_REMOVED lines=58> */
[----:B------:R-:W-:Y:S01]  /*0740*/  USHF.R.S32.HI UR10, URZ, 0x1f, UR12 ;  /* 0x0000001f3f0a7899 */ /* 0x000fe2000801140c */
[--C-:B------:R-:W-:Y:S01]  /*0750*/  IMAD.MOV.U32 R10, RZ, RZ, R84.reuse ;  /* 0x000000ffff0a7224 */ /* 0x100fe200078e0054 */
[----:B------:R-:W-:Y:S01]  /*0760*/  ULDC.64 UR4, c[0x0][0x278] ;  /* 0x00009e0000047ab9 */ /* 0x000fe20000000a00 */
[----:B------:R-:W-:Y:S01]  /*0770*/  ISETP.NE.AND P0, PT, R0, 0x1, PT ;  /* 0x000000010000780c */ /* 0x000fe20003f05270 */
[----:B------:R-:W-:Y:S01]  /*0780*/  UIMAD UR8, UR10, UR4, URZ ;  /* 0x000000040a0872a4 */ /* 0x000fe2000f8e023f */
[----:B------:R-:W-:Y:S01]  /*0790*/  LEA.HI R11, R18, R248, RZ, 0x3 ;  /* 0x000000f8120b7211 */ /* 0x000fe200078f18ff */
[----:B------:R-:W-:Y:S01]  /*07a0*/  UIMAD.WIDE.U32 UR20, UR12, UR4, URZ ;  /* 0x000000040c1472a5 */ /* 0x000fe2000f8e003f */
[----:B------:R-:W1:Y:S01]  /*07b0*/  S2R R31, SR_CTAID.Z ;  /* 0x00000000001f7919 */ /* 0x000e620000002700 */
[----:B------:R-:W-:Y:S01]  /*07c0*/  UIMAD UR8, UR12, UR5, UR8 ;  /* 0x000000050c0872a4 */ /* 0x000fe2000f8e0208 */
[----:B------:R-:W-:Y:S01]  /*07d0*/  IMAD.SHL.U32 R8, R248, 0x4, RZ ;  /* 0x00000004f8087824 */ /* 0x000fe200078e00ff */
[----:B------:R-:W-:Y:S01]  /*07e0*/  SHF.R.S32.HI R30, RZ, 0x1f, R84 ;  /* 0x0000001fff1e7819 */ /* 0x000fe20000011454 */
[----:B------:R-:W-:Y:S01]  /*07f0*/  ULDC.64 UR4, c[0x0][0x290] ;  /* 0x0000a40000047ab9 */ /* 0x000fe20000000a00 */
[----:B------:R-:W-:Y:S01]  /*0800*/  SHF.R.S32.HI R250, RZ, 0x3, R11 ;  /* 0x00000003fffa7819 */ /* 0x000fe2000001140b */
[----:B------:R-:W-:Y:S01]  /*0810*/  UIMAD UR9, UR10, UR4, URZ ;  /* 0x000000040a0972a4 */ /* 0x000fe2000f8e023f */
[----:B------:R-:W-:Y:S01]  /*0820*/  SHF.R.S32.HI R9, RZ, 0x1f, R8 ;  /* 0x0000001fff097819 */ /* 0x000fe20000011408 */
[----:B------:R-:W-:Y:S01]  /*0830*/  UIMAD.WIDE.U32 UR18, UR12, UR4, URZ ;  /* 0x000000040c1272a5 */ /* 0x000fe2000f8e003f */
[----:B------:R-:W-:Y:S01]  /*0840*/  @P0 IMAD.HI.U32 R0, R84, c[0x0][0x24c], RZ ;  /* 0x0000930054000a27 */ /* 0x000fe200078e00ff */
[----:B------:R-:W-:Y:S01]  /*0850*/  UIMAD UR9, UR12, UR5, UR9 ;  /* 0x000000050c0972a4 */ /* 0x000fe2000f8e0209 */
[----:B------:R-:W-:Y:S01]  /*0860*/  SHF.R.S32.HI R251, RZ, 0x1f, R250 ;  /* 0x0000001ffffb7819 */ /* 0x000fe200000114fa */
[----:B------:R-:W-:Y:S01]  /*0870*/  USHF.L.U32 UR6, UR14, 0x6, URZ ;  /* 0x000000060e067899 */ /* 0x000fe2000800063f */
[C---:B------:R-:W-:Y:S01]  /*0880*/  IMAD R12, R30.reuse, c[0x0][0x270], RZ ;  /* 0x00009c001e0c7a24 */ /* 0x040fe200078e02ff */
[----:B------:R-:W-:Y:S01]  /*0890*/  @P0 SHF.R.U32.HI R10, RZ, c[0x0][0x250], R0 ;  /* 0x00009400ff0a0a19 */ /* 0x000fe20000011600 */
[----:B------:R-:W-:Y:S01]  /*08a0*/  ULDC.64 UR4, c[0x0][0x1e8] ;  /* 0x00007a0000047ab9 */ /* 0x000fe20000000a00 */
[----:B------:R-:W-:Y:S01]  /*08b0*/  LOP3.LUT R0, R11, 0xfffffff8, RZ, 0xc0, !PT ;  /* 0xfffffff80b007812 */ /* 0x000fe200078ec0ff */
[----:B------:R-:W-:Y:S01]  /*08c0*/  UIMAD UR4, UR10, UR4, URZ ;  /* 0x000000040a0472a4 */ /* 0x000fe2000f8e023f */
[----:B------:R-:W-:Y:S01]  /*08d0*/  SHF.R.S32.HI R15, RZ, 0x1f, R10 ;  /* 0x0000001fff0f7819 */ /* 0x000fe2000001140a */
[----:B------:R-:W-:Y:S01]  /*08e0*/  IMAD R14, R30, c[0x0][0x288], RZ ;  /* 0x0000a2001e0e7a24 */ /* 0x000fe200078e02ff */
[C---:B------:R-:W-:Y:S01]  /*08f0*/  ISETP.GT.AND P0, PT, R248.reuse, 0xf, PT ;  /* 0x0000000ff800780c */ /* 0x040fe20003f04270 */
[----:B------:R-:W-:Y:S01]  /*0900*/  IMAD.IADD R29, R248, 0x1, -R0 ;  /* 0x00000001f81d7824 */ /* 0x000fe200078e0a00 */
[----:B------:R-:W-:Y:S01]  /*0910*/  UIMAD UR5, UR12, UR5, UR4 ;  /* 0x000000050c0572a4 */ /* 0x000fe2000f8e0204 */
[----:B------:R-:W-:Y:S01]  /*0920*/  IMAD R0, R15, c[0x0][0x1e0], RZ ;  /* 0x000078000f007a24 */ /* 0x000fe200078e02ff */
[----:B------:R-:W-:Y:S01]  /*0930*/  USHF.R.S32.HI UR4, URZ, 0x1f, UR6 ;  /* 0x0000001f3f047899 */ /* 0x000fe20008011406 */
[----:B------:R-:W-:Y:S01]  /*0940*/  IMAD.SHL.U32 R4, R29, 0x8, RZ ;  /* 0x000000081d047824 */ /* 0x000fe200078e00ff */
[----:B------:R2:W-:Y:S01]  /*0950*/  STL.64 [R1], R8 ;  /* 0x0000000801007387 */ /* 0x0005e20000100a00 */
[----:B------:R-:W-:Y:S01]  /*0960*/  IMAD.WIDE.U32 R6, R84, c[0x0][0x270], R8 ;  /* 0x00009c0054067a25 */ /* 0x000fe200078e0008 */
[----:B------:R-:W-:Y:S01]  /*0970*/  UIADD3 UR8, UR21, UR8, URZ ;  /* 0x0000000815087290 */ /* 0x000fe2000fffe03f */
[----:B------:R-:W-:Y:S01]  /*0980*/  SHF.R.S32.HI R249, RZ, 0x1f, R248 ;  /* 0x0000001ffff97819 */ /* 0x000fe200000114f8 */
[----:B------:R-:W-:Y:S01]  /*0990*/  UIADD3 UR9, UR19, UR9, URZ ;  /* 0x0000000913097290 */ /* 0x000fe2000fffe03f */
[----:B------:R-:W-:Y:S01]  /*09a0*/  SHF.R.S32.HI R5, RZ, 0x1f, R4 ;  /* 0x0000001fff057819 */ /* 0x000fe20000011404 */
[----:B------:R-:W-:Y:S01]  /*09b0*/  IMAD R0, R10, c[0x0][0x1e4], R0 ;  /* 0x000079000a007a24 */ /* 0x000fe200078e0200 */
[----:B------:R-:W-:Y:S01]  /*09c0*/  ULDC UR13, c[0x0][0x198] ;  /* 0x00006600000d7ab9 */ /* 0x000fe20000000800 */
[----:B------:R-:W-:Y:S01]  /*09d0*/  IMAD R12, R84, c[0x0][0x274], R12 ;  /* 0x00009d00540c7a24 */ /* 0x000fe200078e020c */
[----:B------:R-:W-:Y:S01]  /*09e0*/  UIADD3 UR13, -UR15, UR13, URZ ;  /* 0x0000000d0f0d7290 */ /* 0x000fe2000fffe13f */
[----:B------:R-:W-:Y:S01]  /*09f0*/  IMAD.WIDE.U32 R2, R10, c[0x0][0x1e0], R4 ;  /* 0x000078000a027a25 */ /* 0x000fe200078e0004 */
[C---:B------:R-:W-:Y:S01]  /*0a00*/  ISETP.GE.AND P5, PT, R4.reuse, c[0x0][0x1cc], PT ;  /* 0x0000730004007a0c */ /* 0x040fe20003fa6270 */
[----:B------:R-:W-:Y:S01]  /*0a10*/  USHF.R.S32.HI UR17, URZ, 0x1f, UR14 ;  /* 0x0000001f3f117899 */ /* 0x000fe2000801140e */
[----:B------:R-:W-:Y:S01]  /*0a20*/  IADD3 R20, R4, 0x40, RZ ;  /* 0x0000004004147810 */ /* 0x000fe20007ffe0ff */
[----:B------:R-:W-:Y:S01]  /*0a30*/  IMAD R14, R84, c[0x0][0x28c], R14 ;  /* 0x0000a300540e7a24 */ /* 0x000fe200078e020e */
[C---:B------:R-:W-:Y:S01]  /*0a40*/  IADD3 R21, R4.reuse, 0x80, RZ ;  /* 0x0000008004157810 */ /* 0x040fe20007ffe0ff */
[----:B------:R-:W-:Y:S01]  /*0a50*/  IMAD.U32 R13, RZ, RZ, UR6 ;  /* 0x00000006ff0d7e24 */ /* 0x000fe2000f8e00ff */
[----:B------:R-:W-:Y:S01]  /*0a60*/  IADD3 R24, R4, 0xc0, RZ ;  /* 0x000000c004187810 */ /* 0x000fe20007ffe0ff */
[----:B------:R-:W-:Y:S01]  /*0a70*/  IMAD.IADD R3, R3, 0x1, R0 ;  /* 0x0000000103037824 */ /* 0x000fe200078e0200 */
[----:B------:R-:W-:Y:S01]  /*0a80*/  CS2R R146, SRZ ;  /* 0x0000000000927805 */ /* 0x000fe2000001ff00 */
[----:B------:R-:W-:Y:S01]  /*0a90*/  IMAD.IADD R12, R7, 0x1, R12 ;  /* 0x00000001070c7824 */ /* 0x000fe200078e020c */
[----:B------:R-:W-:Y:S01]  /*0aa0*/  @!P0 IADD3 R25, P4, P3, R13, UR20, R6 ;  /* 0x000000140d198c10 */ /* 0x000fe2000fb9e006 */
[----:B------:R-:W-:Y:S01]  /*0ab0*/  IMAD.U32 R0, RZ, RZ, UR4 ;  /* 0x00000004ff007e24 */ /* 0x000fe2000f8e00ff */
[----:B------:R-:W-:Y:S01]  /*0ac0*/  CS2R R144, SRZ ;  /* 0x0000000000907805 */ /* 0x000fe2000001ff00 */
[----:B------:R-:W-:Y:S01]  /*0ad0*/  IMAD.U32 R16, RZ, RZ, UR11 ;  /* 0x0000000bff107e24 */ /* 0x000fe2000f8e00ff */
[----:B------:R-:W-:Y:S01]  /*0ae0*/  CS2R R142, SRZ ;  /* 0x00000000008e7805 */ /* 0x000fe2000001ff00 */
[----:B------:R-:W-:Y:S01]  /*0af0*/  IMAD R7, R251, c[0x0][0x178], RZ ;  /* 0x00005e00fb077a24 */ /* 0x000fe200078e02ff */
[----:B------:R-:W-:Y:S01]  /*0b00*/  @!P0 IADD3.X R28, R0, UR8, R12, P4, P3 ;  /* 0x00000008001c8c10 */ /* 0x000fe2000a7e640c */
[----:B--2---:R-:W-:Y:S01]  /*0b10*/  IMAD.WIDE.U32 R8, R84, c[0x0][0x288], R8 ;  /* 0x0000a20054087a25 */ /* 0x004fe200078e0008 */
[----:B------:R-:W-:Y:S01]  /*0b20*/  ISETP.GE.AND P4, PT, R20, c[0x0][0x1cc], PT ;  /* 0x0000730014007a0c */ /* 0x000fe20003f86270 */
[----:B------:R-:W-:Y:S01]  /*0b30*/  CS2R R140, SRZ ;  /* 0x00000000008c7805 */ /* 0x000fe2000001ff00 */
[----:B------:R-:W-:Y:S01]  /*0b40*/  CS2R R138, SRZ ;  /* 0x00000000008a7805 */ /* 0x000fe2000001ff00 */
[----:B------:R-:W-:Y:S01]  /*0b50*/  IMAD.IADD R14, R9, 0x1, R14 ;  /* 0x00000001090e7824 */ /* 0x000fe200078e020e */
[----:B------:R-:W-:Y:S01]  /*0b60*/  IADD3 R27, P2, P1, R13, UR18, R8 ;  /* 0x000000120d1b7c10 */ /* 0x000fe2000f95e008 */
[----:B-1----:R-:W-:Y:S01]  /*0b70*/  IMAD.WIDE.U32 R2, R31, c[0x0][0x1e8], R2 ;  /* 0x00007a001f027a25 */ /* 0x002fe200078e0002 */
[----:B------:R-:W-:Y:S01]  /*0b80*/  CS2R R136, SRZ ;  /* 0x0000000000887805 */ /* 0x000fe2000001ff00 */
[----:B------:R-:W-:Y:S01]  /*0b90*/  CS2R R134, SRZ ;  /* 0x0000000000867805 */ /* 0x000fe2000001ff00 */
[----:B------:R-:W-:Y:S01]  /*0ba0*/  IADD3.X R32, R0, UR9, R14, P2, P1 ;  /* 0x0000000900207c10 */ /* 0x000fe200097e240e */
[----:B------:R-:W-:Y:S01]  /*0bb0*/  IMAD.SHL.U32 R0, R250, 0x40, RZ ;  /* 0x00000040fa007824 */ /* 0x000fe200078e00ff */
[----:B------:R-:W-:Y:S01]  /*0bc0*/  IADD3 R3, R3, UR5, RZ ;  /* 0x0000000503037c10 */ /* 0x000fe2000fffe0ff */
[----:B------:R-:W-:Y:S01]  /*0bd0*/  IMAD.WIDE R16, R16, 0x40, R250 ;  /* 0x0000004010107825 */ /* 0x000fe200078e02fa */
[----:B------:R-:W-:Y:S01]  /*0be0*/  ISETP.GE.AND P2, PT, R21, c[0x0][0x1cc], PT ;  /* 0x0000730015007a0c */ /* 0x000fe20003f46270 */
[----:B------:R-:W-:Y:S01]  /*0bf0*/  ULDC.64 UR4, c[0x0][0x1b8] ;  /* 0x00006e0000047ab9 */ /* 0x000fe20000000a00 */
[----:B------:R-:W-:Y:S01]  /*0c00*/  LOP3.LUT R0, R0, 0x1c0, RZ, 0xc0, !PT ;  /* 0x000001c000007812 */ /* 0x000fe200078ec0ff */
[----:B------:R-:W-:Y:S01]  /*0c10*/  IMAD R13, R250, c[0x0][0x17c], R7 ;  /* 0x00005f00fa0d7a24 */ /* 0x000fe200078e0207 */
[----:B------:R-:W-:Y:S01]  /*0c20*/  UIMAD UR4, UR10, UR4, URZ ;  /* 0x000000040a0472a4 */ /* 0x000fe2000f8e023f */
[----:B------:R-:W-:Y:S01]  /*0c30*/  IMAD R6, R15, c[0x0][0x1b0], RZ ;  /* 0x00006c000f067a24 */ /* 0x000fe200078e02ff */
[----:B------:R-:W-:Y:S01]  /*0c40*/  LOP3.LUT R14, R0, 0x38, R4, 0xf8, !PT ;  /* 0x00000038000e7812 */ /* 0x000fe200078ef804 */
[----:B------:R-:W-:Y:S01]  /*0c50*/  IMAD R7, R17, c[0x0][0x1d8], RZ ;  /* 0x0000760011077a24 */ /* 0x000fe200078e02ff */
[----:B------:R-:W-:Y:S01]  /*0c60*/  SHF.R.U32.HI R0, RZ, 0x3, R0 ;  /* 0x00000003ff007819 */ /* 0x000fe20000011600 */
[----:B------:R-:W-:Y:S01]  /*0c70*/  IMAD R12, R10, c[0x0][0x1b4], R6 ;  /* 0x00006d000a0c7a24 */ /* 0x000fe200078e0206 */
[----:B------:R-:W-:Y:S01]  /*0c80*/  UIMAD UR4, UR12, UR5, UR4 ;  /* 0x000000050c0472a4 */ /* 0x000fe2000f8e0204 */
[----:B------:R-:W-:Y:S01]  /*0c90*/  IMAD R15, R16, c[0x0][0x1dc], R7 ;  /* 0x00007700100f7a24 */ /* 0x000fe200078e0207 */
[----:B------:R-:W-:Y:S01]  /*0ca0*/  LOP3.LUT R14, R14, R0, RZ, 0x3c, !PT ;  /* 0x000000000e0e7212 */ /* 0x000fe200078e3cff */
        /* <DEDUP_REMOVED lines=8> */
[----:B------:R-:W-:Y:S01]  /*0d30*/  IMAD.IADD R0, R11, 0x1, R15 ;  /* 0x000000010b007824 */ /* 0x000fe200078e020f */
[C---:B------:R-:W-:Y:S01]  /*0d40*/  LEA R2, P1, R10.reuse, c[0x0][0x1c0], 0x1 ;  /* 0x000070000a027a11 */ /* 0x040fe200078208ff */
[----:B------:R-:W-:Y:S01]  /*0d50*/  IMAD.IADD R7, R7, 0x1, R12 ;  /* 0x0000000107077824 */ /* 0x000fe200078e020c */
[----:B------:R-:W-:Y:S01]  /*0d60*/  CS2R R120, SRZ ;  /* 0x0000000000787805 */ /* 0x000fe2000001ff00 */
[----:B------:R-:W-:Y:S01]  /*0d70*/  IMAD.MOV.U32 R19, RZ, RZ, c[0x0][0x1d8] ;  /* 0x00007600ff137624 */ /* 0x000fe200078e00ff */
[----:B------:R-:W-:Y:S01]  /*0d80*/  LEA.HI.X R3, R10, c[0x0][0x1c4], R0, 0x1, P1 ;  /* 0x000071000a037a11 */ /* 0x000fe200008f0c00 */
[----:B------:R-:W-:Y:S01]  /*0d90*/  IMAD.WIDE.U32 R8, R250, c[0x0][0x178], R4 ;  /* 0x00005e00fa087a25 */ /* 0x000fe200078e0004 */
[-C--:B------:R-:W-:Y:S01]  /*0da0*/  LEA.HI R10, R18, R248.reuse, RZ, 0x6 ;  /* 0x000000f8120a7211 */ /* 0x080fe200078f30ff */
[----:B------:R-:W-:Y:S01]  /*0db0*/  CS2R R118, SRZ ;  /* 0x0000000000767805 */ /* 0x000fe2000001ff00 */
[----:B------:R-:W-:Y:S01]  /*0dc0*/  IADD3 R0, -R250, UR13, RZ ;  /* 0x0000000dfa007c10 */ /* 0x000fe2000fffe1ff */
[----:B------:R-:W-:Y:S01]  /*0dd0*/  IMAD.MOV.U32 R22, RZ, RZ, c[0x0][0x1dc] ;  /* 0x00007700ff167624 */ /* 0x000fe200078e00ff */
[----:B------:R-:W-:Y:S01]  /*0de0*/  SHF.R.S32.HI R26, RZ, 0x6, R10 ;  /* 0x00000006ff1a7819 */ /* 0x000fe2000001140a */
[----:B------:R-:W-:Y:S01]  /*0df0*/  IMAD.IADD R9, R9, 0x1, R13 ;  /* 0x0000000109097824 */ /* 0x000fe200078e020d */
[C---:B------:R-:W-:Y:S01]  /*0e00*/  ISETP.LT.OR P1, PT, R0.reuse, 0x1, P5 ;  /* 0x000000010000780c */ /* 0x040fe20002f21670 */
[----:B------:R-:W-:Y:S01]  /*0e10*/  IMAD R15, R17, c[0x0][0x1a8], RZ ;  /* 0x00006a00110f7a24 */ /* 0x000fe200078e02ff */
[----:B------:R-:W-:Y:S01]  /*0e20*/  ISETP.LT.OR P6, PT, R0, 0x1, P4 ;  /* 0x000000010000780c */ /* 0x000fe200027c1670 */
[----:B------:R-:W-:Y:S01]  /*0e30*/  IMAD R10, R26, 0x200, R14 ;  /* 0x000002001a0a7824 */ /* 0x000fe200078e020e */
[----:B------:R-:W-:Y:S01]  /*0e40*/  ISETP.LT.OR P3, PT, R0, 0x1, P2 ;  /* 0x000000010000780c */ /* 0x000fe20001761670 */
[----:B------:R-:W-:Y:S01]  /*0e50*/  IMAD.WIDE.U32 R12, R84, c[0x0][0x180], R8 ;  /* 0x00006000540c7a25 */ /* 0x000fe200078e0008 */
[C---:B------:R-:W-:Y:S01]  /*0e60*/  ISETP.LT.OR P5, PT, R0.reuse, 0x21, P5 ;  /* 0x000000210000780c */ /* 0x040fe20002fa1670 */
[----:B------:R-:W-:Y:S01]  /*0e70*/  CS2R R116, SRZ ;  /* 0x0000000000747805 */ /* 0x000fe2000001ff00 */
[----:B------:R-:W-:Y:S01]  /*0e80*/  ISETP.LT.OR P4, PT, R0, 0x21, P4 ;  /* 0x000000210000780c */ /* 0x000fe20002781670 */
[----:B------:R-:W-:Y:S01]  /*0e90*/  IMAD.SHL.U32 R240, R10, 0x2, RZ ;  /* 0x000000020af07824 */ /* 0x000fe200078e00ff */
[----:B------:R-:W-:Y:S01]  /*0ea0*/  ISETP.LT.OR P2, PT, R0, 0x21, P2 ;  /* 0x000000210000780c */ /* 0x000fe20001741670 */
[----:B------:R-:W-:Y:S01]  /*0eb0*/  IMAD.WIDE.U32 R10, R31, c[0x0][0x1b8], R6 ;  /* 0x00006e001f0a7a25 */ /* 0x000fe200078e0006 */
[----:B------:R-:W-:Y:S01]  /*0ec0*/  LEA.HI R17, R18, R248, RZ, 0x2 ;  /* 0x000000f812117211 */ /* 0x000fe200078f10ff */
[----:B------:R-:W-:Y:S01]  /*0ed0*/  CS2R R114, SRZ ;  /* 0x0000000000727805 */ /* 0x000fe2000001ff00 */
[----:B------:R-:W-:Y:S01]  /*0ee0*/  @!PT LDS RZ, [RZ] ;  /* 0x00000000fffff984 */ /* 0x000fe20000000800 */
[----:B------:R-:W-:Y:S01]  /*0ef0*/  @!PT LDS RZ, [RZ] ;  /* 0x00000000fffff984 */ /* 0x000fe20000000800 */
[----:B------:R-:W-:Y:S01]  /*0f00*/  @!PT LDS RZ, [RZ] ;  /* 0x00000000fffff984 */ /* 0x000fe20000000800 */
[----:B------:R1:W-:Y:S01]  /*0f10*/  LDGSTS.E.BYPASS.LTC128B.128 [R240+0x8080], [R2.64], !P1 ;  /* 0x0808000002f07fae */ /* 0x0003e2000c901d56 */
[----:B------:R-:W-:Y:S01]  /*0f20*/  ISETP.GE.AND P1, PT, R24, c[0x0][0x1cc], PT ;  /* 0x0000730018007a0c */ /* 0x000fe20003f26270 */
[----:B------:R-:W-:Y:S01]  /*0f30*/  IMAD.MOV.U32 R8, RZ, RZ, R10 ;  /* 0x000000ffff087224 */ /* 0x000fe200078e000a */
[----:B------:R-:W-:Y:S01]  /*0f40*/  IADD3 R9, R11, UR4, RZ ;  /* 0x000000040b097c10 */ /* 0x000fe2000fffe0ff */
[----:B------:R1:W-:Y:S01]  /*0f50*/  LDGSTS.E.BYPASS.LTC128B.128 [R240+0xa080], [R2.64+0x80], !P6 ;  /* 0x0a08008002f07fae */ /* 0x0003e2000f101d56 */
[C---:B------:R-:W-:Y:S01]  /*0f60*/  ISETP.LT.OR P6, PT, R0.reuse, 0x1, P1 ;  /* 0x000000010000780c */ /* 0x040fe20000fc1670 */
[----:B------:R-:W-:Y:S01]  /*0f70*/  IMAD.MOV.U32 R10, RZ, RZ, R12 ;  /* 0x000000ffff0a7224 */ /* 0x000fe200078e000c */
[----:B------:R-:W-:Y:S01]  /*0f80*/  ISETP.LT.OR P1, PT, R0, 0x21, P1 ;  /* 0x000000210000780c */ /* 0x000fe20000f21670 */
[----:B------:R1:W-:Y:S01]  /*0f90*/  LDGSTS.E.BYPASS.LTC128B.128 [R240+0xc080], [R2.64+0x100], !P3 ;  /* 0x0c08010002f07fae */ /* 0x0003e2000d901d56 */
[C---:B------:R-:W-:Y:S01]  /*0fa0*/  LEA R6, P3, R19.reuse, R2, 0x6 ;  /* 0x0000000213067211 */ /* 0x040fe200078630ff */
[C---:B------:R-:W-:Y:S01]  /*0fb0*/  IMAD R12, R16.reuse, c[0x0][0x1ac], R15 ;  /* 0x00006b00100c7a24 */ /* 0x040fe200078e020f */
[----:B------:R-:W-:Y:S01]  /*0fc0*/  ULDC.64 UR4, c[0x0][0x178] ;  /* 0x00005e0000047ab9 */ /* 0x000fe20000000a00 */
[----:B------:R-:W-:Y:S01]  /*0fd0*/  IMAD.WIDE.U32 R8, R16, c[0x0][0x1a8], R8 ;  /* 0x00006a0010087a25 */ /* 0x000fe200078e0008 */
[----:B------:R-:W-:Y:S01]  /*0fe0*/  LEA.HI.X R7, R19, R3, R22, 0x6, P3 ;  /* 0x0000000313077211 */ /* 0x000fe200018f3416 */
[----:B------:R-:W-:Y:S01]  /*0ff0*/  UIMAD UR7, UR17, UR4, URZ ;  /* 0x00000004110772a4 */ /* 0x000fe2000f8e023f */
[----:B------:R-:W-:Y:S01]  /*1000*/  ISETP.GE.AND P3, PT, R4, c[0x0][0x19c], PT ;  /* 0x0000670004007a0c */ /* 0x000fe20003f66270 */
[----:B------:R-:W-:Y:S01]  /*1010*/  IMAD R14, R30, c[0x0][0x180], RZ ;  /* 0x000060001e0e7a24 */ /* 0x000fe200078e02ff */
[----:B------:R-:W-:Y:S01]  /*1020*/  UIMAD.WIDE.U32 UR24, UR14, UR4, URZ ;  /* 0x000000040e1872a5 */ /* 0x000fe2000f8e003f */
[----:B------:R1:W-:Y:S01]  /*1030*/  LDGSTS.E.BYPASS.LTC128B.128 [R240+0xe080], [R2.64+0x180], !P6 ;  /* 0x0e08018002f07fae */ /* 0x0003e2000f101d56 */
[----:B------:R-:W-:Y:S01]  /*1040*/  UIMAD UR7, UR14, UR5, UR7 ;  /* 0x000000050e0772a4 */ /* 0x000fe2000f8e0207 */
[----:B------:R-:W-:Y:S01]  /*1050*/  IMAD R14, R84, c[0x0][0x184], R14 ;  /* 0x00006100540e7a24 */ /* 0x000fe200078e020e */
[-C--:B------:R-:W-:Y:S01]  /*1060*/  LEA.HI R15, R18, R248.reuse, RZ, 0x4 ;  /* 0x000000f8120f7211 */ /* 0x080fe200078f20ff */
[----:B------:R2:W-:Y:S01]  /*1070*/  LDGSTS.E.BYPASS.LTC128B.128 [R240+0x9080], [R6.64], !P5 ;  /* 0x0908000006f07fae */ /* 0x0005e2000e901d56 */
[----:B------:R-:W-:Y:S01]  /*1080*/  ISETP.GE.AND P5, PT, R21, c[0x0][0x19c], PT ;  /* 0x0000670015007a0c */ /* 0x000fe20003fa6270 */
[----:B------:R-:W-:Y:S01]  /*1090*/  ULDC.64 UR4, c[0x0][0x188] ;  /* 0x0000620000047ab9 */ /* 0x000fe20000000a00 */
[----:B------:R-:W-:Y:S01]  /*10a0*/  IMAD.IADD R11, R13, 0x1, R14 ;  /* 0x000000010d0b7824 */ /* 0x000fe200078e020e */
[----:B------:R2:W-:Y:S01]  /*10b0*/  LDGSTS.E.BYPASS.LTC128B.128 [R240+0xb080], [R6.64+0x80], !P4 ;  /* 0x0b08008006f07fae */ /* 0x0005e2000e101d56 */
[C---:B------:R-:W-:Y:S01]  /*10c0*/  ISETP.LT.OR P4, PT, R0.reuse, 0x1, P3 ;  /* 0x000000010000780c */ /* 0x040fe20001f81670 */
[----:B------:R-:W-:Y:S01]  /*10d0*/  UIMAD UR4, UR10, UR4, URZ ;  /* 0x000000040a0472a4 */ /* 0x000fe2000f8e023f */
[----:B------:R-:W-:Y:S01]  /*10e0*/  ISETP.LT.OR P3, PT, R0, 0x21, P3 ;  /* 0x000000210000780c */ /* 0x000fe20001f61670 */
[----:B------:R2:W-:Y:S01]  /*10f0*/  LDGSTS.E.BYPASS.LTC128B.128 [R240+0xd080], [R6.64+0x100], !P2 ;  /* 0x0d08010006f07fae */ /* 0x0005e2000d101d56 */
[----:B------:R-:W-:Y:S01]  /*1100*/  ISETP.GE.AND P2, PT, R20, c[0x0][0x19c], PT ;  /* 0x0000670014007a0c */ /* 0x000fe20003f46270 */
[----:B------:R-:W-:Y:S01]  /*1110*/  UIADD3 UR7, UR25, UR7, URZ ;  /* 0x0000000719077290 */ /* 0x000fe2000fffe03f */
[----:B------:R-:W-:Y:S01]  /*1120*/  IMAD.WIDE.U32 R34, R31, c[0x0][0x188], R10 ;  /* 0x000062001f227a25 */ /* 0x000fe200078e000a */
[----:B------:R2:W-:Y:S01]  /*1130*/  LDGSTS.E.BYPASS.LTC128B.128 [R240+0xf080], [R6.64+0x180], !P1 ;  /* 0x0f08018006f07fae */ /* 0x0005e2000c901d56 */
[C---:B------:R-:W-:Y:S01]  /*1140*/  ISETP.LT.OR P1, PT, R0.reuse, 0x1, P2 ;  /* 0x000000010000780c */ /* 0x040fe20001721670 */
[----:B------:R-:W-:Y:S01]  /*1150*/  UIMAD UR4, UR12, UR5, UR4 ;  /* 0x000000050c0472a4 */ /* 0x000fe2000f8e0204 */
[----:B------:R-:W-:Y:S01]  /*1160*/  ISETP.LT.OR P2, PT, R0, 0x21, P2 ;  /* 0x000000210000780c */ /* 0x000fe20001741670 */
[----:B------:R-:W-:Y:S01]  /*1170*/  IMAD.U32 R10, RZ, RZ, UR7 ;  /* 0x00000007ff0a7e24 */ /* 0x000fe2000f8e00ff */
[----:B------:R-:W-:Y:S01]  /*1180*/  LEA.HI R16, R18, R248, RZ, 0x5 ;  /* 0x000000f812107211 */ /* 0x000fe200078f28ff */
[----:B------:R-:W-:Y:S01]  /*1190*/  IMAD.U32 R11, RZ, RZ, UR6 ;  /* 0x00000006ff0b7e24 */ /* 0x000fe2000f8e00ff */
[----:B------:R-:W-:Y:S01]  /*11a0*/  SHF.R.S32.HI R13, RZ, 0x1f, R17 ;  /* 0x0000001fff0d7819 */ /* 0x000fe20000011411 */
[----:B------:R3:W-:Y:S01]  /*11b0*/  STL.64 [R1+0x18], R34 ;  /* 0x0000182201007387 */ /* 0x0007e20000100a00 */
[----:B------:R-:W-:Y:S01]  /*11c0*/  IADD3 R23, R35, UR4, RZ ;  /* 0x0000000423177c10 */ /* 0x000fe2000fffe0ff */
[----:B------:R-:W-:Y:S01]  /*11d0*/  ULDC.64 UR6, c[0x0][0x208] ;  /* 0x0000820000067ab9 */ /* 0x000fe20000000a00 */
[----:B-1----:R-:W-:Y:S01]  /*11e0*/  IMAD.IADD R3, R9, 0x1, R12 ;  /* 0x0000000109037824 */ /* 0x002fe200078e020c */
[C---:B------:R-:W-:Y:S01]  /*11f0*/  LEA R2, P6, R8.reuse, c[0x0][0x190], 0x1 ;  /* 0x0000640008027a11 */ /* 0x040fe200078c08ff */
[----:B------:R-:W-:Y:S01]  /*1200*/  IMAD.U32 R9, RZ, RZ, UR25 ;  /* 0x00000019ff097e24 */ /* 0x000fe2000f8e00ff */
[----:B------:R-:W-:Y:S01]  /*1210*/  SHF.R.S32.HI R12, RZ, 0x1f, R16 ;  /* 0x0000001fff0c7819 */ /* 0x000fe20000011410 */
[----:B------:R1:W-:Y:S01]  /*1220*/  STL [R1+0x28], R23 ;  /* 0x0000281701007387 */ /* 0x0003e20000100800 */
[----:B------:R-:W-:Y:S01]  /*1230*/  LEA.HI.X R3, R8, c[0x0][0x194], R3, 0x1, P6 ;  /* 0x0000650008037a11 */ /* 0x000fe200030f0c03 */
[----:B------:R-:W-:Y:S01]  /*1240*/  IMAD.MOV.U32 R8, RZ, RZ, c[0x0][0x1ac] ;  /* 0x00006b00ff087624 */ /* 0x000fe200078e00ff */
[C---:B------:R-:W-:Y:S01]  /*1250*/  ISETP.LT.OR P6, PT, R0.reuse, 0x1, P5 ;  /* 0x000000010000780c */ /* 0x040fe20002fc1670 */
[----:B------:R-:W-:Y:S01]  /*1260*/  UIMAD UR17, UR17, UR6, URZ ;  /* 0x00000006111172a4 */ /* 0x000fe2000f8e023f */
[----:B------:R-:W-:Y:S01]  /*1270*/  ISETP.LT.OR P5, PT, R0, 0x21, P5 ;  /* 0x000000210000780c */ /* 0x000fe20002fa1670 */
[----:B------:R4:W-:Y:S01]  /*1280*/  LDGSTS.E.BYPASS.LTC128B.128 [R240+0x80], [R2.64], !P4 ;  /* 0x0008000002f07fae */ /* 0x0009e2000e101d56 */
[----:B------:R-:W-:Y:S01]  /*1290*/  ULDC.64 UR4, c[0x0][0x218] ;  /* 0x0000860000047ab9 */ /* 0x000fe20000000a00 */
[----:B------:R-:W-:Y:S01]  /*12a0*/  IMAD.MOV.U32 R246, RZ, RZ, 0x20 ;  /* 0x00000020fff67424 */ /* 0x000fe200078e00ff */
[----:B------:R-:W-:Y:S01]  /*12b0*/  UIMAD UR17, UR14, UR7, UR17 ;  /* 0x000000070e1172a4 */ /* 0x000fe2000f8e0211 */
[----:B------:R4:W-:Y:S01]  /*12c0*/  LDGSTS.E.BYPASS.LTC128B.128 [R240+0x2080], [R2.64+0x80], !P1 ;  /* 0x0208008002f07fae */ /* 0x0009e2000c901d56 */
[----:B------:R-:W-:Y:S01]  /*12d0*/  ISETP.GE.AND P1, PT, R24, c[0x0][0x19c], PT ;  /* 0x0000670018007a0c */ /* 0x000fe20003f26270 */
[----:B--2---:R-:W-:Y:S01]  /*12e0*/  IMAD.MOV.U32 R7, RZ, RZ, c[0x0][0x1a8] ;  /* 0x00006a00ff077624 */ /* 0x004fe200078e00ff */
[----:B------:R-:W-:Y:S01]  /*12f0*/  UIMAD UR4, UR10, UR4, URZ ;  /* 0x000000040a0472a4 */ /* 0x000fe2000f8e023f */
[----:B------:R-:W-:Y:S01]  /*1300*/  IMAD.MOV.U32 R149, RZ, RZ, 0x1 ;  /* 0x00000001ff957424 */ /* 0x000fe200078e00ff */
[----:B------:R-:W-:Y:S01]  /*1310*/  CS2R R112, SRZ ;  /* 0x0000000000707805 */ /* 0x000fe2000001ff00 */
[----:B------:R4:W-:Y:S01]  /*1320*/  LDGSTS.E.BYPASS.LTC128B.128 [R240+0x4080], [R2.64+0x100], !P6 ;  /* 0x0408010002f07fae */ /* 0x0009e2000f101d56 */
[C---:B------:R-:W-:Y:S01]  /*1330*/  LEA R6, P4, R7.reuse, R2, 0x6 ;  /* 0x0000000207067211 */ /* 0x040fe200078830ff */
[----:B------:R-:W-:Y:S01]  /*1340*/  UIMAD UR4, UR12, UR5, UR4 ;  /* 0x000000050c0472a4 */ /* 0x000fe2000f8e0204 */
[C---:B------:R-:W-:Y:S01]  /*1350*/  ISETP.LT.OR P6, PT, R0.reuse, 0x1, P1 ;  /* 0x000000010000780c */ /* 0x040fe20000fc1670 */
[----:B------:R-:W-:Y:S01]  /*1360*/  CS2R R110, SRZ ;  /* 0x00000000006e7805 */ /* 0x000fe2000001ff00 */
[----:B------:R-:W-:Y:S01]  /*1370*/  LEA.HI.X R7, R7, R3, R8, 0x6, P4 ;  /* 0x0000000307077211 */ /* 0x000fe200020f3408 */
[----:B------:R-:W-:Y:S01]  /*1380*/  IMAD.U32 R8, RZ, RZ, UR24 ;  /* 0x00000018ff087e24 */ /* 0x000fe2000f8e00ff */
[----:B------:R-:W-:Y:S01]  /*1390*/  ISETP.LT.OR P1, PT, R0, 0x21, P1 ;  /* 0x000000210000780c */ /* 0x000fe20000f21670 */
[----:B------:R-:W-:Y:S01]  /*13a0*/  IMAD R0, R30, c[0x0][0x238], RZ ;  /* 0x00008e001e007a24 */ /* 0x000fe200078e02ff */
[----:B------:R-:W-:Y:S01]  /*13b0*/  UIMAD.WIDE.U32 UR24, UR14, UR6, URZ ;  /* 0x000000060e1872a5 */ /* 0x000fe2000f8e003f */
[----:B------:R-:W-:Y:S01]  /*13c0*/  CS2R R108, SRZ ;  /* 0x00000000006c7805 */ /* 0x000fe2000001ff00 */
[----:B------:R-:W-:Y:S01]  /*13d0*/  LEA R9, P4, R8, R34, 0x6 ;  /* 0x0000002208097211 */ /* 0x000fe200078830ff */
[----:B------:R-:W-:Y:S01]  /*13e0*/  IMAD R0, R84, c[0x0][0x23c], R0 ;  /* 0x00008f0054007a24 */ /* 0x000fe200078e0200 */
[----:B------:R-:W-:Y:S01]  /*13f0*/  UIADD3 UR17, UR25, UR17, URZ ;  /* 0x0000001119117290 */ /* 0x000fe2000fffe03f */
[----:B------:R-:W-:Y:S01]  /*1400*/  CS2R R106, SRZ ;  /* 0x00000000006a7805 */ /* 0x000fe2000001ff00 */
[----:B------:R-:W-:Y:S01]  /*1410*/  LEA.HI.X R8, R8, R23, R10, 0x6, P4 ;  /* 0x0000001708087211 */ /* 0x000fe200020f340a */
[----:B------:R4:W-:Y:S01]  /*1420*/  LDGSTS.E.BYPASS.LTC128B.128 [R240+0x6080], [R2.64+0x180], !P6 ;  /* 0x0608018002f07fae */ /* 0x0009e2000f101d56 */
[----:B------:R-:W-:Y:S01]  /*1430*/  IADD3 R10, -R11, c[0x0][0x168], -R250 ;  /* 0x00005a000b0a7a10 */ /* 0x000fe20007ffe9fa */
[----:B------:R-:W-:Y:S01]  /*1440*/  IMAD.MOV.U32 R11, RZ, RZ, c[0x0][0x17c] ;  /* 0x00005f00ff0b7624 */ /* 0x000fe200078e00ff */
[----:B------:R-:W-:Y:S01]  /*1450*/  ISETP.GE.AND P6, PT, R4, c[0x0][0x16c], PT ;  /* 0x00005b0004007a0c */ /* 0x000fe20003fc6270 */
[----:B------:R2:W-:Y:S01]  /*1460*/  LDGSTS.E.BYPASS.LTC128B.128 [R240+0x1080], [R6.64], !P3 ;  /* 0x0108000006f07fae */ /* 0x0005e2000d901d56 */
[----:B------:R-:W-:Y:S01]  /*1470*/  CS2R R104, SRZ ;  /* 0x0000000000687805 */ /* 0x000fe2000001ff00 */
[----:B------:R-:W-:Y:S01]  /*1480*/  CS2R R102, SRZ ;  /* 0x0000000000667805 */ /* 0x000fe2000001ff00 */
[----:B------:R-:W-:Y:S01]  /*1490*/  ISETP.LT.OR P4, PT, R10, 0x1, P6 ;  /* 0x000000010a00780c */ /* 0x000fe20003781670 */
[----:B------:R2:W-:Y:S01]  /*14a0*/  LDGSTS.E.BYPASS.LTC128B.128 [R240+0x3080], [R6.64+0x80], !P2 ;  /* 0x0308008006f07fae */ /* 0x0005e2000d101d56 */
[----:B------:R-:W-:Y:S01]  /*14b0*/  ISETP.GE.AND P2, PT, R20, c[0x0][0x16c], PT ;  /* 0x00005b0014007a0c */ /* 0x000fe20003f46270 */
[----:B------:R-:W-:Y:S01]  /*14c0*/  CS2R R100, SRZ ;  /* 0x0000000000647805 */ /* 0x000fe2000001ff00 */
[C---:B------:R-:W-:Y:S01]  /*14d0*/  ISETP.LT.OR P6, PT, R10.reuse, 0x21, P6 ;  /* 0x000000210a00780c */ /* 0x040fe200037c1670 */
[----:B------:R2:W-:Y:S01]  /*14e0*/  LDGSTS.E.BYPASS.LTC128B.128 [R240+0x5080], [R6.64+0x100], !P5 ;  /* 0x0508010006f07fae */ /* 0x0005e2000e901d56 */
[----:B------:R-:W-:Y:S01]  /*14f0*/  ISETP.GE.AND P5, PT, R21, c[0x0][0x16c], PT ;  /* 0x00005b0015007a0c */ /* 0x000fe20003fa6270 */
[----:B------:R-:W-:Y:S01]  /*1500*/  CS2R R98, SRZ ;  /* 0x0000000000627805 */ /* 0x000fe2000001ff00 */
[----:B------:R-:W-:Y:S01]  /*1510*/  CS2R R96, SRZ ;  /* 0x0000000000607805 */ /* 0x000fe2000001ff00 */
[----:B------:R2:W-:Y:S01]  /*1520*/  LDGSTS.E.BYPASS.LTC128B.128 [R240+0x7080], [R6.64+0x180], !P1 ;  /* 0x0708018006f07fae */ /* 0x0005e2000c901d56 */
[C---:B------:R-:W-:Y:S01]  /*1530*/  ISETP.LT.OR P1, PT, R10.reuse, 0x1, P5 ;  /* 0x000000010a00780c */ /* 0x040fe20002f21670 */
        /* <DEDUP_REMOVED lines=8> */
[----:B------:R-:W-:Y:S01]  /*15c0*/  CS2R R80, SRZ ;  /* 0x0000000000507805 */ /* 0x000fe2000001ff00 */
[C---:B----4-:R-:W-:Y:S01]  /*15d0*/  LEA R2, P3, R9.reuse, c[0x0][0x160], 0x1 ;  /* 0x0000580009027a11 */ /* 0x050fe200078608ff */
[----:B------:R-:W-:Y:S01]  /*15e0*/  CS2R R78, SRZ ;  /* 0x00000000004e7805 */ /* 0x000fe2000001ff00 */
[----:B------:R-:W-:Y:S01]  /*15f0*/  CS2R R76, SRZ ;  /* 0x00000000004c7805 */ /* 0x000fe2000001ff00 */
[----:B------:R-:W-:Y:S01]  /*1600*/  CS2R R74, SRZ ;  /* 0x00000000004a7805 */ /* 0x000fe2000001ff00 */
[----:B------:R-:W-:Y:S01]  /*1610*/  LEA.HI.X R3, R9, c[0x0][0x164], R8, 0x1, P3 ;  /* 0x0000590009037a11 */ /* 0x000fe200018f0c08 */
[----:B------:R-:W-:Y:S01]  /*1620*/  IMAD.MOV.U32 R9, RZ, RZ, c[0x0][0x178] ;  /* 0x00005e00ff097624 */ /* 0x000fe200078e00ff */
[C---:B------:R-:W-:Y:S01]  /*1630*/  ISETP.LT.OR P3, PT, R10.reuse, 0x1, P2 ;  /* 0x000000010a00780c */ /* 0x040fe20001761670 */
[----:B------:R-:W-:Y:S01]  /*1640*/  CS2R R72, SRZ ;  /* 0x0000000000487805 */ /* 0x000fe2000001ff00 */
[----:B------:R-:W-:Y:S01]  /*1650*/  ISETP.LT.OR P2, PT, R10, 0x21, P2 ;  /* 0x000000210a00780c */ /* 0x000fe20001741670 */
[----:B------:R4:W-:Y:S01]  /*1660*/  LDGSTS.E.BYPASS.LTC128B.128 [R240+0x10080], [R2.64], !P4 ;  /* 0x1008000002f07fae */ /* 0x0009e2000e101d56 */
[----:B------:R-:W-:Y:S01]  /*1670*/  ISETP.GE.AND P4, PT, R24, c[0x0][0x16c], PT ;  /* 0x00005b0018007a0c */ /* 0x000fe20003f86270 */
        /* <DEDUP_REMOVED lines=8> */
[----:B------:R4:W-:Y:S01]  /*1700*/  LDGSTS.E.BYPASS.LTC128B.128 [R240+0x12080], [R2.64+0x80], !P3 ;  /* 0x1208008002f07fae */ /* 0x0009e2000d901d56 */
[----:B------:R-:W-:Y:S01]  /*1710*/  ISETP.LT.OR P3, PT, R10, 0x1, P4 ;  /* 0x000000010a00780c */ /* 0x000fe20002761670 */
[----:B------:R-:W-:Y:S01]  /*1720*/  IMAD.IADD R7, R7, 0x1, R0 ;  /* 0x0000000107077824 */ /* 0x000fe200078e0200 */
[----:B------:R-:W-:Y:S01]  /*1730*/  SHF.R.S32.HI R0, RZ, 0x5, R16 ;  /* 0x00000005ff007819 */ /* 0x000fe20000011410 */
[----:B------:R4:W-:Y:S01]  /*1740*/  LDGSTS.E.BYPASS.LTC128B.128 [R240+0x14080], [R2.64+0x100], !P1 ;  /* 0x1408010002f07fae */ /* 0x0009e2000c901d56 */
[----:B------:R-:W-:Y:S01]  /*1750*/  LEA R8, P1, R9, R2, 0x6 ;  /* 0x0000000209087211 */ /* 0x000fe200078230ff */
[----:B------:R-:W-:Y:S01]  /*1760*/  IMAD.WIDE.U32 R150, R31, c[0x0][0x240], R6 ;  /* 0x000090001f967a25 */ /* 0x000fe200078e0006 */
[----:B------:R-:W-:Y:S01]  /*1770*/  LEA.HI R14, R12, R0, RZ, 0x2 ;  /* 0x000000000c0e7211 */ /* 0x000fe200078f10ff */
[----:B------:R-:W-:Y:S01]  /*1780*/  CS2R R56, SRZ ;  /* 0x0000000000387805 */ /* 0x000fe2000001ff00 */
[----:B------:R-:W-:Y:S01]  /*1790*/  LEA.HI.X R9, R9, R3, R11, 0x6, P1 ;  /* 0x0000000309097211 */ /* 0x000fe200008f340b */
[----:B------:R-:W-:Y:S01]  /*17a0*/  IMAD.U32 R6, RZ, RZ, UR7 ;  /* 0x00000007ff067e24 */ /* 0x000fe2000f8e00ff */
[----:B------:R-:W-:Y:S01]  /*17b0*/  LOP3.LUT R14, R14, 0xfffffffc, RZ, 0xc0, !PT ;  /* 0xfffffffc0e0e7812 */ /* 0x000fe200078ec0ff */
[----:B------:R-:W-:Y:S01]  /*17c0*/  STL.64 [R1+0x30], R150 ;  /* 0x0000309601007387 */ /* 0x000fe20000100a00 */
[----:B------:R-:W-:Y:S01]  /*17d0*/  ISETP.GE.AND P1, PT, R4, c[0x0][0x16c], PT ;  /* 0x00005b0004007a0c */ /* 0x000fe20003f26270 */
[----:B------:R-:W-:Y:S01]  /*17e0*/  CS2R R54, SRZ ;  /* 0x0000000000367805 */ /* 0x000fe2000001ff00 */
[----:B------:R-:W-:Y:S01]  /*17f0*/  ISETP.LT.OR P4, PT, R10, 0x21, P4 ;  /* 0x000000210a00780c */ /* 0x000fe20002781670 */
[----:B------:R4:W-:Y:S01]  /*1800*/  LDGSTS.E.BYPASS.LTC128B.128 [R240+0x16080], [R2.64+0x180], !P3 ;  /* 0x1608018002f07fae */ /* 0x0009e2000d901d56 */
[----:B------:R-:W-:Y:S01]  /*1810*/  IMAD.IADD R19, R0, 0x1, -R14 ;  /* 0x0000000100137824 */ /* 0x000fe200078e0a0e */
[----:B------:R-:W-:Y:S01]  /*1820*/  ISETP.GE.AND P3, PT, R4, c[0x0][0x1fc], PT ;  /* 0x00007f0004007a0c */ /* 0x000fe20003f66270 */
[----:B------:R-:W-:Y:S01]  /*1830*/  CS2R R52, SRZ ;  /* 0x0000000000347805 */ /* 0x000fe2000001ff00 */
[----:B------:R-:W-:Y:S01]  /*1840*/  SEL R33, RZ, 0x1, P1 ;  /* 0x00000001ff217807 */ /* 0x000fe20000800000 */
[----:B------:R2:W-:Y:S01]  /*1850*/  LDGSTS.E.BYPASS.LTC128B.128 [R240+0x11080], [R8.64], !P6 ;  /* 0x1108000008f07fae */ /* 0x0005e2000f101d56 */
[----:B---3--:R-:W-:Y:S01]  /*1860*/  SEL R34, RZ, 0x1, P3 ;  /* 0x00000001ff227807 */ /* 0x008fe20001800000 */
[----:B------:R-:W-:Y:S01]  /*1870*/  CS2R R50, SRZ ;  /* 0x0000000000327805 */ /* 0x000fe2000001ff00 */
[----:B------:R-:W-:Y:S01]  /*1880*/  ISETP.GE.AND P3, PT, R24, c[0x0][0x16c], PT ;  /* 0x00005b0018007a0c */ /* 0x000fe20003f66270 */
[----:B------:R2:W-:Y:S01]  /*1890*/  LDGSTS.E.BYPASS.LTC128B.128 [R240+0x13080], [R8.64+0x80], !P2 ;  /* 0x1308008008f07fae */ /* 0x0005e2000d101d56 */
[----:B------:R-:W-:Y:S01]  /*18a0*/  ISETP.GE.AND P6, PT, R4, c[0x0][0x1fc], PT ;  /* 0x00007f0004007a0c */ /* 0x000fe20003fc6270 */
[----:B------:R-:W-:Y:S01]  /*18b0*/  CS2R R48, SRZ ;  /* 0x0000000000307805 */ /* 0x000fe2000001ff00 */
[----:B------:R-:W-:Y:S01]  /*18c0*/  SEL R243, RZ, 0x8, P3 ;  /* 0x00000008fff37807 */ /* 0x000fe20001800000 */
[----:B------:R2:W-:Y:S01]  /*18d0*/  LDGSTS.E.BYPASS.LTC128B.128 [R240+0x15080], [R8.64+0x100], !P5 ;  /* 0x1508010008f07fae */ /* 0x0005e2000e901d56 */
[----:B------:R-:W-:Y:S01]  /*18e0*/  ISETP.GE.AND P3, PT, R21, c[0x0][0x1fc], PT ;  /* 0x00007f0015007a0c */ /* 0x000fe20003f66270 */
[----:B------:R-:W-:Y:S01]  /*18f0*/  CS2R R46, SRZ ;  /* 0x00000000002e7805 */ /* 0x000fe2000001ff00 */
[C---:B------:R-:W-:Y:S01]  /*1900*/  ISETP.GE.AND P5, PT, R20.reuse, c[0x0][0x1fc], PT ;  /* 0x00007f0014007a0c */ /* 0x040fe20003fa6270 */
[----:B------:R2:W-:Y:S01]  /*1910*/  LDGSTS.E.BYPASS.LTC128B.128 [R240+0x17080], [R8.64+0x180], !P4 ;  /* 0x1708018008f07fae */ /* 0x0005e2000e101d56 */
[----:B------:R-:W-:Y:S01]  /*1920*/  ISETP.GE.AND P4, PT, R20, c[0x0][0x16c], PT ;  /* 0x00005b0014007a0c */ /* 0x000fe20003f86270 */
[----:B------:R-:W-:Y:S01]  /*1930*/  CS2R R44, SRZ ;  /* 0x00000000002c7805 */ /* 0x000fe2000001ff00 */
[----:B------:R-:W-:Y:S01]  /*1940*/  CS2R R42, SRZ ;  /* 0x00000000002a7805 */ /* 0x000fe2000001ff00 */
[----:B------:R-:W-:Y:S01]  /*1950*/  CS2R R40, SRZ ;  /* 0x0000000000287805 */ /* 0x000fe2000001ff00 */
[----:B------:R-:W-:Y:S01]  /*1960*/  CS2R R38, SRZ ;  /* 0x0000000000267805 */ /* 0x000fe2000001ff00 */
[----:B------:R-:W-:-:S02]  /*1970*/  USHF.L.U64.HI UR7, UR6, 0x5, UR7 ;  /* 0x0000000506077899 */ /* 0x000fc40008010207 */
[----:B------:R-:W-:Y:S01]  /*1980*/  UISETP.GT.AND UP1, UPT, UR11, -0x1, UPT ;  /* 0xffffffff0b00788c */ /* 0x000fe2000bf24270 */
[----:B----4-:R-:W-:Y:S02]  /*1990*/  SHF.R.S32.HI R3, RZ, 0x4, R15 ;  /* 0x00000004ff037819 */ /* 0x010fe4000001140f */
[----:B------:R-:W-:Y:S02]  /*19a0*/  SHF.R.S32.HI R2, RZ, 0x2, R17 ;  /* 0x00000002ff027819 */ /* 0x000fe40000011411 */
[----:B------:R-:W-:Y:S02]  /*19b0*/  LEA.HI R11, R15, R3, RZ, 0x1 ;  /* 0x000000030f0b7211 */ /* 0x000fe400078f08ff */
[----:B------:R-:W-:Y:S02]  /*19c0*/  LEA.HI R13, R13, R2, RZ, 0x3 ;  /* 0x000000020d0d7211 */ /* 0x000fe400078f18ff */
[----:B------:R-:W-:Y:S02]  /*19d0*/  LOP3.LUT R12, R11, 0xfffffffe, RZ, 0xc0, !PT ;  /* 0xfffffffe0b0c7812 */ /* 0x000fe400078ec0ff */
[----:B------:R-:W-:-:S03]  /*19e0*/  LEA.HI R11, R0, R0, RZ, 0x1 ;  /* 0x00000000000b7211 */ /* 0x000fc600078f08ff */
[----:B------:R-:W-:Y:S01]  /*19f0*/  IMAD.IADD R236, R3, 0x1, -R12 ;  /* 0x0000000103ec7824 */ /* 0x000fe200078e0a0c */
[----:B------:R-:W-:Y:S01]  /*1a00*/  LOP3.LUT R11, R11, 0xfffffffe, RZ, 0xc0, !PT ;  /* 0xfffffffe0b0b7812 */ /* 0x000fe200078ec0ff */
[----:B------:R-:W-:Y:S01]  /*1a10*/  IMAD R3, R251, c[0x0][0x208], RZ ;  /* 0x00008200fb037a24 */ /* 0x000fe200078e02ff */
[----:B------:R-:W-:-:S03]  /*1a20*/  LOP3.LUT R12, R13, 0xfffffff8, RZ, 0xc0, !PT ;  /* 0xfffffff80d0c7812 */ /* 0x000fc600078ec0ff */
[----:B-1----:R-:W-:Y:S02]  /*1a30*/  IMAD.IADD R23, R0, 0x1, -R11 ;  /* 0x0000000100177824 */ /* 0x002fe400078e0a0b */
[----:B------:R-:W-:Y:S01]  /*1a40*/  IMAD.IADD R22, R2, 0x1, -R12 ;  /* 0x0000000102167824 */ /* 0x000fe200078e0a0c */
[C---:B------:R-:W-:Y:S01]  /*1a50*/  @!P0 LEA R12, P2, R25.reuse, c[0x0][0x258], 0x2 ;  /* 0x00009600190c8a11 */ /* 0x040fe200078410ff */
[C---:B------:R-:W-:Y:S02]  /*1a60*/  IMAD R0, R250.reuse, c[0x0][0x20c], R3 ;  /* 0x00008300fa007a24 */ /* 0x040fe400078e0203 */
[----:B------:R-:W-:Y:S01]  /*1a70*/  IMAD.WIDE.U32 R2, R250, c[0x0][0x208], R4 ;  /* 0x00008200fa027a25 */ /* 0x000fe200078e0004 */
[----:B------:R-:W-:Y:S02]  /*1a80*/  @!P0 LEA.HI.X R13, R25, c[0x0][0x25c], R28, 0x2, P2 ;  /* 0x00009700190d8a11 */ /* 0x000fe400010f141c */
[----:B------:R-:W-:Y:S01]  /*1a90*/  SEL R28, RZ, 0xffffffff, P4 ;  /* 0xffffffffff1c7807 */ /* 0x000fe20002000000 */
[----:B------:R-:W-:Y:S01]  /*1aa0*/  IMAD.IADD R3, R3, 0x1, R0 ;  /* 0x0000000103037824 */ /* 0x000fe200078e0200 */
[----:B------:R-:W-:Y:S01]  /*1ab0*/  ISETP.GE.AND P4, PT, R21, c[0x0][0x16c], PT ;  /* 0x00005b0015007a0c */ /* 0x000fe20003f86270 */
[----:B------:R-:W-:Y:S01]  /*1ac0*/  IMAD R0, R30, c[0x0][0x210], RZ ;  /* 0x000084001e007a24 */ /* 0x000fe200078e02ff */
[----:B------:R-:W-:Y:S01]  /*1ad0*/  SEL R30, RZ, 0x4, P3 ;  /* 0x00000004ff1e7807 */ /* 0x000fe20001800000 */
[----:B------:R-:W-:Y:S01]  /*1ae0*/  IMAD.WIDE.U32 R2, R84, c[0x0][0x210], R2 ;  /* 0x0000840054027a25 */ /* 0x000fe200078e0002 */
[----:B------:R-:W-:-:S02]  /*1af0*/  ISETP.LT.OR P3, PT, R10, 0x1, P6 ;  /* 0x000000010a00780c */ /* 0x000fc40003761670 */
[----:B------:R-:W-:Y:S01]  /*1b00*/  ISETP.GE.AND P2, PT, R20, c[0x0][0x1fc], PT ;  /* 0x00007f0014007a0c */ /* 0x000fe20003f46270 */
[----:B------:R-:W-:Y:S01]  /*1b10*/  IMAD R0, R84, c[0x0][0x214], R0 ;  /* 0x0000850054007a24 */ /* 0x000fe200078e0200 */
[C---:B------:R-:W-:Y:S01]  /*1b20*/  ISETP.LT.OR P6, PT, R10.reuse, 0x21, P6 ;  /* 0x000000210a00780c */ /* 0x040fe200037c1670 */
[----:B------:R-:W-:Y:S01]  /*1b30*/  CS2R R84, SRZ ;  /* 0x0000000000547805 */ /* 0x000fe2000001ff00 */
[----:B------:R-:W-:Y:S01]  /*1b40*/  SEL R25, RZ, 0xffffffff, P2 ;  /* 0xffffffffff197807 */ /* 0x000fe20001000000 */
[----:B------:R-:W-:Y:S01]  /*1b50*/  IMAD.IADD R3, R3, 0x1, R0 ;  /* 0x0000000103037824 */ /* 0x000fe200078e0200 */
[C---:B------:R-:W-:Y:S01]  /*1b60*/  ISETP.LT.OR P2, PT, R10.reuse, 0x1, P5 ;  /* 0x000000010a00780c */ /* 0x040fe20002f41670 */
[----:B------:R-:W-:Y:S01]  /*1b70*/  IMAD.U32 R0, RZ, RZ, UR17 ;  /* 0x00000011ff007e24 */ /* 0x000fe2000f8e00ff */
[----:B------:R-:W-:Y:S01]  /*1b80*/  ISETP.LT.OR P5, PT, R10, 0x21, P5 ;  /* 0x000000210a00780c */ /* 0x000fe20002fa1670 */
[----:B------:R-:W-:Y:S01]  /*1b90*/  IMAD.WIDE.U32 R36, R31, c[0x0][0x218], R2 ;  /* 0x000086001f247a25 */ /* 0x000fe200078e0002 */
[----:B------:R-:W-:-:S02]  /*1ba0*/  SEL R31, RZ, 0x4, P4 ;  /* 0x00000004ff1f7807 */ /* 0x000fc40002000000 */
[----:B------:R-:W-:Y:S01]  /*1bb0*/  ISETP.GE.AND P4, PT, R21, c[0x0][0x1fc], PT ;  /* 0x00007f0015007a0c */ /* 0x000fe20003f86270 */
[----:B------:R-:W-:Y:S01]  /*1bc0*/  IMAD.U32 R2, RZ, RZ, UR24 ;  /* 0x00000018ff027e24 */ /* 0x000fe2000f8e00ff */
[----:B------:R-:W-:Y:S01]  /*1bd0*/  IADD3 R35, R37, UR4, RZ ;  /* 0x0000000425237c10 */ /* 0x000fe2000fffe0ff */
[----:B------:R-:W-:Y:S01]  /*1be0*/  IMAD.U32 R3, RZ, RZ, UR25 ;  /* 0x00000019ff037e24 */ /* 0x000fe2000f8e00ff */
[----:B------:R-:W-:Y:S01]  /*1bf0*/  ULDC.64 UR4, c[0x0][0x240] ;  /* 0x0000900000047ab9 */ /* 0x000fe20000000a00 */
[----:B------:R1:W-:Y:S01]  /*1c00*/  STL.64 [R1+0x10], R36 ;  /* 0x0000102401007387 */ /* 0x0003e20000100a00 */
[C---:B------:R-:W-:Y:S01]  /*1c10*/  LEA R3, P1, R2.reuse, R36, 0x6 ;  /* 0x0000002402037211 */ /* 0x040fe200078230ff */
[----:B------:R-:W-:Y:S02]  /*1c20*/  UIMAD UR4, UR10, UR4, URZ ;  /* 0x000000040a0472a4 */ /* 0x000fe4000f8e023f */
[----:B------:R3:W-:Y:S01]  /*1c30*/  STL [R1+0x24], R35 ;  /* 0x0000242301007387 */ /* 0x0007e20000100800 */
[----:B------:R-:W-:Y:S01]  /*1c40*/  LEA.HI.X R0, R2, R35, R0, 0x6, P1 ;  /* 0x0000002302007211 */ /* 0x000fe200008f3400 */
[----:B------:R-:W-:Y:S01]  /*1c50*/  UIMAD UR12, UR12, UR5, UR4 ;  /* 0x000000050c0c72a4 */ /* 0x000fe2000f8e0204 */
[----:B------:R-:W-:Y:S01]  /*1c60*/  LEA R4, P1, R3, c[0x0][0x1f0], 0x1 ;  /* 0x00007c0003047a11 */ /* 0x000fe200078208ff */
[----:B------:R-:W-:Y:S01]  /*1c70*/  UMOV UR10, 0x1 ;  /* 0x00000001000a7882 */ /* 0x000fe20000000000 */
[----:B------:R-:W-:Y:S01]  /*1c80*/  LOP3.LUT R2, R15, 0xfffffff0, RZ, 0xc0, !PT ;  /* 0xfffffff00f027812 */ /* 0x000fe200078ec0ff */
[----:B------:R-:W-:Y:S01]  /*1c90*/  ULDC UR5, c[0x0][0x198] ;  /* 0x0000660000057ab9 */ /* 0x000fe20000000800 */
[----:B------:R-:W-:Y:S01]  /*1ca0*/  LEA.HI.X R5, R3, c[0x0][0x1f4], R0, 0x1, P1 ;  /* 0x00007d0003057a11 */ /* 0x000fe200008f0c00 */
[----:B------:R-:W-:Y:S01]  /*1cb0*/  @!P0 IMAD.SHL.U32 R0, R248, 0x10, RZ ;  /* 0x00000010f8008824 */ /* 0x000fe200078e00ff */
[----:B------:R-:W-:Y:S01]  /*1cc0*/  ISETP.GE.AND P1, PT, R24, c[0x0][0x1fc], PT ;  /* 0x00007f0018007a0c */ /* 0x000fe20003f26270 */
[----:B------:R-:W-:Y:S01]  /*1cd0*/  IMAD.U32 R3, RZ, RZ, UR6 ;  /* 0x00000006ff037e24 */ /* 0x000fe2000f8e00ff */
[----:B------:R-:W-:-:S02]  /*1ce0*/  UIADD3 UR5, -UR15, UR5, UR10 ;  /* 0x000000050f057290 */ /* 0x000fc4000fffe10a */
[----:B------:R4:W-:Y:S01]  /*1cf0*/  @!P0 LDGSTS.E.BYPASS.LTC128B.128 [R0+0x20080], [R12.64] ;  /* 0x200800000c008fae */ /* 0x0009e2000b901d56 */
[----:B------:R-:W-:Y:S01]  /*1d00*/  SEL R242, RZ, 0x8, P1 ;  /* 0x00000008fff27807 */ /* 0x000fe20000800000 */
[----:B------:R-:W-:Y:S01]  /*1d10*/  ULDC UR4, c[0x0][0x2a0] ;  /* 0x0000a80000047ab9 */ /* 0x000fe20000000800 */
[C---:B------:R-:W-:Y:S01]  /*1d20*/  ISETP.LT.OR P1, PT, R10.reuse, 0x1, P4 ;  /* 0x000000010a00780c */ /* 0x040fe20002721670 */
[----:B------:R-:W0:Y:S01]  /*1d30*/  LDGDEPBAR ;  /* 0x00000000000079af */ /* 0x000e220000000000 */
[----:B------:R-:W-:Y:S01]  /*1d40*/  ISETP.LT.OR P4, PT, R10, 0x21, P4 ;  /* 0x000000210a00780c */ /* 0x000fe20002781670 */
[----:B------:R-:W-:Y:S02]  /*1d50*/  ULOP3.LUT UR4, URZ, UR4, URZ, 0x33, !UPT ;  /* 0x000000043f047292 */ /* 0x000fe4000f8e333f */
[----:B------:R5:W-:Y:S01]  /*1d60*/  LDGSTS.E.BYPASS.LTC128B.128 [R240+0x18080], [R4.64], !P3 ;  /* 0x1808000004f07fae */ /* 0x000be2000d901d56 */
[----:B------:R-:W-:Y:S01]  /*1d70*/  USHF.L.U32 UR6, UR6, 0x5, URZ ;  /* 0x0000000506067899 */ /* 0x000fe2000800063f */
[----:B-1----:R-:W-:-:S02]  /*1d80*/  CS2R R36, SRZ ;  /* 0x0000000000247805 */ /* 0x002fc4000001ff00 */
[----:B------:R5:W-:Y:S01]  /*1d90*/  LDGSTS.E.BYPASS.LTC128B.128 [R240+0x1a080], [R4.64+0x80], !P2 ;  /* 0x1a08008004f07fae */ /* 0x000be2000d101d56 */
[----:B------:R-:W-:-:S03]  /*1da0*/  LEA R20, P2, R27, c[0x0][0x280], 0x2 ;  /* 0x0000a0001b147a11 */ /* 0x000fc600078410ff */
[----:B------:R5:W-:Y:S01]  /*1db0*/  LDGSTS.E.BYPASS.LTC128B.128 [R240+0x1c080], [R4.64+0x100], !P1 ;  /* 0x1c08010004f07fae */ /* 0x000be2000c901d56 */
[----:B------:R-:W-:Y:S01]  /*1dc0*/  LEA.HI.X R21, R27, c[0x0][0x284], R32, 0x2, P2 ;  /* 0x0000a1001b157a11 */ /* 0x000fe200010f1420 */
[----:B----4-:R-:W-:Y:S01]  /*1dd0*/  IMAD.IADD R0, R248, 0x1, -R2 ;  /* 0x00000001f8007824 */ /* 0x010fe200078e0a02 */
[----:B------:R-:W-:-:S04]  /*1de0*/  LEA R12, P3, R3, R4, 0x6 ;  /* 0x00000004030c7211 */ /* 0x000fc800078630ff */
[----:B------:R-:W-:Y:S02]  /*1df0*/  SHF.R.S32.HI R2, RZ, 0x1f, R0 ;  /* 0x0000001fff027819 */ /* 0x000fe40000011400 */
[----:B------:R-:W-:Y:S01]  /*1e00*/  LEA.HI.X R13, R3, R5, R6, 0x6, P3 ;  /* 0x00000005030d7211 */ /* 0x000fe200018f3406 */
[----:B------:R-:W-:Y:S01]  /*1e10*/  IMAD.SHL.U32 R3, R250, 0x8, RZ ;  /* 0x00000008fa037824 */ /* 0x000fe200078e00ff */
[----:B------:R-:W-:Y:S02]  /*1e20*/  LEA.HI R230, R2, R0, RZ, 0x3 ;  /* 0x0000000002e67211 */ /* 0x000fe400078f18ff */
[----:B------:R-:W-:Y:S02]  /*1e30*/  LOP3.LUT R6, R16, 0xffffffe0, RZ, 0xc0, !PT ;  /* 0xffffffe010067812 */ /* 0x000fe400078ec0ff */
[C---:B------:R-:W-:Y:S01]  /*1e40*/  LOP3.LUT R2, R230.reuse, 0xfffffff8, RZ, 0xc0, !PT ;  /* 0xfffffff8e6027812 */ /* 0x040fe200078ec0ff */
[----:B------:R-:W-:Y:S01]  /*1e50*/  IMAD.SHL.U32 R230, R230, 0x40, RZ ;  /* 0x00000040e6e67824 */ /* 0x000fe200078e00ff */
[----:B------:R-:W-:Y:S01]  /*1e60*/  ISETP.GE.AND P3, PT, R24, c[0x0][0x1fc], PT ;  /* 0x00007f0018007a0c */ /* 0x000fe20003f66270 */
[----:B------:R-:W-:Y:S01]  /*1e70*/  IMAD.IADD R6, R248, 0x1, -R6 ;  /* 0x00000001f8067824 */ /* 0x000fe200078e0a06 */
[----:B------:R-:W-:Y:S01]  /*1e80*/  LOP3.LUT R3, R3, 0x8, RZ, 0xc0, !PT ;  /* 0x0000000803037812 */ /* 0x000fe200078ec0ff */
[----:B------:R-:W-:Y:S01]  /*1e90*/  IMAD.IADD R11, R0, 0x1, -R2 ;  /* 0x00000001000b7824 */ /* 0x000fe200078e0a02 */
[----:B------:R-:W-:Y:S01]  /*1ea0*/  ISETP.LT.OR P1, PT, R10, 0x1, P3 ;  /* 0x000000010a00780c */ /* 0x000fe20001f21670 */
[----:B------:R-:W-:Y:S01]  /*1eb0*/  IMAD.SHL.U32 R0, R29, 0x40, RZ ;  /* 0x000000401d007824 */ /* 0x000fe200078e00ff */
[----:B------:R-:W-:-:S02]  /*1ec0*/  SHF.R.S32.HI R7, RZ, 0x1f, R6 ;  /* 0x0000001fff077819 */ /* 0x000fc40000011406 */
[----:B------:R-:W-:Y:S02]  /*1ed0*/  ISETP.LT.OR P3, PT, R10, 0x21, P3 ;  /* 0x000000210a00780c */ /* 0x000fe40001f61670 */
[----:B------:R-:W-:Y:S02]  /*1ee0*/  LEA.HI R2, R18, R248, RZ, 0x7 ;  /* 0x000000f812027211 */ /* 0x000fe400078f38ff */
[----:B------:R-:W-:Y:S02]  /*1ef0*/  LOP3.LUT R0, R0, 0x1c0, RZ, 0xc0, !PT ;  /* 0x000001c000007812 */ /* 0x000fe400078ec0ff */
[----:B------:R-:W-:Y:S01]  /*1f00*/  LEA.HI R10, R7, R6, RZ, 0x2 ;  /* 0x00000006070a7211 */ /* 0x000fe200078f10ff */
[----:B------:R-:W-:Y:S01]  /*1f10*/  IMAD.SHL.U32 R7, R23, 0x10, RZ ;  /* 0x0000001017077824 */ /* 0x000fe200078e00ff */
[----:B------:R-:W-:Y:S01]  /*1f20*/  SHF.R.S32.HI R16, RZ, 0x7, R2 ;  /* 0x00000007ff107819 */ /* 0x000fe20000011402 */
[----:B------:R5:W-:Y:S01]  /*1f30*/  LDGSTS.E.BYPASS.LTC128B.128 [R240+0x1e080], [R4.64+0x180], !P1 ;  /* 0x1e08018004f07fae */ /* 0x000be2000c901d56 */
[----:B------:R-:W-:-:S02]  /*1f40*/  SHF.R.U32.HI R2, RZ, 0x3, R0 ;  /* 0x00000003ff027819 */ /* 0x000fc40000011600 */
[----:B--2---:R-:W-:Y:S01]  /*1f50*/  LOP3.LUT R9, R10, 0x7ffffffc, RZ, 0xc0, !PT ;  /* 0x7ffffffc0a097812 */ /* 0x004fe200078ec0ff */
[----:B------:R-:W-:Y:S01]  /*1f60*/  IMAD R8, R236, 0x2, R16 ;  /* 0x00000002ec087824 */ /* 0x000fe200078e0210 */
[----:B------:R-:W-:Y:S01]  /*1f70*/  LOP3.LUT R7, R0, 0x10, R7, 0xf8, !PT ;  /* 0x0000001000077812 */ /* 0x000fe200078ef807 */
[----:B------:R1:W-:Y:S01]  /*1f80*/  LDGSTS.E.BYPASS.LTC128B.128 [R240+0x19080], [R12.64], !P6 ;  /* 0x190800000cf07fae */ /* 0x0003e2000f101d56 */
[----:B------:R-:W-:Y:S01]  /*1f90*/  LOP3.LUT R0, R2, R3, R0, 0x1e, !PT ;  /* 0x0000000302007212 */ /* 0x000fe200078e1e00 */
[----:B------:R-:W-:Y:S01]  /*1fa0*/  IMAD.IADD R14, R6, 0x1, -R9 ;  /* 0x00000001060e7824 */ /* 0x000fe200078e0a09 */
[C---:B------:R-:W-:Y:S01]  /*1fb0*/  LEA.HI R6, R16.reuse, R16, RZ, 0x1 ;  /* 0x0000001010067211 */ /* 0x040fe200078f08ff */
[----:B------:R-:W-:Y:S01]  /*1fc0*/  IMAD.SHL.U32 R9, R16, 0x8, RZ ;  /* 0x0000000810097824 */ /* 0x000fe200078e00ff */
[----:B------:R-:W-:Y:S01]  /*1fd0*/  LOP3.LUT R15, R2, R7, R3, 0x1e, !PT ;  /* 0x00000007020f7212 */ /* 0x000fe200078e1e03 */
[----:B------:R-:W-:Y:S01]  /*1fe0*/  IMAD.U32 R2, R8, 0x200, R0 ;  /* 0x0000020008027824 */ /* 0x000fe200078e0000 */
[----:B------:R-:W-:Y:S01]  /*1ff0*/  LOP3.LUT R8, R6, 0x1ffffffe, RZ, 0xc0, !PT ;  /* 0x1ffffffe06087812 */ /* 0x000fe200078ec0ff */
[----:B------:R-:W-:Y:S01]  /*2000*/  IMAD.SHL.U32 R0, R236, 0x20, RZ ;  /* 0x00000020ec007824 */ /* 0x000fe200078e00ff */
[----:B------:R-:W-:Y:S01]  /*2010*/  R2P PR, R11, 0x6 ;  /* 0x000000060b007804 */ /* 0x000fe20000000000 */
[----:B------:R-:W-:Y:S01]  /*2020*/  IMAD.SHL.U32 R6, R22, 0x40, RZ ;  /* 0x0000004016067824 */ /* 0x000fe200078e00ff */
[----:B------:R-:W-:Y:S01]  /*2030*/  LOP3.LUT R230, R230, 0xfffffe00, RZ, 0xc0, !PT ;  /* 0xfffffe00e6e67812 */ /* 0x000fe200078ec0ff */
[----:B------:R-:W-:Y:S01]  /*2040*/  IMAD.SHL.U32 R7, R26, 0x8, RZ ;  /* 0x000000081a077824 */ /* 0x000fe200078e00ff */
[----:B------:R-:W-:Y:S01]  /*2050*/  LOP3.LUT R3, R0, 0x20, RZ, 0xc0, !PT ;  /* 0x0000002000037812 */ /* 0x000fe200078ec0ff */
[----:B------:R-:W-:Y:S01]  /*2060*/  IMAD.IADD R8, R16, 0x1, -R8 ;  /* 0x0000000110087824 */ /* 0x000fe200078e0a08 */
[----:B------:R-:W-:Y:S01]  /*2070*/  LOP3.LUT R0, R6, 0x1c0, RZ, 0xc0, !PT ;  /* 0x000001c006007812 */ /* 0x000fe200078ec0ff */
[----:B------:R-:W-:Y:S01]  /*2080*/  IMAD.SHL.U32 R6, R25, 0x2, RZ ;  /* 0x0000000219067824 */ /* 0x000fe200078e00ff */
[----:B------:R-:W-:Y:S01]  /*2090*/  LOP3.LUT R16, R3, 0x18, R7, 0xf8, !PT ;  /* 0x0000001803107812 */ /* 0x000fe200078ef807 */
[----:B------:R-:W-:Y:S01]  /*20a0*/  IMAD.SHL.U32 R7, R28, 0x2, RZ ;  /* 0x000000021c077824 */ /* 0x000fe200078e00ff */
[----:B------:R-:W-:Y:S01]  /*20b0*/  LOP3.LUT R3, R0, 0x8, R9, 0xf8, !PT ;  /* 0x0000000800037812 */ /* 0x000fe200078ef809 */
[----:B------:R-:W-:Y:S01]  /*20c0*/  IMAD R14, R8, 0x4, R14 ;  /* 0x00000004080e7824 */ /* 0x000fe200078e020e */
[----:B------:R-:W-:Y:S01]  /*20d0*/  SHF.R.U32.HI R0, RZ, 0x3, R0 ;  /* 0x00000003ff007819 */ /* 0x000fe20000011600 */
[----:B------:R-:W-:Y:S01]  /*20e0*/  IMAD.SHL.U32 R8, R19, 0x400, RZ ;  /* 0x0000040013087824 */ /* 0x000fe200078e00ff */
[----:B------:R-:W-:Y:S01]  /*20f0*/  LOP3.LUT R7, R7, 0x2, R33, 0xe2, !PT ;  /* 0x0000000207077812 */ /* 0x000fe200078ee221 */
[----:B------:R1:W-:Y:S01]  /*2100*/  LDGSTS.E.BYPASS.LTC128B.128 [R240+0x1b080], [R12.64+0x80], !P5 ;  /* 0x1b0800800cf07fae */ /* 0x0003e2000e901d56 */
[----:B------:R-:W-:Y:S01]  /*2110*/  LOP3.LUT R9, R3, R0, RZ, 0x3c, !PT ;  /* 0x0000000003097212 */ /* 0x000fe200078e3cff */
[----:B------:R-:W-:Y:S01]  /*2120*/  IMAD.SHL.U32 R148, R14, 0x2, RZ ;  /* 0x000000020e947824 */ /* 0x000fe200078e00ff */
[----:B------:R-:W-:Y:S01]  /*2130*/  SHF.R.S32.HI R3, RZ, 0x2, R10 ;  /* 0x00000002ff037819 */ /* 0x000fe2000001140a */
[----:B------:R1:W-:Y:S01]  /*2140*/  LDGSTS.E.BYPASS.LTC128B.128 [R240+0x1d080], [R12.64+0x100], !P4 ;  /* 0x1d0801000cf07fae */ /* 0x0003e2000e101d56 */
[----:B------:R-:W-:Y:S01]  /*2150*/  LOP3.LUT R0, R17, 0x3ffffffc, RZ, 0xc0, !PT ;  /* 0x3ffffffc11007812 */ /* 0x000fe200078ec0ff */
[----:B------:R-:W-:Y:S01]  /*2160*/  IMAD.MOV.U32 R17, RZ, RZ, 0x10 ;  /* 0x00000010ff117424 */ /* 0x000fe200078e00ff */
[----:B------:R-:W-:Y:S01]  /*2170*/  LOP3.LUT R6, R6, 0x2, R34, 0xe2, !PT ;  /* 0x0000000206067812 */ /* 0x000fe200078ee222 */
[----:B------:R-:W-:Y:S01]  /*2180*/  IMAD R241, R19, 0x10, R3 ;  /* 0x0000001013f17824 */ /* 0x000fe200078e0203 */
[----:B------:R-:W-:Y:S01]  /*2190*/  LOP3.LUT R243, R243, R7, R31, 0xfe, !PT ;  /* 0x00000007f3f37212 */ /* 0x000fe200078efe1f */
[----:B------:R-:W-:Y:S01]  /*21a0*/  IMAD.SHL.U32 R3, R11, 0x40, RZ ;  /* 0x000000400b037824 */ /* 0x000fe200078e00ff */
[----:B------:R-:W-:Y:S01]  /*21b0*/  LOP3.LUT R242, R242, R6, R30, 0xfe, !PT ;  /* 0x00000006f2f27212 */ /* 0x000fe200078efe1e */
[----:B-----5:R-:W-:Y:S01]  /*21c0*/  IMAD.IADD R4, R248, 0x1, -R0 ;  /* 0x00000001f8047824 */ /* 0x020fe200078e0a00 */
[----:B------:R-:W-:Y:S01]  /*21d0*/  SEL R5, R17, 0xfffffff0, !P1 ;  /* 0xfffffff011057807 */ /* 0x000fe20004800000 */
[----:B------:R-:W-:Y:S01]  /*21e0*/  IMAD R0, R236, 0x200, R15 ;  /* 0x00000200ec007824 */ /* 0x000fe200078e020f */
[----:B------:R-:W-:Y:S01]  /*21f0*/  LOP3.LUT R3, R3, 0x1c0, RZ, 0xc0, !PT ;  /* 0x000001c003037812 */ /* 0x000fe200078ec0ff */
[----:B------:R-:W-:Y:S01]  /*2200*/  IMAD R7, R4, 0x2, R8 ;  /* 0x0000000204077824 */ /* 0x000fe200078e0208 */
[----:B------:R-:W-:Y:S01]  /*2210*/  SEL R4, R246, 0xffffffe0, !P2 ;  /* 0xffffffe0f6047807 */ /* 0x000fe20005000000 */
[----:B------:R-:W-:Y:S01]  /*2220*/  IMAD.SHL.U32 R236, R236, 0x8, RZ ;  /* 0x00000008ecec7824 */ /* 0x000fe200078e00ff */
[----:B------:R-:W-:Y:S01]  /*2230*/  SHF.R.U32.HI R6, RZ, 0x3, R3 ;  /* 0x00000003ff067819 */ /* 0x000fe20000011603 */
[----:B------:R-:W-:Y:S01]  /*2240*/  IMAD.IADD R10, R9, 0x1, R7 ;  /* 0x00000001090a7824 */ /* 0x000fe200078e0207 */
[----:B------:R-:W-:Y:S01]  /*2250*/  R2P PR, R29, 0x6 ;  /* 0x000000061d007804 */ /* 0x000fe20000000000 */
[----:B------:R1:W-:Y:S01]  /*2260*/  LDGSTS.E.BYPASS.LTC128B.128 [R240+0x1f080], [R12.64+0x180], !P3 ;  /* 0x1f0801800cf07fae */ /* 0x0003e2000d901d56 */
[----:B------:R-:W-:Y:S01]  /*2270*/  LOP3.LUT R236, R3, 0x8, R236, 0xf8, !PT ;  /* 0x0000000803ec7812 */ /* 0x000fe200078ef8ec */
[----:B------:R-:W-:Y:S01]  /*2280*/  IMAD.SHL.U32 R244, R10, 0x2, RZ ;  /* 0x000000020af47824 */ /* 0x000fe200078e00ff */
[----:B------:R-:W-:Y:S01]  /*2290*/  LOP3.LUT R7, R6, R16, R3, 0x1e, !PT ;  /* 0x0000001006077212 */ /* 0x000fe200078e1e03 */
[----:B------:R-:W-:Y:S01]  /*22a0*/  IMAD R9, R23, 0x400, R230 ;  /* 0x0000040017097824 */ /* 0x000fe200078e02e6 */
[----:B------:R-:W-:Y:S01]  /*22b0*/  SEL R3, R17, 0xfffffff0, !P1 ;  /* 0xfffffff011037807 */ /* 0x000fe20004800000 */
[----:B------:R-:W-:Y:S01]  /*22c0*/  STL [R1+0x8], R148 ;  /* 0x0000089401007387 */ /* 0x000fe20000100800 */
[----:B------:R-:W-:Y:S01]  /*22d0*/  SEL R228, R246, 0xffffffe0, !P2 ;  /* 0xffffffe0f6e47807 */ /* 0x000fe20005000000 */
[----:B------:R-:W-:Y:S01]  /*22e0*/  IMAD.SHL.U32 R2, R2, 0x2, RZ ;  /* 0x0000000202027824 */ /* 0x000fe200078e00ff */
[----:B------:R-:W-:Y:S01]  /*22f0*/  R2P PR, R22, 0x6 ;  /* 0x0000000616007804 */ /* 0x000fe20000000000 */
[----:B------:R-:W-:Y:S01]  /*2300*/  IMAD.SHL.U32 R235, R0, 0x2, RZ ;  /* 0x0000000200eb7824 */ /* 0x000fe200078e00ff */
[----:B------:R-:W-:Y:S01]  /*2310*/  ISETP.GE.AND P6, PT, R248, 0x10, PT ;  /* 0x00000010f800780c */ /* 0x000fe20003fc6270 */
[----:B------:R-:W-:Y:S01]  /*2320*/  IMAD R3, R3, 0x2, R2 ;  /* 0x0000000203037824 */ /* 0x000fe200078e0202 */
[----:B------:R-:W-:Y:S01]  /*2330*/  LOP3.LUT R236, R236, R6, RZ, 0x3c, !PT ;  /* 0x00000006ecec7212 */ /* 0x000fe200078e3cff */
[----:B------:R-:W-:Y:S01]  /*2340*/  IMAD.IADD R232, R0, 0x1, R228 ;  /* 0x0000000100e87824 */ /* 0x000fe200078e02e4 */
[-C--:B------:R-:W-:Y:S01]  /*2350*/  LOP3.LUT R6, R7, R230.reuse, RZ, 0xfc, !PT ;  /* 0x000000e607067212 */ /* 0x080fe200078efcff */
[----:B------:R-:W-:Y:S01]  /*2360*/  IMAD R229, R228, 0x2, R2 ;  /* 0x00000002e4e57824 */ /* 0x000fe200078e0202 */
[C---:B------:R-:W-:Y:S01]  /*2370*/  IADD3 R7, R244.reuse, 0x20280, RZ ;  /* 0x00020280f4077810 */ /* 0x040fe20007ffe0ff */
[----:B---3--:R-:W-:Y:S01]  /*2380*/  CS2R R34, SRZ ;  /* 0x0000000000227805 */ /* 0x008fe2000001ff00 */
[----:B------:R-:W-:Y:S01]  /*2390*/  IADD3 R245, R244, 0x202c0, RZ ;  /* 0x000202c0f4f57810 */ /* 0x000fe20007ffe0ff */
[----:B------:R-:W-:Y:S01]  /*23a0*/  CS2R R32, SRZ ;  /* 0x0000000000207805 */ /* 0x000fe2000001ff00 */
[C---:B------:R-:W-:Y:S01]  /*23b0*/  IADD3 R230, R236.reuse, R230, R8 ;  /* 0x000000e6ece67210 */ /* 0x040fe20007ffe008 */
[----:B------:R-:W-:Y:S01]  /*23c0*/  IMAD.IADD R236, R236, 0x1, R9 ;  /* 0x00000001ecec7824 */ /* 0x000fe200078e0209 */
[----:B------:R-:W-:Y:S01]  /*23d0*/  @P2 IADD3 R245, R7, -0x40, RZ ;  /* 0xffffffc007f52810 */ /* 0x000fe20007ffe0ff */
[----:B------:R-:W-:Y:S01]  /*23e0*/  @!P6 IMAD.SHL.U32 R7, R248, 0x10, RZ ;  /* 0x00000010f807e824 */ /* 0x000fe200078e00ff */
[----:B------:R-:W-:Y:S01]  /*23f0*/  IADD3 R8, R151, UR12, RZ ;  /* 0x0000000c97087c10 */ /* 0x000fe2000fffe0ff */
[----:B------:R-:W-:Y:S01]  /*2400*/  IMAD.SHL.U32 R230, R230, 0x2, RZ ;  /* 0x00000002e6e67824 */ /* 0x000fe200078e00ff */
[----:B------:R-:W-:Y:S01]  /*2410*/  LEA R236, R236, 0x22280, 0x1 ;  /* 0x00022280ecec7811 */ /* 0x000fe200078e08ff */
[----:B------:R-:W-:Y:S01]  /*2420*/  CS2R R30, SRZ ;  /* 0x00000000001e7805 */ /* 0x000fe2000001ff00 */
[----:B------:R2:W-:Y:S01]  /*2430*/  @!P6 LDGSTS.E.BYPASS.LTC128B.128 [R7+0x20180], [R20.64] ;  /* 0x201800001407efae */ /* 0x0005e2000b901d56 */
[----:B------:R-:W-:Y:S01]  /*2440*/  SEL R246, R246, 0xffffffe0, !P1 ;  /* 0xffffffe0f6f67807 */ /* 0x000fe20004800000 */
[C---:B------:R-:W-:Y:S01]  /*2450*/  IMAD R231, R5.reuse, 0x2, R230 ;  /* 0x0000000205e77824 */ /* 0x040fe200078e02e6 */
[----:B------:R-:W-:Y:S01]  /*2460*/  CS2R R28, SRZ ;  /* 0x00000000001c7805 */ /* 0x000fe2000001ff00 */
[----:B------:R3:W-:Y:S01]  /*2470*/  STL [R1+0x2c], R8 ;  /* 0x00002c0801007387 */ /* 0x0007e20000100800 */
[----:B------:R-:W-:Y:S01]  /*2480*/  IMAD R237, R5, 0x2, R236 ;  /* 0x0000000205ed7824 */ /* 0x000fe200078e02ec */
[----:B------:R-:W-:Y:S01]  /*2490*/  CS2R R26, SRZ ;  /* 0x00000000001a7805 */ /* 0x000fe2000001ff00 */
[----:B------:R-:W-:Y:S01]  /*24a0*/  IMAD.IADD R247, R244, 0x1, R246 ;  /* 0x00000001f4f77824 */ /* 0x000fe200078e02f6 */
[----:B------:R-:W0:Y:S01]  /*24b0*/  LDGDEPBAR ;  /* 0x00000000000079af */ /* 0x000e220000000000 */
[----:B------:R-:W-:Y:S01]  /*24c0*/  CS2R R24, SRZ ;  /* 0x0000000000187805 */ /* 0x000fe2000001ff00 */
[----:B------:R-:W-:Y:S01]  /*24d0*/  CS2R R22, SRZ ;  /* 0x0000000000167805 */ /* 0x000fe2000001ff00 */
[----:B------:R-:W-:Y:S01]  /*24e0*/  ISETP.LE.AND P2, PT, R149, c[0x0][0x2a8], PT ;  /* 0x0000aa0095007a0c */ /* 0x000fe20003f43270 */
[----:B------:R-:W-:-:S02]  /*24f0*/  IMAD.SHL.U32 R0, R6, 0x2, RZ ;  /* 0x0000000206007824 */ /* 0x000fc400078e00ff */
[----:B------:R-:W-:Y:S02]  /*2500*/  IMAD R228, R228, 0x2, R3 ;  /* 0x00000002e4e47824 */ /* 0x000fe400078e0203 */
[----:B------:R-:W-:Y:S02]  /*2510*/  IMAD.SHL.U32 R232, R232, 0x2, RZ ;  /* 0x00000002e8e87824 */ /* 0x000fe400078e00ff */
[----:B------:R-:W-:Y:S02]  /*2520*/  IMAD.IADD R246, R246, 0x1, R245 ;  /* 0x00000001f6f67824 */ /* 0x000fe400078e02f5 */
[C---:B------:R-:W-:Y:S02]  /*2530*/  IMAD R234, R4.reuse, 0x2, R230 ;  /* 0x0000000204ea7824 */ /* 0x040fe400078e02e6 */
[C---:B------:R-:W-:Y:S02]  /*2540*/  IMAD R239, R4.reuse, 0x2, R236 ;  /* 0x0000000204ef7824 */ /* 0x040fe400078e02ec */
[----:B------:R-:W-:-:S02]  /*2550*/  IMAD R233, R4, 0x2, R231 ;  /* 0x0000000204e97824 */ /* 0x000fc400078e02e7 */
[----:B------:R-:W-:Y:S01]  /*2560*/  IMAD R238, R4, 0x2, R237 ;  /* 0x0000000204ee7824 */ /* 0x000fe200078e02ed */
[----:B--2---:R-:W-:Y:S01]  /*2570*/  CS2R R20, SRZ ;  /* 0x0000000000147805 */ /* 0x004fe2000001ff00 */
[----:B------:R-:W-:Y:S01]  /*2580*/  IMAD.U32 R7, RZ, RZ, UR5 ;  /* 0x00000005ff077e24 */ /* 0x000fe2000f8e00ff */
[----:B---3--:R-:W-:-:S04]  /*2590*/  IADD3 R8, -R148, UR13, RZ ;  /* 0x0000000d94087c10 */ /* 0x008fc8000fffe1ff */
[----:B------:R-:W-:Y:S01]  /*25a0*/  IADD3 R7, R7, -c[0x0][0x168], -R148 ;  /* 0x80005a0007077a10 */ /* 0x000fe20007ffe894 */
[----:B------:R1:W-:Y:S03]  /*25b0*/  STL [R1+0x20], R8 ;  /* 0x0000200801007387 */ /* 0x0003e60000100800 */
[C---:B------:R-:W-:Y:S02]  /*25c0*/  IADD3 R252, R7.reuse, c[0x0][0x2a4], RZ ;  /* 0x0000a90007fc7a10 */ /* 0x040fe40007ffe0ff */
[----:B------:R-:W-:-:S05]  /*25d0*/  IADD3 R7, R7, UR4, RZ ;  /* 0x0000000407077c10 */ /* 0x000fca000fffe0ff */
[----:B------:R1:W-:Y:S02]  /*25e0*/  STL [R1+0xc], R7 ;  /* 0x00000c0701007387 */ /* 0x0003e40000100800 */
.L_x_707:
[----:B------:R-:W-:Y:S04]  /*25f0*/  DEPBAR.LE SB0, 0x0 ;  /* 0x000080000000791a */ /* 0x000fe80000000000 */
[----:B------:R-:W-:Y:S06]  /*2600*/  BAR.SYNC.DEFER_BLOCKING 0x0 ;  /* 0x0000000000007b1d */ /* 0x000fec0000010000 */
[----:B-1----:R-:W-:Y:S01]  /*2610*/  LDSM.16.M88.4 R16, [R230+0x10080] ;  /* 0x01008000e610783b */ /* 0x002fe20000000200 */
[----:B------:R-:W-:Y:S04]  /*2620*/  UMOV UR10, UR14 ;  /* 0x0000000e000a7c82 */ /* 0x000fe80008000000 */
[----:B-1----:R-:W1:Y:S05]  /*2630*/  LDSM.16.M88.4 R8, [R2+0x80] ;  /* 0x000080000208783b */ /* 0x002e6a0000000200 */
[----:B------:R-:W2:Y:S05]  /*2640*/  LDSM.16.M88.4 R148, [R2+0x1080] ;  /* 0x001080000294783b */ /* 0x000eaa0000000200 */
[----:B------:R-:W-:Y:S05]  /*2650*/  LDSM.16.M88.4 R152, [R231+0x10080] ;  /* 0x01008000e798783b */ /* 0x000fea0000000200 */
[----:B------:R-:W3:Y:S05]  /*2660*/  LDSM.16.M88.4 R156, [R3+0x80] ;  /* 0x00008000039c783b */ /* 0x000eea0000000200 */
[----:B------:R-:W4:Y:S05]  /*2670*/  LDL R183, [R1+0xc] ;  /* 0x00000c0001b77983 */ /* 0x000f2a0000100800 */
[----:B------:R-:W5:Y:S05]  /*2680*/  LDSM.16.M88.4 R160, [R3+0x1080] ;  /* 0x0010800003a0783b */ /* 0x000f6a0000000200 */
[----:B------:R-:W4:Y:S05]  /*2690*/  LDL R182, [R1+0x20] ;  /* 0x0000200001b67983 */ /* 0x000f2a0000100800 */
[----:B------:R-:W-:Y:S01]  /*26a0*/  LDSM.16.M88.4 R164, [R234+0x10080] ;  /* 0x01008000eaa4783b */ /* 0x000fe20000000200 */
[C---:B-1----:R-:W-:Y:S04]  /*26b0*/  HMMA.16816.F32 R4, R16.reuse, R8, RZ ;  /* 0x000000081004723c */ /* 0x042fe800000018ff */
[----:B------:R-:W1:Y:S05]  /*26c0*/  LDSM.16.M88.4 R168, [R229+0x80] ;  /* 0x00008000e5a8783b */ /* 0x000e6a0000000200 */
[----:B------:R-:W-:Y:S01]  /*26d0*/  LDSM.16.M88.4 R172, [R233+0x10080] ;  /* 0x01008000e9ac783b */ /* 0x000fe20000000200 */
[C---:B------:R-:W-:Y:S04]  /*26e0*/  HMMA.16816.F32 R8, R16.reuse, R10, RZ ;  /* 0x0000000a1008723c */ /* 0x040fe800000018ff */
[----:B------:R-:W-:Y:S04]  /*26f0*/  LDSM.16.M88.4 R176, [R228+0x80] ;  /* 0x00008000e4b0783b */ /* 0x000fe80000000200 */
[C---:B--2---:R-:W-:Y:S01]  /*2700*/  HMMA.16816.F32 R12, R16.reuse, R148, RZ ;  /* 0x00000094100c723c */ /* 0x044fe200000018ff */
[----:B------:R-:W-:Y:S05]  /*2710*/  LDS R180, [R241.X4+0x20080] ;  /* 0x02008000f1b47984 */ /* 0x000fea0000004800 */
[----:B------:R-:W-:Y:S02]  /*2720*/  LDS R181, [R241.X4+0x200a0] ;  /* 0x0200a000f1b57984 */ /* 0x000fe40000004800 */
[----:B------:R-:W-:Y:S03]  /*2730*/  HMMA.16816.F32 R16, R16, R150, RZ ;  /* 0x000000961010723c */ /* 0x000fe600000018ff */
[----:B------:R-:W2:Y:S05]  /*2740*/  LDSM.16.M88.4 R148, [R229+0x1080] ;  /* 0x00108000e594783b */ /* 0x000eaa0000000200 */
[C---:B---3--:R-:W-:Y:S08]  /*2750*/  HMMA.16816.F32 R4, R152.reuse, R156, R4 ;  /* 0x0000009c9804723c */ /* 0x048ff00000001804 */
[C---:B------:R-:W-:Y:S01]  /*2760*/  HMMA.16816.F32 R8, R152.reuse, R158, R8 ;  /* 0x0000009e9808723c */ /* 0x040fe20000001808 */
[----:B------:R-:W-:Y:S07]  /*2770*/  LDSM.16.M88.4 R156, [R230+0x12080] ;  /* 0x01208000e69c783b */ /* 0x000fee0000000200 */
[C---:B-----5:R-:W-:Y:S08]  /*2780*/  HMMA.16816.F32 R12, R152.reuse, R160, R12 ;  /* 0x000000a0980c723c */ /* 0x060ff0000000180c */
[----:B------:R-:W-:Y:S01]  /*2790*/  HMMA.16816.F32 R16, R152, R162, R16 ;  /* 0x000000a29810723c */ /* 0x000fe20000001810 */
[----:B------:R-:W3:Y:S05]  /*27a0*/  LDSM.16.M88.4 R152, [R228+0x1080] ;  /* 0x00108000e498783b */ /* 0x000eea0000000200 */
[----:B------:R-:W5:Y:S02]  /*27b0*/  LDSM.16.M88.4 R160, [R2+0x2080] ;  /* 0x0020800002a0783b */ /* 0x000f640000000200 */
[C---:B-1----:R-:W-:Y:S08]  /*27c0*/  HMMA.16816.F32 R4, R164.reuse, R168, R4 ;  /* 0x000000a8a404723c */ /* 0x042ff00000001804 */
[C---:B------:R-:W-:Y:S01]  /*27d0*/  HMMA.16816.F32 R8, R164.reuse, R170, R8 ;  /* 0x000000aaa408723c */ /* 0x040fe20000001808 */
[----:B------:R-:W-:Y:S07]  /*27e0*/  LDSM.16.M88.4 R168, [R3+0x2080] ;  /* 0x0020800003a8783b */ /* 0x000fee0000000200 */
[C---:B--2---:R-:W-:Y:S08]  /*27f0*/  HMMA.16816.F32 R12, R164.reuse, R148, R12 ;  /* 0x00000094a40c723c */ /* 0x044ff0000000180c */
[----:B------:R-:W-:Y:S01]  /*2800*/  HMMA.16816.F32 R16, R164, R150, R16 ;  /* 0x00000096a410723c */ /* 0x000fe20000001810 */
[----:B------:R-:W1:Y:S05]  /*2810*/  LDSM.16.M88.4 R148, [R2+0x3080] ;  /* 0x003080000294783b */ /* 0x000e6a0000000200 */
[----:B------:R-:W2:Y:S02]  /*2820*/  LDSM.16.M88.4 R164, [R231+0x12080] ;  /* 0x01208000e7a4783b */ /* 0x000ea40000000200 */
[C---:B------:R-:W-:Y:S08]  /*2830*/  HMMA.16816.F32 R4, R172.reuse, R176, R4 ;  /* 0x000000b0ac04723c */ /* 0x040ff00000001804 */
[C---:B------:R-:W-:Y:S01]  /*2840*/  HMMA.16816.F32 R8, R172.reuse, R178, R8 ;  /* 0x000000b2ac08723c */ /* 0x040fe20000001808 */
[----:B------:R-:W-:Y:S07]  /*2850*/  LDSM.16.M88.4 R176, [R229+0x2080] ;  /* 0x00208000e5b0783b */ /* 0x000fee0000000200 */
[C---:B---3--:R-:W-:Y:S08]  /*2860*/  HMMA.16816.F32 R12, R172.reuse, R152, R12 ;  /* 0x00000098ac0c723c */ /* 0x048ff0000000180c */
[----:B------:R-:W-:Y:S01]  /*2870*/  HMMA.16816.F32 R16, R172, R154, R16 ;  /* 0x0000009aac10723c */ /* 0x000fe20000001810 */
[----:B------:R-:W3:Y:S05]  /*2880*/  LDSM.16.M88.4 R152, [R3+0x3080] ;  /* 0x003080000398783b */ /* 0x000eea0000000200 */
[----:B------:R-:W3:Y:S02]  /*2890*/  LDSM.16.M88.4 R172, [R234+0x12080] ;  /* 0x01208000eaac783b */ /* 0x000ee40000000200 */
[C---:B-----5:R-:W-:Y:S08]  /*28a0*/  HMMA.16816.F32 R4, R156.reuse, R160, R4 ;  /* 0x000000a09c04723c */ /* 0x060ff00000001804 */
[C---:B------:R-:W-:Y:S01]  /*28b0*/  HMMA.16816.F32 R8, R156.reuse, R162, R8 ;  /* 0x000000a29c08723c */ /* 0x040fe20000001808 */
[----:B------:R-:W-:Y:S07]  /*28c0*/  LDSM.16.M88.4 R160, [R228+0x2080] ;  /* 0x00208000e4a0783b */ /* 0x000fee0000000200 */
[C---:B-1----:R-:W-:Y:S08]  /*28d0*/  HMMA.16816.F32 R12, R156.reuse, R148, R12 ;  /* 0x000000949c0c723c */ /* 0x042ff0000000180c */
[----:B------:R-:W-:Y:S01]  /*28e0*/  HMMA.16816.F32 R16, R156, R150, R16 ;  /* 0x000000969c10723c */ /* 0x000fe20000001810 */
[----:B------:R-:W1:Y:S05]  /*28f0*/  LDSM.16.M88.4 R148, [R229+0x3080] ;  /* 0x00308000e594783b */ /* 0x000e6a0000000200 */
[----:B------:R-:W5:Y:S02]  /*2900*/  LDSM.16.M88.4 R156, [R233+0x12080] ;  /* 0x01208000e99c783b */ /* 0x000f640000000200 */
[C---:B--2---:R-:W-:Y:S08]  /*2910*/  HMMA.16816.F32 R4, R164.reuse, R168, R4 ;  /* 0x000000a8a404723c */ /* 0x044ff00000001804 */
[C---:B------:R-:W-:Y:S01]  /*2920*/  HMMA.16816.F32 R8, R164.reuse, R170, R8 ;  /* 0x000000aaa408723c */ /* 0x040fe20000001808 */
[----:B------:R-:W-:Y:S07]  /*2930*/  LDSM.16.M88.4 R168, [R2+0x4080] ;  /* 0x0040800002a8783b */ /* 0x000fee0000000200 */
[C---:B---3--:R-:W-:Y:S08]  /*2940*/  HMMA.16816.F32 R12, R164.reuse, R152, R12 ;  /* 0x00000098a40c723c */ /* 0x048ff0000000180c */
[----:B------:R-:W-:Y:S01]  /*2950*/  HMMA.16816.F32 R16, R164, R154, R16 ;  /* 0x0000009aa410723c */ /* 0x000fe20000001810 */
[----:B------:R-:W2:Y:S05]  /*2960*/  LDSM.16.M88.4 R152, [R228+0x3080] ;  /* 0x00308000e498783b */ /* 0x000eaa0000000200 */
[----:B------:R-:W3:Y:S02]  /*2970*/  LDSM.16.M88.4 R164, [R230+0x14080] ;  /* 0x01408000e6a4783b */ /* 0x000ee40000000200 */
[C---:B------:R-:W-:Y:S08]  /*2980*/  HMMA.16816.F32 R4, R172.reuse, R176, R4 ;  /* 0x000000b0ac04723c */ /* 0x040ff00000001804 */
[C---:B------:R-:W-:Y:S01]  /*2990*/  HMMA.16816.F32 R8, R172.reuse, R178, R8 ;  /* 0x000000b2ac08723c */ /* 0x040fe20000001808 */
[----:B------:R-:W-:Y:S07]  /*29a0*/  LDSM.16.M88.4 R176, [R3+0x4080] ;  /* 0x0040800003b0783b */ /* 0x000fee0000000200 */
[C---:B-1----:R-:W-:Y:S08]  /*29b0*/  HMMA.16816.F32 R12, R172.reuse, R148, R12 ;  /* 0x00000094ac0c723c */ /* 0x042ff0000000180c */
[----:B------:R-:W-:Y:S01]  /*29c0*/  HMMA.16816.F32 R16, R172, R150, R16 ;  /* 0x00000096ac10723c */ /* 0x000fe20000001810 */
[----:B------:R-:W1:Y:S05]  /*29d0*/  LDSM.16.M88.4 R148, [R2+0x5080] ;  /* 0x005080000294783b */ /* 0x000e6a0000000200 */
[----:B------:R-:W1:Y:S02]  /*29e0*/  LDSM.16.M88.4 R172, [R231+0x14080] ;  /* 0x01408000e7ac783b */ /* 0x000e640000000200 */
[C---:B-----5:R-:W-:Y:S08]  /*29f0*/  HMMA.16816.F32 R4, R156.reuse, R160, R4 ;  /* 0x000000a09c04723c */ /* 0x060ff00000001804 */
[C---:B------:R-:W-:Y:S01]  /*2a00*/  HMMA.16816.F32 R8, R156.reuse, R162, R8 ;  /* 0x000000a29c08723c */ /* 0x040fe20000001808 */
[----:B------:R-:W-:Y:S07]  /*2a10*/  LDSM.16.M88.4 R160, [R229+0x4080] ;  /* 0x00408000e5a0783b */ /* 0x000fee0000000200 */
[C---:B--2---:R-:W-:Y:S08]  /*2a20*/  HMMA.16816.F32 R12, R156.reuse, R152, R12 ;  /* 0x000000989c0c723c */ /* 0x044ff0000000180c */
[----:B------:R-:W-:Y:S01]  /*2a30*/  HMMA.16816.F32 R16, R156, R154, R16 ;  /* 0x0000009a9c10723c */ /* 0x000fe20000001810 */
[----:B------:R-:W2:Y:S05]  /*2a40*/  LDSM.16.M88.4 R152, [R3+0x5080] ;  /* 0x005080000398783b */ /* 0x000eaa0000000200 */
[----:B------:R-:W5:Y:S02]  /*2a50*/  LDSM.16.M88.4 R156, [R234+0x14080] ;  /* 0x01408000ea9c783b */ /* 0x000f640000000200 */
[C---:B---3--:R-:W-:Y:S08]  /*2a60*/  HMMA.16816.F32 R4, R164.reuse, R168, R4 ;  /* 0x000000a8a404723c */ /* 0x048ff00000001804 */
[C---:B------:R-:W-:Y:S01]  /*2a70*/  HMMA.16816.F32 R8, R164.reuse, R170, R8 ;  /* 0x000000aaa408723c */ /* 0x040fe20000001808 */
[----:B------:R-:W-:Y:S07]  /*2a80*/  LDSM.16.M88.4 R168, [R228+0x4080] ;  /* 0x00408000e4a8783b */ /* 0x000fee0000000200 */
[C---:B-1----:R-:W-:Y:S08]  /*2a90*/  HMMA.16816.F32 R12, R164.reuse, R148, R12 ;  /* 0x00000094a40c723c */ /* 0x042ff0000000180c */
[----:B------:R-:W-:Y:S01]  /*2aa0*/  HMMA.16816.F32 R16, R164, R150, R16 ;  /* 0x00000096a410723c */ /* 0x000fe20000001810 */
[----:B------:R-:W1:Y:S05]  /*2ab0*/  LDSM.16.M88.4 R148, [R229+0x5080] ;  /* 0x00508000e594783b */ /* 0x000e6a0000000200 */
[----:B------:R-:W3:Y:S02]  /*2ac0*/  LDSM.16.M88.4 R164, [R233+0x14080] ;  /* 0x01408000e9a4783b */ /* 0x000ee40000000200 */
[C---:B------:R-:W-:Y:S08]  /*2ad0*/  HMMA.16816.F32 R4, R172.reuse, R176, R4 ;  /* 0x000000b0ac04723c */ /* 0x040ff00000001804 */
[C---:B------:R-:W-:Y:S01]  /*2ae0*/  HMMA.16816.F32 R8, R172.reuse, R178, R8 ;  /* 0x000000b2ac08723c */ /* 0x040fe20000001808 */
[----:B------:R-:W-:Y:S07]  /*2af0*/  LDSM.16.M88.4 R176, [R2+0x6080] ;  /* 0x0060800002b0783b */ /* 0x000fee0000000200 */
[C---:B--2---:R-:W-:Y:S08]  /*2b00*/  HMMA.16816.F32 R12, R172.reuse, R152, R12 ;  /* 0x00000098ac0c723c */ /* 0x044ff0000000180c */
[----:B------:R-:W-:Y:S01]  /*2b10*/  HMMA.16816.F32 R16, R172, R154, R16 ;  /* 0x0000009aac10723c */ /* 0x000fe20000001810 */
[----:B------:R-:W2:Y:S05]  /*2b20*/  LDSM.16.M88.4 R152, [R228+0x5080] ;  /* 0x00508000e498783b */ /* 0x000eaa0000000200 */
[----:B------:R-:W2:Y:S02]  /*2b30*/  LDSM.16.M88.4 R172, [R230+0x16080] ;  /* 0x01608000e6ac783b */ /* 0x000ea40000000200 */
[C---:B-----5:R-:W-:Y:S08]  /*2b40*/  HMMA.16816.F32 R4, R156.reuse, R160, R4 ;  /* 0x000000a09c04723c */ /* 0x060ff00000001804 */
[C---:B------:R-:W-:Y:S01]  /*2b50*/  HMMA.16816.F32 R8, R156.reuse, R162, R8 ;  /* 0x000000a29c08723c */ /* 0x040fe20000001808 */
[----:B------:R-:W-:Y:S07]  /*2b60*/  LDSM.16.M88.4 R160, [R3+0x6080] ;  /* 0x0060800003a0783b */ /* 0x000fee0000000200 */
[C---:B-1----:R-:W-:Y:S08]  /*2b70*/  HMMA.16816.F32 R12, R156.reuse, R148, R12 ;  /* 0x000000949c0c723c */ /* 0x042ff0000000180c */
[----:B------:R-:W-:Y:S01]  /*2b80*/  HMMA.16816.F32 R16, R156, R150, R16 ;  /* 0x000000969c10723c */ /* 0x000fe20000001810 */
[----:B------:R-:W1:Y:S05]  /*2b90*/  LDSM.16.M88.4 R148, [R2+0x7080] ;  /* 0x007080000294783b */ /* 0x000e6a0000000200 */
[----:B------:R-:W5:Y:S02]  /*2ba0*/  LDSM.16.M88.4 R156, [R231+0x16080] ;  /* 0x01608000e79c783b */ /* 0x000f640000000200 */
[C---:B---3--:R-:W-:Y:S08]  /*2bb0*/  HMMA.16816.F32 R4, R164.reuse, R168, R4 ;  /* 0x000000a8a404723c */ /* 0x048ff00000001804 */
[C---:B------:R-:W-:Y:S01]  /*2bc0*/  HMMA.16816.F32 R8, R164.reuse, R170, R8 ;  /* 0x000000aaa408723c */ /* 0x040fe20000001808 */
[----:B------:R-:W-:Y:S07]  /*2bd0*/  LDSM.16.M88.4 R168, [R229+0x6080] ;  /* 0x00608000e5a8783b */ /* 0x000fee0000000200 */
[C---:B--2---:R-:W-:Y:S08]  /*2be0*/  HMMA.16816.F32 R12, R164.reuse, R152, R12 ;  /* 0x00000098a40c723c */ /* 0x044ff0000000180c */
        /* <DEDUP_REMOVED lines=11> */
[C---:B------:R-:W-:Y:S08]  /*2ca0*/  HMMA.16816.F32 R8, R156.reuse, R162, R8 ;  /* 0x000000a29c08723c */ /* 0x040ff00000001808 */
[C---:B--2---:R-:W-:Y:S08]  /*2cb0*/  HMMA.16816.F32 R12, R156.reuse, R152, R12 ;  /* 0x000000989c0c723c */ /* 0x044ff0000000180c */
[----:B------:R-:W-:Y:S08]  /*2cc0*/  HMMA.16816.F32 R16, R156, R154, R16 ;  /* 0x0000009a9c10723c */ /* 0x000ff00000001810 */
[C---:B---3--:R-:W-:Y:S08]  /*2cd0*/  HMMA.16816.F32 R4, R164.reuse, R168, R4 ;  /* 0x000000a8a404723c */ /* 0x048ff00000001804 */
[C---:B------:R-:W-:Y:S08]  /*2ce0*/  HMMA.16816.F32 R8, R164.reuse, R170, R8 ;  /* 0x000000aaa408723c */ /* 0x040ff00000001808 */
[C---:B-1----:R-:W-:Y:S08]  /*2cf0*/  HMMA.16816.F32 R12, R164.reuse, R148, R12 ;  /* 0x00000094a40c723c */ /* 0x042ff0000000180c */
[----:B------:R-:W-:Y:S01]  /*2d00*/  HMMA.16816.F32 R16, R164, R150, R16 ;  /* 0x00000096a410723c */ /* 0x000fe20000001810 */
[----:B------:R-:W1:Y:S07]  /*2d10*/  LDSM.16.M88.4 R148, [R228+0x7080] ;  /* 0x00708000e494783b */ /* 0x000e6e0000000200 */
[C---:B------:R-:W-:Y:S08]  /*2d20*/  HMMA.16816.F32 R4, R172.reuse, R176, R4 ;  /* 0x000000b0ac04723c */ /* 0x040ff00000001804 */
[C---:B------:R-:W-:Y:S11]  /*2d30*/  HMMA.16816.F32 R8, R172.reuse, R178, R8 ;  /* 0x000000b2ac08723c */ /* 0x040ff60000001808 */
[----:B------:R-:W-:Y:S05]  /*2d40*/  @!UPT UIADD3 URZ, URZ, URZ, URZ ;  /* 0x0000003f3f3ff290 */ /* 0x000fea000fffe03f */
[----:B------:R-:W-:Y:S02]  /*2d50*/  FMUL.FTZ R5, R5, c[0x0][0x2b4] ;  /* 0x0000ad0005057a20 */ /* 0x000fe40000410000 */
[----:B------:R-:W-:Y:S02]  /*2d60*/  FMUL.FTZ R4, R4, c[0x0][0x2b4] ;  /* 0x0000ad0004047a20 */ /* 0x000fe40000410000 */
[----:B------:R2:W3:Y:S01]  /*2d70*/  MUFU.TANH R189, R5 ;  /* 0x0000000500bd7308 */ /* 0x0004e20000002400 */
[----:B------:R-:W-:Y:S02]  /*2d80*/  FMUL.FTZ R6, R6, c[0x0][0x2b4] ;  /* 0x0000ad0006067a20 */ /* 0x000fe40000410000 */
[----:B------:R-:W-:Y:S01]  /*2d90*/  FMUL.FTZ R7, R7, c[0x0][0x2b4] ;  /* 0x0000ad0007077a20 */ /* 0x000fe20000410000 */
[C---:B-1----:R-:W-:Y:S03]  /*2da0*/  HMMA.16816.F32 R12, R172.reuse, R148, R12 ;  /* 0x00000094ac0c723c */ /* 0x042fe6000000180c */
[----:B------:R-:W-:Y:S03]  /*2db0*/  FMUL.FTZ R8, R8, c[0x0][0x2b4] ;  /* 0x0000ad0008087a20 */ /* 0x000fe60000410000 */
[----:B------:R1:W1:Y:S01]  /*2dc0*/  MUFU.TANH R190, R4 ;  /* 0x0000000400be7308 */ /* 0x0002620000002400 */
[----:B------:R-:W-:Y:S01]  /*2dd0*/  FMUL.FTZ R9, R9, c[0x0][0x2b4] ;  /* 0x0000ad0009097a20 */ /* 0x000fe20000410000 */
[----:B------:R-:W-:Y:S04]  /*2de0*/  HMMA.16816.F32 R16, R172, R150, R16 ;  /* 0x00000096ac10723c */ /* 0x000fe80000001810 */
[----:B------:R-:W-:Y:S02]  /*2df0*/  FMUL.FTZ R10, R10, c[0x0][0x2b4] ;  /* 0x0000ad000a0a7a20 */ /* 0x000fe40000410000 */
[----:B------:R-:W-:Y:S02]  /*2e00*/  FMUL.FTZ R11, R11, c[0x0][0x2b4] ;  /* 0x0000ad000b0b7a20 */ /* 0x000fe40000410000 */
[----:B------:R1:W1:Y:S01]  /*2e10*/  MUFU.TANH R199, R6 ;  /* 0x0000000600c77308 */ /* 0x0002620000002400 */
[----:B--2---:R-:W-:Y:S07]  /*2e20*/  MOV R5, UR14 ;  /* 0x0000000e00057c02 */ /* 0x004fee0008000f00 */
[----:B------:R-:W-:Y:S02]  /*2e30*/  FMUL.FTZ R12, R12, c[0x0][0x2b4] ;  /* 0x0000ad000c0c7a20 */ /* 0x000fe40000410000 */
[----:B------:R2:W1:Y:S01]  /*2e40*/  MUFU.TANH R198, R7 ;  /* 0x0000000700c67308 */ /* 0x0004620000002400 */
[----:B------:R-:W-:Y:S01]  /*2e50*/  FMUL.FTZ R13, R13, c[0x0][0x2b4] ;  /* 0x0000ad000d0d7a20 */ /* 0x000fe20000410000 */
[----:B------:R-:W-:Y:S01]  /*2e60*/  LEA R5, R5, R241, 0x6 ;  /* 0x000000f105057211 */ /* 0x000fe200078e30ff */
[----:B------:R-:W-:Y:S02]  /*2e70*/  FMUL.FTZ R14, R14, c[0x0][0x2b4] ;  /* 0x0000ad000e0e7a20 */ /* 0x000fe40000410000 */
[----:B------:R-:W-:Y:S01]  /*2e80*/  FMUL.FTZ R15, R15, c[0x0][0x2b4] ;  /* 0x0000ad000f0f7a20 */ /* 0x000fe20000410000 */
[C---:B------:R-:W-:Y:S01]  /*2e90*/  IADD3 R177, R5.reuse, R252, RZ ;  /* 0x000000fc05b17210 */ /* 0x040fe20007ffe0ff */
[----:B------:R-:W-:Y:S01]  /*2ea0*/  FMUL.FTZ R16, R16, c[0x0][0x2b4] ;  /* 0x0000ad0010107a20 */ /* 0x000fe20000410000 */
[----:B----4-:R-:W-:Y:S01]  /*2eb0*/  IADD3 R176, R5, R183, RZ ;  /* 0x000000b705b07210 */ /* 0x010fe20007ffe0ff */
[----:B------:R-:W-:Y:S01]  /*2ec0*/  FMUL.FTZ R17, R17, c[0x0][0x2b4] ;  /* 0x0000ad0011117a20 */ /* 0x000fe20000410000 */
[----:B------:R2:W4:Y:S01]  /*2ed0*/  MUFU.TANH R191, R8 ;  /* 0x0000000800bf7308 */ /* 0x0005220000002400 */
[----:B------:R-:W-:Y:S01]  /*2ee0*/  FMUL.FTZ R18, R18, c[0x0][0x2b4] ;  /* 0x0000ad0012127a20 */ /* 0x000fe20000410000 */
[----:B------:R-:W-:Y:S01]  /*2ef0*/  IMNMX R177, R182, R177, PT ;  /* 0x000000b1b6b17217 */ /* 0x000fe20003800200 */
[----:B------:R-:W-:Y:S07]  /*2f00*/  FMUL.FTZ R19, R19, c[0x0][0x2b4] ;  /* 0x0000ad0013137a20 */ /* 0x000fee0000410000 */
[----:B------:R2:W1:Y:S10]  /*2f10*/  MUFU.TANH R188, R9 ;  /* 0x0000000900bc7308 */ /* 0x0004740000002400 */
        /* <DEDUP_REMOVED lines=9> */
[----:B------:R2:W1:Y:S01]  /*2fb0*/  MUFU.TANH R192, R19 ;  /* 0x0000001300c07308 */ /* 0x0004620000002400 */
[----:B------:R-:W-:-:S05]  /*2fc0*/  @!P2 BRA `(.L_x_697) ;  /* 0x000001900000a947 */ /* 0x000fca0003800000 */
[----:B-1-34-:R-:W-:Y:S01]  /*2fd0*/  IMAD.MOV.U32 R4, RZ, RZ, c[0x0][0x168] ;  /* 0x00005a00ff047624 */ /* 0x01afe200078e00ff */
[----:B------:R-:W-:Y:S01]  /*2fe0*/  BSSY B0, `(.L_x_698) ;  /* 0x0000010000007945 */ /* 0x000fe20003800000 */
[----:B------:R-:W-:Y:S03]  /*2ff0*/  IMAD.MOV.U32 R200, RZ, RZ, 0x1 ;  /* 0x00000001ffc87424 */ /* 0x000fe600078e00ff */
[----:B------:R-:W-:Y:S04]  /*3000*/  IADD3 R4, R5, c[0x0][0x198], -R4 ;  /* 0x0000660005047a10 */ /* 0x000fe80007ffe804 */
[----:B------:R-:W-:Y:S11]  /*3010*/  ISETP.GT.AND P1, PT, R4, -0x1, PT ;  /* 0xffffffff0400780c */ /* 0x000ff60003f24270 */
[----:B------:R-:W-:Y:S02]  /*3020*/  @!UPT UIADD3 URZ, URZ, URZ, URZ ;  /* 0x0000003f3f3ff290 */ /* 0x000fe4000fffe03f */
[----:B------:R-:W-:-:S05]  /*3030*/  @P1 BRA `(.L_x_699) ;  /* 0x0000006000001947 */ /* 0x000fca0003800000 */
[----:B------:R-:W-:Y:S02]  /*3040*/  ISETP.NE.AND P1, PT, R200, c[0x0][0x2a8], PT ;  /* 0x0000aa00c8007a0c */ /* 0x000fe40003f25270 */
[----:B------:R-:W-:Y:S11]  /*3050*/  LOP3.LUT R4, RZ, R4, RZ, 0x33, !PT ;  /* 0x00000004ff047212 */ /* 0x000ff600078e33ff */
[----:B------:R-:W-:Y:S05]  /*3060*/  @P1 IMAD.HI.U32 R6, R4, c[0x0][0x2ac], RZ ;  /* 0x0000ab0004061a27 */ /* 0x000fea00078e00ff */
[----:B------:R-:W-:Y:S04]  /*3070*/  @P1 SHF.R.U32.HI R4, RZ, c[0x0][0x2b0], R6 ;  /* 0x0000ac00ff041a19 */ /* 0x000fe80000011606 */
[----:B------:R-:W-:Y:S01]  /*3080*/  LOP3.LUT R4, RZ, R4, RZ, 0x33, !PT ;  /* 0x00000004ff047212 */ /* 0x000fe200078e33ff */
[----:B------:R-:W-:-:S05]  /*3090*/  BRA `(.L_x_700) ;  /* 0x0000004000007947 */ /* 0x000fca0003800000 */
.L_x_699:
[----:B------:R-:W-:Y:S11]  /*30a0*/  ISETP.NE.AND P1, PT, R200, c[0x0][0x2a8], PT ;  /* 0x0000aa00c8007a0c */ /* 0x000ff60003f25270 */
[----:B------:R-:W-:Y:S02]  /*30b0*/  @!UPT UIADD3 URZ, URZ, URZ, URZ ;  /* 0x0000003f3f3ff290 */ /* 0x000fe4000fffe03f */
[----:B------:R-:W-:Y:S05]  /*30c0*/  @P1 IMAD.HI.U32 R6, R4, c[0x0][0x2ac], RZ ;  /* 0x0000ab0004061a27 */ /* 0x000fea00078e00ff */
[----:B------:R-:W-:Y:S02]  /*30d0*/  @P1 SHF.R.U32.HI R4, RZ, c[0x0][0x2b0], R6 ;  /* 0x0000ac00ff041a19 */ /* 0x000fe40000011606 */
.L_x_700:
[----:B------:R-:W-:Y:S05]  /*30e0*/  BSYNC B0 ;  /* 0x0000000000007941 */ /* 0x000fea0003800000 */
.L_x_698:
[----:B--2---:R-:W2:Y:S01]  /*30f0*/  LDL R7, [R1+0x8] ;  /* 0x0000080001077983 */ /* 0x004ea20000100800 */
[----:B------:R-:W-:Y:S04]  /*3100*/  IMAD.MOV.U32 R6, RZ, RZ, c[0x0][0x2a8] ;  /* 0x0000aa00ff067624 */ /* 0x000fe800078e00ff */
[----:B------:R-:W-:Y:S04]  /*3110*/  IMAD R4, R4, R6, -UR15 ;  /* 0x8000000f04047e24 */ /* 0x000fe8000f8e0206 */
[----:B--2---:R-:W-:Y:S05]  /*3120*/  IMAD.IADD R4, R4, 0x1, -R7 ;  /* 0x0000000104047824 */ /* 0x004fea00078e0a07 */
[----:B------:R-:W-:Y:S02]  /*3130*/  IADD3 R6, R4, c[0x0][0x2a8], RZ ;  /* 0x0000aa0004067a10 */ /* 0x000fe40007ffe0ff */
[----:B------:R-:W-:Y:S02]  /*3140*/  IMNMX R176, R176, R4, !PT ;  /* 0x00000004b0b07217 */ /* 0x000fe40007800200 */
[----:B------:R-:W-:Y:S02]  /*3150*/  IMNMX R177, R177, R6, PT ;  /* 0x00000006b1b17217 */ /* 0x000fe40003800200 */
.L_x_697:
[----:B-1-34-:R-:W-:Y:S05]  /*3160*/  IADD3 R4, R5, 0x8, RZ ;  /* 0x0000000805047810 */ /* 0x01afea0007ffe0ff */
[--C-:B------:R-:W-:Y:S02]  /*3170*/  IMAD.IADD R179, R252, 0x1, R4.reuse ;  /* 0x00000001fcb37824 */ /* 0x100fe400078e0204 */
[----:B------:R-:W-:Y:S03]  /*3180*/  IMAD.IADD R178, R183, 0x1, R4 ;  /* 0x00000001b7b27824 */ /* 0x000fe600078e0204 */
[----:B------:R-:W-:Y:S01]  /*3190*/  IMNMX R179, R182, R179, PT ;  /* 0x000000b3b6b37217 */ /* 0x000fe20003800200 */
[----:B------:R-:W-:-:S05]  /*31a0*/  @!P2 BRA `(.L_x_701) ;  /* 0x000001900000a947 */ /* 0x000fca0003800000 */
[----:B------:R-:W-:Y:S01]  /*31b0*/  IMAD.MOV.U32 R5, RZ, RZ, c[0x0][0x168] ;  /* 0x00005a00ff057624 */ /* 0x000fe200078e00ff */
        /* <DEDUP_REMOVED lines=12> */
.L_x_703:
[----:B------:R-:W-:Y:S11]  /*3280*/  ISETP.NE.AND P1, PT, R6, c[0x0][0x2a8], PT ;  /* 0x0000aa0006007a0c */ /* 0x000ff60003f25270 */
[----:B------:R-:W-:Y:S02]  /*3290*/  @!UPT UIADD3 URZ, URZ, URZ, URZ ;  /* 0x0000003f3f3ff290 */ /* 0x000fe4000fffe03f */
[----:B------:R-:W-:Y:S05]  /*32a0*/  @P1 IMAD.HI.U32 R5, R4, c[0x0][0x2ac], RZ ;  /* 0x0000ab0004051a27 */ /* 0x000fea00078e00ff */
[----:B------:R-:W-:Y:S02]  /*32b0*/  @P1 SHF.R.U32.HI R4, RZ, c[0x0][0x2b0], R5 ;  /* 0x0000ac00ff041a19 */ /* 0x000fe40000011605 */
.L_x_704:
[----:B------:R-:W-:Y:S05]  /*32c0*/  BSYNC B0 ;  /* 0x0000000000007941 */ /* 0x000fea0003800000 */
.L_x_702:
[----:B------:R-:W3:Y:S01]  /*32d0*/  LDL R6, [R1+0x8] ;  /* 0x0000080001067983 */ /* 0x000ee20000100800 */
[----:B------:R-:W-:Y:S04]  /*32e0*/  IMAD.MOV.U32 R5, RZ, RZ, c[0x0][0x2a8] ;  /* 0x0000aa00ff057624 */ /* 0x000fe800078e00ff */
[----:B------:R-:W-:Y:S04]  /*32f0*/  IMAD R4, R4, R5, -UR15 ;  /* 0x8000000f04047e24 */ /* 0x000fe8000f8e0205 */
[----:B---3--:R-:W-:Y:S05]  /*3300*/  IMAD.IADD R4, R4, 0x1, -R6 ;  /* 0x0000000104047824 */ /* 0x008fea00078e0a06 */
[----:B------:R-:W-:Y:S02]  /*3310*/  IADD3 R5, R4, c[0x0][0x2a8], RZ ;  /* 0x0000aa0004057a10 */ /* 0x000fe40007ffe0ff */
[----:B------:R-:W-:Y:S02]  /*3320*/  IMNMX R178, R178, R4, !PT ;  /* 0x00000004b2b27217 */ /* 0x000fe40007800200 */
[----:B------:R-:W-:Y:S02]  /*3330*/  IMNMX R179, R179, R5, PT ;  /* 0x00000005b3b37217 */ /* 0x000fe40003800200 */
.L_x_701:
[----:B------:R-:W-:Y:S04]  /*3340*/  DEPBAR.LE SB0, 0x0 ;  /* 0x000080000000791a */ /* 0x000fe80000000000 */
[----:B------:R-:W-:Y:S01]  /*3350*/  BAR.SYNC.DEFER_BLOCKING 0x0 ;  /* 0x0000000000007b1d */ /* 0x000fe20000010000 */
[----:B------:R-:W-:Y:S01]  /*3360*/  PLOP3.LUT P1, PT, PT, PT, UP1, 0x80, 0x0 ;  /* 0x000000000000781c */ /* 0x000fe20003f2f018 */
[----:B------:R-:W-:Y:S03]  /*3370*/  UIADD3 UR14, UR14, 0x1, URZ ;  /* 0x000000010e0e7890 */ /* 0x000fe6000fffe03f */
[----:B------:R-:W-:Y:S01]  /*3380*/  ISETP.GT.AND P3, PT, R176, RZ, P1 ;  /* 0x000000ffb000720c */ /* 0x000fe20000f64270 */
[----:B------:R-:W-:Y:S01]  /*3390*/  UISETP.GE.AND UP0, UPT, UR14, UR16, UPT ;  /* 0x000000100e00728c */ /* 0x000fe2000bf06270 */
[C---:B------:R-:W-:Y:S02]  /*33a0*/  ISETP.GT.AND P4, PT, R178.reuse, 0x21, P1 ;  /* 0x00000021b200780c */ /* 0x040fe40000f84270 */
[----:B------:R-:W-:Y:S02]  /*33b0*/  ISETP.LT.OR P3, PT, R177, 0x1, P3 ;  /* 0x00000001b100780c */ /* 0x000fe40001f61670 */
[----:B------:R-:W-:Y:S02]  /*33c0*/  ISETP.GT.AND P5, PT, R178, 0x20, P1 ;  /* 0x00000020b200780c */ /* 0x000fe40000fa4270 */
[C---:B------:R-:W-:Y:S02]  /*33d0*/  ISETP.LT.OR P4, PT, R179.reuse, 0x22, P4 ;  /* 0x00000022b300780c */ /* 0x040fe40002781670 */
[----:B------:R-:W-:Y:S01]  /*33e0*/  ISETP.LT.OR P5, PT, R179, 0x21, P5 ;  /* 0x00000021b300780c */ /* 0x000fe20002fa1670 */
[----:B--2---:R-:W-:Y:S06]  /*33f0*/  LDSM.16.M88.4 R16, [R230+0x18080] ;  /* 0x01808000e610783b */ /* 0x004fec0000000200 */
[----:B------:R-:W1:Y:S06]  /*3400*/  LDSM.16.M88.4 R8, [R2+0x8080] ;  /* 0x008080000208783b */ /* 0x000e6c0000000200 */
[----:B------:R-:W2:Y:S06]  /*3410*/  LDSM.16.M88.4 R148, [R2+0x9080] ;  /* 0x009080000294783b */ /* 0x000eac0000000200 */
[----:B------:R-:W-:Y:S06]  /*3420*/  LDSM.16.M88.4 R152, [R231+0x18080] ;  /* 0x01808000e798783b */ /* 0x000fec0000000200 */
[----:B------:R-:W3:Y:S06]  /*3430*/  LDSM.16.M88.4 R156, [R3+0x8080] ;  /* 0x00808000039c783b */ /* 0x000eec0000000200 */
[----:B------:R-:W4:Y:S06]  /*3440*/  LDSM.16.M88.4 R160, [R3+0x9080] ;  /* 0x0090800003a0783b */ /* 0x000f2c0000000200 */
[----:B------:R-:W-:Y:S06]  /*3450*/  LDSM.16.M88.4 R164, [R234+0x18080] ;  /* 0x01808000eaa4783b */ /* 0x000fec0000000200 */
[----:B------:R-:W4:Y:S01]  /*3460*/  LDSM.16.M88.4 R168, [R229+0x8080] ;  /* 0x00808000e5a8783b */ /* 0x000f220000000200 */
[C---:B-1----:R-:W-:Y:S05]  /*3470*/  HMMA.16816.F32 R4, R16.reuse, R8, RZ ;  /* 0x000000081004723c */ /* 0x042fea00000018ff */
[----:B------:R-:W-:Y:S03]  /*3480*/  LDSM.16.M88.4 R172, [R228+0x8080] ;  /* 0x00808000e4ac783b */ /* 0x000fe60000000200 */
[C---:B------:R-:W-:Y:S03]  /*3490*/  HMMA.16816.F32 R8, R16.reuse, R10, RZ ;  /* 0x0000000a1008723c */ /* 0x040fe600000018ff */
[----:B------:R1:W5:Y:S05]  /*34a0*/  LDL.64 R224, [R1] ;  /* 0x0000000001e07983 */ /* 0x00036a0000100a00 */
        /* <DEDUP_REMOVED lines=8> */
[----:B------:R-:W4:Y:S06]  /*3530*/  LDSM.16.M88.4 R152, [R228+0x9080] ;  /* 0x00908000e498783b */ /* 0x000f2c0000000200 */
[----:B------:R-:W-:Y:S01]  /*3540*/  LDSM.16.M88.4 R160, [R230+0x1a080] ;  /* 0x01a08000e6a0783b */ /* 0x000fe20000000200 */
[C---:B------:R-:W-:Y:S08]  /*3550*/  HMMA.16816.F32 R4, R164.reuse, R168, R4 ;  /* 0x000000a8a404723c */ /* 0x040ff00000001804 */
[C---:B------:R-:W-:Y:S01]  /*3560*/  HMMA.16816.F32 R8, R164.reuse, R170, R8 ;  /* 0x000000aaa408723c */ /* 0x040fe20000001808 */
[----:B------:R-:W1:Y:S07]  /*3570*/  LDSM.16.M88.4 R168, [R2+0xa080] ;  /* 0x00a0800002a8783b */ /* 0x000e6e0000000200 */
[C---:B--2---:R-:W-:Y:S08]  /*3580*/  HMMA.16816.F32 R12, R164.reuse, R148, R12 ;  /* 0x00000094a40c723c */ /* 0x044ff0000000180c */
[----:B------:R-:W-:Y:S01]  /*3590*/  HMMA.16816.F32 R16, R164, R150, R16 ;  /* 0x00000096a410723c */ /* 0x000fe20000001810 */
[----:B------:R-:W2:Y:S06]  /*35a0*/  LDSM.16.M88.4 R148, [R2+0xb080] ;  /* 0x00b080000294783b */ /* 0x000eac0000000200 */
[----:B------:R-:W-:Y:S01]  /*35b0*/  LDSM.16.M88.4 R164, [R231+0x1a080] ;  /* 0x01a08000e7a4783b */ /* 0x000fe20000000200 */
[C---:B---3--:R-:W-:Y:S08]  /*35c0*/  HMMA.16816.F32 R4, R156.reuse, R172, R4 ;  /* 0x000000ac9c04723c */ /* 0x048ff00000001804 */
[C---:B------:R-:W-:Y:S01]  /*35d0*/  HMMA.16816.F32 R8, R156.reuse, R174, R8 ;  /* 0x000000ae9c08723c */ /* 0x040fe20000001808 */
[----:B------:R-:W3:Y:S07]  /*35e0*/  LDSM.16.M88.4 R172, [R3+0xa080] ;  /* 0x00a0800003ac783b */ /* 0x000eee0000000200 */
[C---:B----4-:R-:W-:Y:S08]  /*35f0*/  HMMA.16816.F32 R12, R156.reuse, R152, R12 ;  /* 0x000000989c0c723c */ /* 0x050ff0000000180c */
[----:B------:R-:W-:Y:S01]  /*3600*/  HMMA.16816.F32 R16, R156, R154, R16 ;  /* 0x0000009a9c10723c */ /* 0x000fe20000001810 */
[----:B------:R-:W4:Y:S06]  /*3610*/  LDSM.16.M88.4 R152, [R3+0xb080] ;  /* 0x00b080000398783b */ /* 0x000f2c0000000200 */
[----:B------:R-:W-:Y:S01]  /*3620*/  LDSM.16.M88.4 R156, [R234+0x1a080] ;  /* 0x01a08000ea9c783b */ /* 0x000fe20000000200 */
[C---:B-1----:R-:W-:Y:S08]  /*3630*/  HMMA.16816.F32 R4, R160.reuse, R168, R4 ;  /* 0x000000a8a004723c */ /* 0x042ff00000001804 */
        /* <DEDUP_REMOVED lines=43> */
[----:B------:R-:W-:Y:S07]  /*38f0*/  LDSM.16.M88.4 R168, [R231+0x1e080] ;  /* 0x01e08000e7a8783b */ /* 0x000fee0000000200 */
[C---:B--2---:R-:W-:Y:S08]  /*3900*/  HMMA.16816.F32 R12, R160.reuse, R148, R12 ;  /* 0x00000094a00c723c */ /* 0x044ff0000000180c */
[----:B------:R-:W-:Y:S01]  /*3910*/  HMMA.16816.F32 R16, R160, R150, R16 ;  /* 0x00000096a010723c */ /* 0x000fe20000001810 */
[----:B------:R-:W1:Y:S06]  /*3920*/  LDSM.16.M88.4 R148, [R230+0x1e080] ;  /* 0x01e08000e694783b */ /* 0x000e6c0000000200 */
[----:B------:R-:W2:Y:S01]  /*3930*/  LDSM.16.M88.4 R160, [R2+0xf080] ;  /* 0x00f0800002a0783b */ /* 0x000ea20000000200 */
[C---:B---3--:R-:W-:Y:S08]  /*3940*/  HMMA.16816.F32 R4, R164.reuse, R172, R4 ;  /* 0x000000aca404723c */ /* 0x048ff00000001804 */
[C---:B------:R-:W-:Y:S01]  /*3950*/  HMMA.16816.F32 R8, R164.reuse, R174, R8 ;  /* 0x000000aea408723c */ /* 0x040fe20000001808 */
[----:B------:R-:W3:Y:S07]  /*3960*/  LDSM.16.M88.4 R172, [R3+0xe080] ;  /* 0x00e0800003ac783b */ /* 0x000eee0000000200 */
[C---:B----4-:R-:W-:Y:S08]  /*3970*/  HMMA.16816.F32 R12, R164.reuse, R152, R12 ;  /* 0x00000098a40c723c */ /* 0x050ff0000000180c */
[----:B------:R-:W-:Y:S01]  /*3980*/  HMMA.16816.F32 R16, R164, R154, R16 ;  /* 0x0000009aa410723c */ /* 0x000fe20000001810 */
[----:B------:R-:W4:Y:S06]  /*3990*/  LDSM.16.M88.4 R152, [R3+0xf080] ;  /* 0x00f080000398783b */ /* 0x000f2c0000000200 */
[----:B------:R-:W-:Y:S01]  /*39a0*/  LDSM.16.M88.4 R164, [R228+0xe080] ;  /* 0x00e08000e4a4783b */ /* 0x000fe20000000200 */
[C---:B-1----:R-:W-:Y:S07]  /*39b0*/  HMMA.16816.F32 R4, R148.reuse, R156, R4 ;  /* 0x0000009c9404723c */ /* 0x042fee0000001804 */
[----:B------:R-:W-:Y:S01]  /*39c0*/  FSEL R156, R190, -INF , !P3 ;  /* 0xff800000be9c7808 */ /* 0x000fe20005800000 */
[C---:B------:R-:W-:Y:S03]  /*39d0*/  HMMA.16816.F32 R8, R148.reuse, R158, R8 ;  /* 0x0000009e9408723c */ /* 0x040fe60000001808 */
[C---:B------:R-:W-:Y:S04]  /*39e0*/  ISETP.GT.AND P3, PT, R176.reuse, 0x1, P1 ;  /* 0x00000001b000780c */ /* 0x040fe80000f64270 */
[----:B------:R-:W-:Y:S01]  /*39f0*/  ISETP.LT.OR P3, PT, R177, 0x2, P3 ;  /* 0x00000002b100780c */ /* 0x000fe20001f61670 */
[C---:B--2---:R-:W-:Y:S07]  /*3a00*/  HMMA.16816.F32 R12, R148.reuse, R160, R12 ;  /* 0x000000a0940c723c */ /* 0x044fee000000180c */
[----:B------:R-:W-:Y:S01]  /*3a10*/  FSEL R160, R189, -INF , !P3 ;  /* 0xff800000bda07808 */ /* 0x000fe20005800000 */
[----:B------:R-:W-:Y:S03]  /*3a20*/  HMMA.16816.F32 R16, R148, R162, R16 ;  /* 0x000000a29410723c */ /* 0x000fe60000001810 */
[----:B------:R-:W-:Y:S01]  /*3a30*/  ISETP.GT.AND P3, PT, R176, 0x10, P1 ;  /* 0x00000010b000780c */ /* 0x000fe20000f64270 */
[--C-:B------:R-:W-:Y:S03]  /*3a40*/  FFMA.FTZ R160, R160, c[0x0][0x29c], -R180.reuse ;  /* 0x0000a700a0a07a23 */ /* 0x100fe600000108b4 */
[----:B------:R-:W-:Y:S01]  /*3a50*/  ISETP.LT.OR P3, PT, R177, 0x11, P3 ;  /* 0x00000011b100780c */ /* 0x000fe20001f61670 */
[C---:B---3--:R-:W-:Y:S01]  /*3a60*/  HMMA.16816.F32 R4, R168.reuse, R172, R4 ;  /* 0x000000aca804723c */ /* 0x048fe20000001804 */
[----:B------:R1:W-:Y:S04]  /*3a70*/  MUFU.EX2 R182, R160 ;  /* 0x000000a000b67308 */ /* 0x0003e80000000800 */
[--C-:B------:R-:W-:Y:S02]  /*3a80*/  FFMA.FTZ R148, R156, c[0x0][0x29c], -R180.reuse ;  /* 0x0000a7009c947a23 */ /* 0x100fe400000108b4 */
[----:B------:R-:W-:Y:S01]  /*3a90*/  LDSM.16.M88.4 R156, [R229+0xe080] ;  /* 0x00e08000e59c783b */ /* 0x000fe20000000200 */
[C---:B------:R-:W-:Y:S03]  /*3aa0*/  HMMA.16816.F32 R8, R168.reuse, R174, R8 ;  /* 0x000000aea808723c */ /* 0x040fe60000001808 */
[----:B------:R2:W3:Y:S05]  /*3ab0*/  MUFU.EX2 R183, R148 ;  /* 0x0000009400b77308 */ /* 0x0004ea0000000800 */
[C---:B----4-:R-:W-:Y:S08]  /*3ac0*/  HMMA.16816.F32 R12, R168.reuse, R152, R12 ;  /* 0x00000098a80c723c */ /* 0x050ff0000000180c */
[----:B------:R-:W-:Y:S04]  /*3ad0*/  HMMA.16816.F32 R16, R168, R154, R16 ;  /* 0x0000009aa810723c */ /* 0x000fe80000001810 */
[----:B-1----:R-:W-:Y:S02]  /*3ae0*/  FSEL R160, R191, -INF , !P3 ;  /* 0xff800000bfa07808 */ /* 0x002fe40005800000 */
[----:B------:R-:W-:Y:S03]  /*3af0*/  ISETP.GT.AND P3, PT, R176, 0x11, P1 ;  /* 0x00000011b000780c */ /* 0x000fe60000f64270 */
[--C-:B------:R-:W-:Y:S01]  /*3b00*/  FFMA.FTZ R160, R160, c[0x0][0x29c], -R180.reuse ;  /* 0x0000a700a0a07a23 */ /* 0x100fe200000108b4 */
[C---:B------:R-:W-:Y:S01]  /*3b10*/  ISETP.LT.OR P3, PT, R177.reuse, 0x12, P3 ;  /* 0x00000012b100780c */ /* 0x040fe20001f61670 */
[----:B--2---:R-:W1:Y:S02]  /*3b20*/  LDSM.16.M88.4 R148, [R234+0x1e080] ;  /* 0x01e08000ea94783b */ /* 0x004e640000000200 */
[----:B------:R2:W4:Y:S02]  /*3b30*/  MUFU.EX2 R173, R160 ;  /* 0x000000a000ad7308 */ /* 0x0005240000000800 */
[----:B--2---:R-:W-:Y:S02]  /*3b40*/  FSEL R160, R188, -INF , !P3 ;  /* 0xff800000bca07808 */ /* 0x004fe40005800000 */
[----:B------:R-:W-:Y:S03]  /*3b50*/  ISETP.GT.AND P3, PT, R176, 0x20, P1 ;  /* 0x00000020b000780c */ /* 0x000fe60000f64270 */
[--C-:B------:R-:W-:Y:S01]  /*3b60*/  FFMA.FTZ R152, R160, c[0x0][0x29c], -R180.reuse ;  /* 0x0000a700a0987a23 */ /* 0x100fe200000108b4 */
[----:B------:R-:W-:Y:S01]  /*3b70*/  ISETP.LT.OR P3, PT, R177, 0x21, P3 ;  /* 0x00000021b100780c */ /* 0x000fe20001f61670 */
[----:B------:R-:W2:Y:S02]  /*3b80*/  LDSM.16.M88.4 R160, [R229+0xf080] ;  /* 0x00f08000e5a0783b */ /* 0x000ea40000000200 */
[----:B------:R3:W-:Y:S01]  /*3b90*/  MUFU.EX2 R172, R152 ;  /* 0x0000009800ac7308 */ /* 0x0007e20000000800 */
[C---:B-1----:R-:W-:Y:S08]  /*3ba0*/  HMMA.16816.F32 R4, R148.reuse, R156, R4 ;  /* 0x0000009c9404723c */ /* 0x042ff00000001804 */
[C---:B------:R-:W-:Y:S04]  /*3bb0*/  HMMA.16816.F32 R8, R148.reuse, R158, R8 ;  /* 0x0000009e9408723c */ /* 0x040fe80000001808 */
[----:B---3--:R-:W-:Y:S02]  /*3bc0*/  FSEL R152, R187, -INF , !P3 ;  /* 0xff800000bb987808 */ /* 0x008fe40005800000 */
[----:B------:R-:W-:Y:S03]  /*3bd0*/  ISETP.GT.AND P3, PT, R176, 0x21, P1 ;  /* 0x00000021b000780c */ /* 0x000fe60000f64270 */
[--C-:B------:R-:W-:Y:S01]  /*3be0*/  FFMA.FTZ R152, R152, c[0x0][0x29c], -R180.reuse ;  /* 0x0000a70098987a23 */ /* 0x100fe200000108b4 */
[----:B------:R-:W-:Y:S03]  /*3bf0*/  ISETP.LT.OR P3, PT, R177, 0x22, P3 ;  /* 0x00000022b100780c */ /* 0x000fe60001f61670 */
[----:B------:R1:W-:Y:S01]  /*3c00*/  MUFU.EX2 R170, R152 ;  /* 0x0000009800aa7308 */ /* 0x0003e20000000800 */
[C---:B--2---:R-:W-:Y:S08]  /*3c10*/  HMMA.16816.F32 R12, R148.reuse, R160, R12 ;  /* 0x000000a0940c723c */ /* 0x044ff0000000180c */
[----:B------:R-:W-:Y:S01]  /*3c20*/  HMMA.16816.F32 R16, R148, R162, R16 ;  /* 0x000000a29410723c */ /* 0x000fe20000001810 */
[----:B------:R-:W-:Y:S06]  /*3c30*/  LDS R148, [R241.X4+0x20180] ;  /* 0x02018000f1947984 */ /* 0x000fec0000004800 */
[----:B------:R-:W-:Y:S02]  /*3c40*/  FSEL R151, R195, -INF , !P4 ;  /* 0xff800000c3977808 */ /* 0x000fe40006000000 */
[----:B-1----:R-:W-:Y:S02]  /*3c50*/  FSEL R152, R186, -INF , !P3 ;  /* 0xff800000ba987808 */ /* 0x002fe40005800000 */
[----:B------:R-:W-:Y:S03]  /*3c60*/  ISETP.GT.AND P3, PT, R176, 0x30, P1 ;  /* 0x00000030b000780c */ /* 0x000fe60000f64270 */
[--C-:B------:R-:W-:Y:S01]  /*3c70*/  FFMA.FTZ R156, R152, c[0x0][0x29c], -R180.reuse ;  /* 0x0000a700989c7a23 */ /* 0x100fe200000108b4 */
[----:B------:R-:W-:Y:S01]  /*3c80*/  ISETP.LT.OR P3, PT, R177, 0x31, P3 ;  /* 0x00000031b100780c */ /* 0x000fe20001f61670 */
[----:B------:R-:W1:Y:S02]  /*3c90*/  LDSM.16.M88.4 R152, [R233+0x1e080] ;  /* 0x01e08000e998783b */ /* 0x000e640000000200 */
[----:B------:R2:W-:Y:S02]  /*3ca0*/  MUFU.EX2 R169, R156 ;  /* 0x0000009c00a97308 */ /* 0x0005e40000000800 */
[----:B--2---:R-:W-:Y:S02]  /*3cb0*/  FSEL R156, R185, -INF , !P3 ;  /* 0xff800000b99c7808 */ /* 0x004fe40005800000 */
[----:B------:R-:W-:Y:S03]  /*3cc0*/  ISETP.GT.AND P3, PT, R176, 0x31, P1 ;  /* 0x00000031b000780c */ /* 0x000fe60000f64270 */
[----:B------:R-:W-:Y:S01]  /*3cd0*/  FFMA.FTZ R156, R156, c[0x0][0x29c], -R180 ;  /* 0x0000a7009c9c7a23 */ /* 0x000fe200000108b4 */
[----:B------:R-:W-:Y:S03]  /*3ce0*/  ISETP.LT.OR P3, PT, R177, 0x32, P3 ;  /* 0x00000032b100780c */ /* 0x000fe60001f61670 */
[----:B------:R2:W-:Y:S01]  /*3cf0*/  MUFU.EX2 R168, R156 ;  /* 0x0000009c00a87308 */ /* 0x0005e20000000800 */
[C---:B-1----:R-:W-:Y:S08]  /*3d00*/  HMMA.16816.F32 R4, R152.reuse, R164, R4 ;  /* 0x000000a49804723c */ /* 0x042ff00000001804 */
[C---:B------:R-:W-:Y:S04]  /*3d10*/  HMMA.16816.F32 R8, R152.reuse, R166, R8 ;  /* 0x000000a69808723c */ /* 0x040fe80000001808 */
[----:B--2---:R-:W-:Y:S02]  /*3d20*/  FSEL R156, R184, -INF , !P3 ;  /* 0xff800000b89c7808 */ /* 0x004fe40005800000 */
[----:B------:R-:W-:Y:S10]  /*3d30*/  ISETP.GT.AND P3, PT, R178, RZ, P1 ;  /* 0x000000ffb200720c */ /* 0x000ff40000f64270 */
[----:B------:R-:W-:Y:S01]  /*3d40*/  FADD.FTZ R5, R5, -R148 ;  /* 0x8000009405057221 */ /* 0x000fe20000010000 */
[----:B------:R-:W-:Y:S01]  /*3d50*/  ISETP.LT.OR P3, PT, R179, 0x1, P3 ;  /* 0x00000001b300780c */ /* 0x000fe20001f61670 */
[----:B------:R-:W-:Y:S02]  /*3d60*/  FFMA.FTZ R180, R156, c[0x0][0x29c], -R180 ;  /* 0x0000a7009cb47a23 */ /* 0x000fe400000108b4 */
[----:B------:R-:W1:Y:S01]  /*3d70*/  LDSM.16.M88.4 R156, [R228+0xf080] ;  /* 0x00f08000e49c783b */ /* 0x000e620000000200 */
[----:B------:R-:W-:Y:S01]  /*3d80*/  FSEL R160, R199, -INF , !P3 ;  /* 0xff800000c7a07808 */ /* 0x000fe20005800000 */
[--C-:B------:R-:W-:Y:S01]  /*3d90*/  FADD.FTZ R4, R4, -R148.reuse ;  /* 0x8000009404047221 */ /* 0x100fe20000010000 */
[----:B------:R-:W-:Y:S01]  /*3da0*/  ISETP.GT.AND P3, PT, R178, 0x1, P1 ;  /* 0x00000001b200780c */ /* 0x000fe20000f64270 */
[----:B------:R-:W2:Y:S01]  /*3db0*/  MUFU.EX2 R180, R180 ;  /* 0x000000b400b47308 */ /* 0x000ea20000000800 */
[--C-:B------:R-:W-:Y:S02]  /*3dc0*/  FADD.FTZ R8, R8, -R148.reuse ;  /* 0x8000009408087221 */ /* 0x100fe40000010000 */
[----:B------:R-:W-:Y:S01]  /*3dd0*/  ISETP.LT.OR P3, PT, R179, 0x2, P3 ;  /* 0x00000002b300780c */ /* 0x000fe20001f61670 */
[--C-:B------:R-:W-:Y:S02]  /*3de0*/  FFMA.FTZ R160, R160, c[0x0][0x29c], -R181.reuse ;  /* 0x0000a700a0a07a23 */ /* 0x100fe400000108b5 */
[--C-:B------:R-:W-:Y:S01]  /*3df0*/  FADD.FTZ R9, R9, -R148.reuse ;  /* 0x8000009409097221 */ /* 0x100fe20000010000 */
[----:B------:R-:W-:Y:S02]  /*3e00*/  FSEL R149, R198, -INF , !P3 ;  /* 0xff800000c6957808 */ /* 0x000fe40005800000 */
[C---:B------:R-:W-:Y:S01]  /*3e10*/  ISETP.GT.AND P3, PT, R178.reuse, 0x10, P1 ;  /* 0x00000010b200780c */ /* 0x040fe20000f64270 */
[----:B------:R-:W-:Y:S02]  /*3e20*/  MUFU.EX2 R163, R160 ;  /* 0x000000a000a37308 */ /* 0x000fe40000000800 */
[--C-:B------:R-:W-:Y:S01]  /*3e30*/  FFMA.FTZ R149, R149, c[0x0][0x29c], -R181.reuse ;  /* 0x0000a70095957a23 */ /* 0x100fe200000108b5 */
[----:B------:R-:W-:Y:S07]  /*3e40*/  ISETP.LT.OR P3, PT, R179, 0x11, P3 ;  /* 0x00000011b300780c */ /* 0x000fee0001f61670 */
[----:B------:R3:W2:Y:S01]  /*3e50*/  MUFU.EX2 R162, R149 ;  /* 0x0000009500a27308 */ /* 0x0006a20000000800 */
[C---:B-1----:R-:W-:Y:S08]  /*3e60*/  HMMA.16816.F32 R12, R152.reuse, R156, R12 ;  /* 0x0000009c980c723c */ /* 0x042ff0000000180c */
[----:B------:R-:W-:Y:S04]  /*3e70*/  HMMA.16816.F32 R16, R152, R158, R16 ;  /* 0x0000009e9810723c */ /* 0x000fe80000001810 */
[----:B---3--:R-:W-:Y:S02]  /*3e80*/  FSEL R149, R197, -INF , !P3 ;  /* 0xff800000c5957808 */ /* 0x008fe40005800000 */
[----:B------:R-:W-:Y:S01]  /*3e90*/  ISETP.GT.AND P3, PT, R178, 0x11, P1 ;  /* 0x00000011b200780c */ /* 0x000fe20000f64270 */
[--C-:B------:R-:W-:Y:S01]  /*3ea0*/  FFMA.FTZ R152, R151, c[0x0][0x29c], -R181.reuse ;  /* 0x0000a70097987a23 */ /* 0x100fe200000108b5 */
[C---:B------:R-:W-:Y:S01]  /*3eb0*/  F2FP.PACK_AB R151, R182.reuse, R183 ;  /* 0x000000b7b697723e */ /* 0x040fe200000000ff */
[--C-:B------:R-:W-:Y:S01]  /*3ec0*/  FFMA.FTZ R149, R149, c[0x0][0x29c], -R181.reuse ;  /* 0x0000a70095957a23 */ /* 0x100fe200000108b5 */
[----:B------:R-:W-:Y:S01]  /*3ed0*/  ISETP.LT.OR P3, PT, R179, 0x12, P3 ;  /* 0x00000012b300780c */ /* 0x000fe20001f61670 */
[----:B------:R1:W-:Y:S01]  /*3ee0*/  MUFU.EX2 R158, R152 ;  /* 0x00000098009e7308 */ /* 0x0003e20000000800 */
[----:B------:R-:W-:Y:S02]  /*3ef0*/  FMUL.FTZ R154, R182, R5 ;  /* 0x00000005b69a7220 */ /* 0x000fe40000410000 */
[----:B------:R-:W-:Y:S02]  /*3f00*/  FFMA.FTZ R5, -R189, R189, 1 ;  /* 0x3f800000bd057423 */ /* 0x000fe400000101bd */
[----:B----4-:R-:W-:Y:S02]  /*3f10*/  FMUL.FTZ R153, R173, R8 ;  /* 0x00000008ad997220 */ /* 0x010fe40000410000 */
[----:B------:R-:W-:Y:S02]  /*3f20*/  FMUL.FTZ R154, R154, R5 ;  /* 0x000000059a9a7220 */ /* 0x000fe40000410000 */
[----:B------:R-:W-:Y:S01]  /*3f30*/  FFMA.FTZ R8, -R191, R191, 1 ;  /* 0x3f800000bf087423 */ /* 0x000fe200000101bf */
[----:B------:R3:W-:Y:S01]  /*3f40*/  MUFU.EX2 R161, R149 ;  /* 0x0000009500a17308 */ /* 0x0007e20000000800 */
[----:B------:R-:W-:Y:S02]  /*3f50*/  FFMA.FTZ R5, -R188, R188, 1 ;  /* 0x3f800000bc057423 */ /* 0x000fe400000101bc */
[--C-:B------:R-:W-:Y:S02]  /*3f60*/  FADD.FTZ R16, R16, -R148.reuse ;  /* 0x8000009410107221 */ /* 0x100fe40000010000 */
[--C-:B------:R-:W-:Y:S02]  /*3f70*/  FADD.FTZ R17, R17, -R148.reuse ;  /* 0x8000009411117221 */ /* 0x100fe40000010000 */
[----:B------:R-:W-:Y:S02]  /*3f80*/  FMUL.FTZ R155, R183, R4 ;  /* 0x00000004b79b7220 */ /* 0x000fe40000410000 */
[----:B------:R-:W-:Y:S02]  /*3f90*/  FFMA.FTZ R4, -R190, R190, 1 ;  /* 0x3f800000be047423 */ /* 0x000fe400000101be */
[----:B------:R-:W-:Y:S02]  /*3fa0*/  FMUL.FTZ R153, R153, R8 ;  /* 0x0000000899997220 */ /* 0x000fe40000410000 */
[----:B--2---:R-:W-:Y:S02]  /*3fb0*/  FMUL.FTZ R17, R180, R17 ;  /* 0x00000011b4117220 */ /* 0x004fe40000410000 */
[----:B-1----:R-:W-:Y:S01]  /*3fc0*/  FMUL.FTZ R152, R172, R9 ;  /* 0x00000009ac987220 */ /* 0x002fe20000410000 */
[----:B------:R-:W-:Y:S01]  /*3fd0*/  F2FP.PACK_AB R9, R169, R170 ;  /* 0x000000aaa909723e */ /* 0x000fe200000000ff */
[----:B------:R-:W-:Y:S02]  /*3fe0*/  FFMA.FTZ R8, -R185, R185, 1 ;  /* 0x3f800000b9087423 */ /* 0x000fe400000101b9 */
[----:B------:R-:W-:Y:S02]  /*3ff0*/  FMUL.FTZ R152, R152, R5 ;  /* 0x0000000598987220 */ /* 0x000fe40000410000 */
[----:B------:R-:W-:Y:S02]  /*4000*/  FFMA.FTZ R5, -R184, R184, 1 ;  /* 0x3f800000b8057423 */ /* 0x000fe400000101b8 */
[--C-:B------:R-:W-:Y:S01]  /*4010*/  FADD.FTZ R12, R12, -R148.reuse ;  /* 0x800000940c0c7221 */ /* 0x100fe20000010000 */
[----:B---3--:R-:W-:Y:S01]  /*4020*/  FSEL R149, R196, -INF , !P3 ;  /* 0xff800000c4957808 */ /* 0x008fe20005800000 */
[----:B------:R-:W-:Y:S01]  /*4030*/  FADD.FTZ R13, R13, -R148 ;  /* 0x800000940d0d7221 */ /* 0x000fe20000010000 */
[----:B------:R-:W-:Y:S01]  /*4040*/  ISETP.GT.AND P3, PT, R178, 0x30, P1 ;  /* 0x00000030b200780c */ /* 0x000fe20000f64270 */
[----:B------:R-:W-:Y:S01]  /*4050*/  FMUL.FTZ R148, R168, R16 ;  /* 0x00000010a8947220 */ /* 0x000fe20000410000 */
[----:B------:R-:W-:Y:S01]  /*4060*/  ISETP.GT.AND P1, PT, R178, 0x31, P1 ;  /* 0x00000031b200780c */ /* 0x000fe20000f24270 */
[--C-:B------:R-:W-:Y:S01]  /*4070*/  FFMA.FTZ R149, R149, c[0x0][0x29c], -R181.reuse ;  /* 0x0000a70095957a23 */ /* 0x100fe200000108b5 */
[----:B------:R-:W-:Y:S01]  /*4080*/  ISETP.LT.OR P3, PT, R179, 0x31, P3 ;  /* 0x00000031b300780c */ /* 0x000fe20001f61670 */
[----:B------:R-:W-:Y:S01]  /*4090*/  FMUL.FTZ R155, R155, R4 ;  /* 0x000000049b9b7220 */ /* 0x000fe20000410000 */
[----:B------:R-:W-:Y:S01]  /*40a0*/  ISETP.LT.OR P1, PT, R179, 0x32, P1 ;  /* 0x00000032b300780c */ /* 0x000fe20000f21670 */
[----:B------:R1:W-:Y:S01]  /*40b0*/  MUFU.EX2 R160, R149 ;  /* 0x0000009500a07308 */ /* 0x0003e20000000800 */
[----:B------:R-:W2:Y:S01]  /*40c0*/  LDS R4, [R241.X4+0x201a0] ;  /* 0x0201a000f1047984 */ /* 0x000ea20000004800 */
[----:B------:R-:W-:Y:S02]  /*40d0*/  FMUL.FTZ R8, R148, R8 ;  /* 0x0000000894087220 */ /* 0x000fe40000410000 */
[----:B------:R-:W-:Y:S01]  /*40e0*/  FMUL.FTZ R148, R17, R5 ;  /* 0x0000000511947220 */ /* 0x000fe20000410000 */
[----:B------:R-:W-:Y:S01]  /*40f0*/  F2FP.PACK_AB R5, R162, R163 ;  /* 0x000000a3a205723e */ /* 0x000fe200000000ff */
[----:B------:R-:W-:Y:S01]  /*4100*/  FMUL.FTZ R156, R169, R13 ;  /* 0x0000000da99c7220 */ /* 0x000fe20000410000 */
[----:B------:R-:W-:Y:S01]  /*4110*/  STS [R244+0x20280], R151 ;  /* 0x02028097f4007388 */ /* 0x000fe20000000800 */
[----:B------:R-:W-:Y:S01]  /*4120*/  FFMA.FTZ R16, -R187, R187, 1 ;  /* 0x3f800000bb107423 */ /* 0x000fe200000101bb */
[----:B------:R-:W-:Y:S02]  /*4130*/  F2FP.PACK_AB R148, R148, R8 ;  /* 0x000000089494723e */ /* 0x000fe400000000ff */
[----:B------:R-:W-:Y:S02]  /*4140*/  F2FP.PACK_AB R13, R180, R168 ;  /* 0x000000a8b40d723e */ /* 0x000fe400000000ff */
[----:B------:R3:W-:Y:S01]  /*4150*/  STS [R244+0x20680], R5 ;  /* 0x02068005f4007388 */ /* 0x0007e20000000800 */
[----:B------:R-:W-:Y:S02]  /*4160*/  F2FP.PACK_AB R17, R152, R153 ;  /* 0x000000999811723e */ /* 0x000fe400000000ff */
[----:B-1----:R-:W-:Y:S05]  /*4170*/  FSEL R149, R194, -INF , !P5 ;  /* 0xff800000c2957808 */ /* 0x002fea0006800000 */
[--C-:B------:R-:W-:Y:S01]  /*4180*/  FFMA.FTZ R150, R149, c[0x0][0x29c], -R181.reuse ;  /* 0x0000a70095967a23 */ /* 0x100fe200000108b5 */
[----:B------:R-:W-:Y:S03]  /*4190*/  FSEL R149, R193, -INF , !P3 ;  /* 0xff800000c1957808 */ /* 0x000fe60005800000 */
[----:B------:R1:W4:Y:S02]  /*41a0*/  MUFU.EX2 R159, R150 ;  /* 0x00000096009f7308 */ /* 0x0003240000000800 */
[--C-:B------:R-:W-:Y:S02]  /*41b0*/  FFMA.FTZ R149, R149, c[0x0][0x29c], -R181.reuse ;  /* 0x0000a70095957a23 */ /* 0x100fe400000108b5 */
[--C-:B--2---:R-:W-:Y:S06]  /*41c0*/  FADD.FTZ R6, R6, -R4.reuse ;  /* 0x8000000406067221 */ /* 0x104fec0000010000 */
[----:B------:R2:W2:Y:S01]  /*41d0*/  MUFU.EX2 R157, R149 ;  /* 0x00000095009d7308 */ /* 0x0004a20000000800 */
[--C-:B------:R-:W-:Y:S02]  /*41e0*/  FADD.FTZ R7, R7, -R4.reuse ;  /* 0x8000000407077221 */ /* 0x100fe40000010000 */
[--C-:B------:R-:W-:Y:S02]  /*41f0*/  FADD.FTZ R11, R11, -R4.reuse ;  /* 0x800000040b0b7221 */ /* 0x100fe40000010000 */
[--C-:B------:R-:W-:Y:S02]  /*4200*/  FADD.FTZ R14, R14, -R4.reuse ;  /* 0x800000040e0e7221 */ /* 0x100fe40000010000 */
[--C-:B------:R-:W-:Y:S02]  /*4210*/  FADD.FTZ R15, R15, -R4.reuse ;  /* 0x800000040f0f7221 */ /* 0x100fe40000010000 */
[--C-:B------:R-:W-:Y:S02]  /*4220*/  FADD.FTZ R10, R10, -R4.reuse ;  /* 0x800000040a0a7221 */ /* 0x100fe40000010000 */
[--C-:B------:R-:W-:Y:S02]  /*4230*/  FADD.FTZ R18, R18, -R4.reuse ;  /* 0x8000000412127221 */ /* 0x100fe40000010000 */
[----:B------:R-:W-:Y:S01]  /*4240*/  FADD.FTZ R19, R19, -R4 ;  /* 0x8000000413137221 */ /* 0x000fe20000010000 */
[----:B-1----:R-:W-:Y:S01]  /*4250*/  FSEL R150, R192, -INF , !P1 ;  /* 0xff800000c0967808 */ /* 0x002fe20004800000 */
[----:B------:R-:W-:Y:S01]  /*4260*/  FFMA.FTZ R4, -R196, R196, 1 ;  /* 0x3f800000c4047423 */ /* 0x000fe200000101c4 */
[----:B----4-:R-:W-:Y:S02]  /*4270*/  F2FP.PACK_AB R8, R158, R159 ;  /* 0x0000009f9e08723e */ /* 0x010fe400000000ff */
[----:B------:R-:W-:Y:S01]  /*4280*/  PLOP3.LUT P1, PT, PT, PT, UP0, 0x80, 0x0 ;  /* 0x000000000000781c */ /* 0x000fe20003f2f008 */
[----:B------:R-:W-:Y:S01]  /*4290*/  FFMA.FTZ R181, R150, c[0x0][0x29c], -R181 ;  /* 0x0000a70096b57a23 */ /* 0x000fe200000108b5 */
[----:B------:R-:W-:Y:S01]  /*42a0*/  F2FP.PACK_AB R150, R172, R173 ;  /* 0x000000adac96723e */ /* 0x000fe200000000ff */
[----:B--2---:R-:W-:Y:S04]  /*42b0*/  FMUL.FTZ R149, R170, R12 ;  /* 0x0000000caa957220 */ /* 0x004fe80000410000 */
[----:B------:R-:W3:Y:S01]  /*42c0*/  MUFU.EX2 R181, R181 ;  /* 0x000000b500b57308 */ /* 0x000ee20000000800 */
[----:B------:R-:W-:Y:S01]  /*42d0*/  FFMA.FTZ R12, -R186, R186, 1 ;  /* 0x3f800000ba0c7423 */ /* 0x000fe200000101ba */
[----:B------:R-:W-:Y:S01]  /*42e0*/  STS [R247+0x20280], R150 ;  /* 0x02028096f7007388 */ /* 0x000fe20000000800 */
[----:B------:R-:W-:Y:S01]  /*42f0*/  FMUL.FTZ R149, R149, R16 ;  /* 0x0000001095957220 */ /* 0x000fe20000410000 */
[----:B------:R-:W-:Y:S01]  /*4300*/  F2FP.PACK_AB R16, R154, R155 ;  /* 0x0000009b9a10723e */ /* 0x000fe200000000ff */
[----:B------:R-:W-:Y:S02]  /*4310*/  FMUL.FTZ R12, R156, R12 ;  /* 0x0000000c9c0c7220 */ /* 0x000fe40000410000 */
[----:B------:R-:W-:Y:S03]  /*4320*/  FMUL.FTZ R18, R157, R18 ;  /* 0x000000129d127220 */ /* 0x000fe60000410000 */
[----:B------:R-:W-:Y:S02]  /*4330*/  F2FP.PACK_AB R149, R12, R149 ;  /* 0x000000950c95723e */ /* 0x000fe400000000ff */
[C---:B------:R-:W-:Y:S05]  /*4340*/  F2FP.PACK_AB R12, R160.reuse, R161 ;  /* 0x000000a1a00c723e */ /* 0x040fea00000000ff */
[----:B------:R1:W-:Y:S06]  /*4350*/  STS [R247+0x20680], R12 ;  /* 0x0206800cf7007388 */ /* 0x0003ec0000000800 */
[----:B------:R2:W-:Y:S01]  /*4360*/  STS [R245], R9 ;  /* 0x00000009f5007388 */ /* 0x0005e20000000800 */
[C---:B---3--:R-:W-:Y:S01]  /*4370*/  F2FP.PACK_AB R5, R181.reuse, R157 ;  /* 0x0000009db505723e */ /* 0x048fe200000000ff */
[----:B------:R-:W-:Y:S04]  /*4380*/  FMUL.FTZ R19, R181, R19 ;  /* 0x00000013b5137220 */ /* 0x000fe80000410000 */
[----:B------:R3:W-:Y:S06]  /*4390*/  STS [R245+0x400], R8 ;  /* 0x00040008f5007388 */ /* 0x0007ec0000000800 */
[----:B------:R4:W-:Y:S06]  /*43a0*/  STS [R246+0x400], R5 ;  /* 0x00040005f6007388 */ /* 0x0009ec0000000800 */
[----:B------:R4:W-:Y:S01]  /*43b0*/  STS [R246], R13 ;  /* 0x0000000df6007388 */ /* 0x0009e20000000800 */
[----:B-1----:R-:W-:Y:S05]  /*43c0*/  FMUL.FTZ R12, R160, R11 ;  /* 0x0000000ba00c7220 */ /* 0x002fea0000410000 */
[----:B------:R-:W-:Y:S01]  /*43d0*/  BAR.SYNC.DEFER_BLOCKING 0x0 ;  /* 0x0000000000007b1d */ /* 0x000fe20000010000 */
[----:B--2---:R-:W-:Y:S02]  /*43e0*/  FMUL.FTZ R9, R163, R6 ;  /* 0x00000006a3097220 */ /* 0x004fe40000410000 */
[----:B------:R-:W-:Y:S02]  /*43f0*/  FFMA.FTZ R6, -R199, R199, 1 ;  /* 0x3f800000c7067423 */ /* 0x000fe400000101c7 */
[----:B---3--:R-:W-:Y:S02]  /*4400*/  FMUL.FTZ R8, R162, R7 ;  /* 0x00000007a2087220 */ /* 0x008fe40000410000 */
[----:B------:R-:W-:Y:S02]  /*4410*/  FMUL.FTZ R7, R9, R6 ;  /* 0x0000000609077220 */ /* 0x000fe40000410000 */
[----:B------:R-:W-:Y:S02]  /*4420*/  FMUL.FTZ R9, R158, R15 ;  /* 0x0000000f9e097220 */ /* 0x000fe40000410000 */
[----:B----4-:R-:W-:Y:S04]  /*4430*/  FFMA.FTZ R5, -R198, R198, 1 ;  /* 0x3f800000c6057423 */ /* 0x010fe800000101c6 */
[----:B------:R-:W-:Y:S02]  /*4440*/  FMUL.FTZ R6, R8, R5 ;  /* 0x0000000508067220 */ /* 0x000fe40000410000 */
[----:B------:R-:W-:Y:S02]  /*4450*/  FMUL.FTZ R8, R12, R4 ;  /* 0x000000040c087220 */ /* 0x000fe40000410000 */
[----:B------:R-:W-:Y:S01]  /*4460*/  FMUL.FTZ R13, R161, R10 ;  /* 0x0000000aa10d7220 */ /* 0x000fe20000410000 */
[----:B------:R-:W-:Y:S01]  /*4470*/  F2FP.PACK_AB R4, R6, R7 ;  /* 0x000000070604723e */ /* 0x000fe200000000ff */
[----:B------:R-:W-:Y:S01]  /*4480*/  FFMA.FTZ R5, -R197, R197, 1 ;  /* 0x3f800000c5057423 */ /* 0x000fe200000101c5 */
[----:B------:R-:W-:Y:S01]  /*4490*/  STS [R244+0x22280], R16 ;  /* 0x02228010f4007388 */ /* 0x000fe20000000800 */
[----:B------:R-:W-:Y:S02]  /*44a0*/  FFMA.FTZ R6, -R195, R195, 1 ;  /* 0x3f800000c3067423 */ /* 0x000fe400000101c3 */
[----:B------:R-:W-:Y:S02]  /*44b0*/  FMUL.FTZ R11, R13, R5 ;  /* 0x000000050d0b7220 */ /* 0x000fe40000410000 */
[----:B------:R-:W-:Y:S01]  /*44c0*/  FMUL.FTZ R10, R159, R14 ;  /* 0x0000000e9f0a7220 */ /* 0x000fe20000410000 */
[----:B------:R1:W-:Y:S01]  /*44d0*/  STS [R244+0x22680], R4 ;  /* 0x02268004f4007388 */ /* 0x0003e20000000800 */
[----:B------:R-:W-:Y:S02]  /*44e0*/  FFMA.FTZ R5, -R194, R194, 1 ;  /* 0x3f800000c2057423 */ /* 0x000fe400000101c2 */
[----:B------:R-:W-:Y:S01]  /*44f0*/  FMUL.FTZ R9, R9, R6 ;  /* 0x0000000609097220 */ /* 0x000fe20000410000 */
[----:B------:R-:W-:Y:S01]  /*4500*/  F2FP.PACK_AB R6, R8, R11 ;  /* 0x0000000b0806723e */ /* 0x000fe200000000ff */
[----:B------:R-:W-:Y:S01]  /*4510*/  FMUL.FTZ R10, R10, R5 ;  /* 0x000000050a0a7220 */ /* 0x000fe20000410000 */
[----:B------:R-:W-:Y:S01]  /*4520*/  STS [R247+0x22280], R17 ;  /* 0x02228011f7007388 */ /* 0x000fe20000000800 */
[----:B------:R-:W-:Y:S02]  /*4530*/  FFMA.FTZ R7, -R193, R193, 1 ;  /* 0x3f800000c1077423 */ /* 0x000fe400000101c1 */
[----:B------:R-:W-:Y:S02]  /*4540*/  FFMA.FTZ R5, -R192, R192, 1 ;  /* 0x3f800000c0057423 */ /* 0x000fe400000101c0 */
[----:B------:R-:W-:Y:S01]  /*4550*/  FMUL.FTZ R8, R18, R7 ;  /* 0x0000000712087220 */ /* 0x000fe20000410000 */
[----:B------:R-:W-:Y:S01]  /*4560*/  STS [R247+0x22680], R6 ;  /* 0x02268006f7007388 */ /* 0x000fe20000000800 */
[----:B------:R-:W-:Y:S01]  /*4570*/  FMUL.FTZ R7, R19, R5 ;  /* 0x0000000513077220 */ /* 0x000fe20000410000 */
[----:B------:R-:W-:Y:S04]  /*4580*/  F2FP.PACK_AB R5, R9, R10 ;  /* 0x0000000a0905723e */ /* 0x000fe800000000ff */
[----:B------:R-:W-:Y:S06]  /*4590*/  STS [R245+0x2000], R149 ;  /* 0x00200095f5007388 */ /* 0x000fec0000000800 */
[----:B------:R-:W-:Y:S01]  /*45a0*/  STS [R245+0x2400], R5 ;  /* 0x00240005f5007388 */ /* 0x000fe20000000800 */
[----:B-1----:R-:W-:Y:S05]  /*45b0*/  F2FP.PACK_AB R4, R7, R8 ;  /* 0x000000080704723e */ /* 0x002fea00000000ff */
[----:B------:R-:W-:Y:S06]  /*45c0*/  STS [R246+0x2000], R148 ;  /* 0x00200094f6007388 */ /* 0x000fec0000000800 */
[----:B------:R-:W-:Y:S06]  /*45d0*/  STS [R246+0x2400], R4 ;  /* 0x00240004f6007388 */ /* 0x000fec0000000800 */
[----:B------:R-:W-:Y:S06]  /*45e0*/  LDSM.16.MT88.4 R4, [R235+0x20280] ;  /* 0x02028000eb04783b */ /* 0x000fec0000004200 */
[----:B------:R-:W1:Y:S06]  /*45f0*/  LDSM.16.MT88.4 R8, [R0+0x18080] ;  /* 0x018080000008783b */ /* 0x000e6c0000004200 */
[----:B------:R-:W2:Y:S06]  /*4600*/  LDSM.16.MT88.4 R12, [R232+0x20280] ;  /* 0x02028000e80c783b */ /* 0x000eac0000004200 */
[----:B------:R-:W3:Y:S06]  /*4610*/  LDSM.16.MT88.4 R16, [R0+0x1a080] ;  /* 0x01a080000010783b */ /* 0x000eec0000004200 */
[----:B------:R-:W4:Y:S06]  /*4620*/  LDSM.16.MT88.4 R148, [R0+0x1c080] ;  /* 0x01c080000094783b */ /* 0x000f2c0000004200 */
[----:B------:R-:W3:Y:S06]  /*4630*/  LDSM.16.MT88.4 R152, [R0+0x1e080] ;  /* 0x01e080000098783b */ /* 0x000eec0000004200 */
[----:B------:R-:W-:Y:S06]  /*4640*/  LDSM.16.MT88.4 R156, [R235+0x20a80] ;  /* 0x020a8000eb9c783b */ /* 0x000fec0000004200 */
[----:B------:R-:W4:Y:S01]  /*4650*/  LDSM.16.MT88.4 R160, [R0+0x18880] ;  /* 0x0188800000a0783b */ /* 0x000f220000004200 */
[-C--:B-1----:R-:W-:Y:S05]  /*4660*/  HMMA.16816.F32 R20, R4, R8.reuse, R20 ;  /* 0x000000080414723c */ /* 0x082fea0000001814 */
[----:B------:R-:W1:Y:S03]  /*4670*/  LDSM.16.MT88.4 R164, [R232+0x20a80] ;  /* 0x020a8000e8a4783b */ /* 0x000e660000004200 */
[C---:B--2---:R-:W-:Y:S03]  /*4680*/  HMMA.16816.F32 R24, R12.reuse, R8, R24 ;  /* 0x000000080c18723c */ /* 0x044fe60000001818 */
[----:B------:R-:W2:Y:S06]  /*4690*/  LDSM.16.MT88.4 R168, [R0+0x1a880] ;  /* 0x01a8800000a8783b */ /* 0x000eac0000004200 */
[----:B------:R-:W-:Y:S01]  /*46a0*/  LDSM.16.MT88.4 R172, [R0+0x19880] ;  /* 0x0198800000ac783b */ /* 0x000fe20000004200 */
[-C--:B------:R-:W-:Y:S05]  /*46b0*/  HMMA.16816.F32 R28, R12, R10.reuse, R28 ;  /* 0x0000000a0c1c723c */ /* 0x080fea000000181c */
[----:B------:R-:W-:Y:S03]  /*46c0*/  LDSM.16.MT88.4 R176, [R232+0x21a80] ;  /* 0x021a8000e8b0783b */ /* 0x000fe60000004200 */
[C---:B------:R-:W-:Y:S03]  /*46d0*/  HMMA.16816.F32 R32, R4.reuse, R10, R32 ;  /* 0x0000000a0420723c */ /* 0x040fe60000001820 */
[----:B------:R-:W1:Y:S05]  /*46e0*/  LDSM.16.MT88.4 R8, [R0+0x1c880] ;  /* 0x01c880000008783b */ /* 0x000e6a0000004200 */
        /* <DEDUP_REMOVED lines=15> */
[----:B------:R-:W4:Y:S06]  /*47e0*/  LDSM.16.MT88.4 R4, [R235+0x21280] ;  /* 0x02128000eb04783b */ /* 0x000f2c0000004200 */
[----:B------:R-:W3:Y:S01]  /*47f0*/  LDSM.16.MT88.4 R152, [R0+0x1b080] ;  /* 0x01b080000098783b */ /* 0x000ee20000004200 */
[-C--:B------:R-:W-:Y:S08]  /*4800*/  HMMA.16816.F32 R20, R156, R160.reuse, R20 ;  /* 0x000000a09c14723c */ /* 0x080ff00000001814 */
[C---:B-1----:R-:W-:Y:S08]  /*4810*/  HMMA.16816.F32 R24, R164.reuse, R160, R24 ;  /* 0x000000a0a418723c */ /* 0x042ff00000001818 */
        /* <DEDUP_REMOVED lines=8> */
[-C--:B------:R-:W-:Y:S08]  /*48a0*/  HMMA.16816.F32 R52, R156, R8.reuse, R52 ;  /* 0x000000089c34723c */ /* 0x080ff00000001834 */
[C---:B------:R-:W-:Y:S08]  /*48b0*/  HMMA.16816.F32 R56, R164.reuse, R8, R56 ;  /* 0x00000008a438723c */ /* 0x040ff00000001838 */
[-C--:B------:R-:W-:Y:S08]  /*48c0*/  HMMA.16816.F32 R60, R164, R10.reuse, R60 ;  /* 0x0000000aa43c723c */ /* 0x080ff0000000183c */
[C---:B------:R-:W-:Y:S01]  /*48d0*/  HMMA.16816.F32 R64, R156.reuse, R10, R64 ;  /* 0x0000000a9c40723c */ /* 0x040fe20000001840 */
[----:B------:R-:W1:Y:S07]  /*48e0*/  LDSM.16.MT88.4 R8, [R235+0x21a80] ;  /* 0x021a8000eb08783b */ /* 0x000e6e0000004200 */
        /* <DEDUP_REMOVED lines=10> */
[----:B------:R-:W4:Y:S06]  /*4990*/  LDSM.16.MT88.4 R16, [R0+0x1f880] ;  /* 0x01f880000010783b */ /* 0x000f2c0000004200 */
[----:B------:R-:W-:Y:S01]  /*49a0*/  BAR.SYNC.DEFER_BLOCKING 0x0 ;  /* 0x0000000000007b1d */ /* 0x000fe20000010000 */
[-C--:B------:R-:W-:Y:S08]  /*49b0*/  HMMA.16816.F32 R36, R4, R152.reuse, R36 ;  /* 0x000000980424723c */ /* 0x080ff00000001824 */
[C---:B------:R-:W-:Y:S08]  /*49c0*/  HMMA.16816.F32 R40, R148.reuse, R152, R40 ;  /* 0x000000989428723c */ /* 0x040ff00000001828 */
[-C--:B------:R-:W-:Y:S08]  /*49d0*/  HMMA.16816.F32 R44, R148, R154.reuse, R44 ;  /* 0x0000009a942c723c */ /* 0x080ff0000000182c */
[C---:B------:R-:W-:Y:S08]  /*49e0*/  HMMA.16816.F32 R48, R4.reuse, R154, R48 ;  /* 0x0000009a0430723c */ /* 0x040ff00000001830 */
[-C--:B-1----:R-:W-:Y:S08]  /*49f0*/  HMMA.16816.F32 R52, R4, R160.reuse, R52 ;  /* 0x000000a00434723c */ /* 0x082ff00000001834 */
[C---:B------:R-:W-:Y:S08]  /*4a00*/  HMMA.16816.F32 R56, R148.reuse, R160, R56 ;  /* 0x000000a09438723c */ /* 0x040ff00000001838 */
[-C--:B------:R-:W-:Y:S08]  /*4a10*/  HMMA.16816.F32 R60, R148, R162.reuse, R60 ;  /* 0x000000a2943c723c */ /* 0x080ff0000000183c */
[C---:B------:R-:W-:Y:S08]  /*4a20*/  HMMA.16816.F32 R64, R4.reuse, R162, R64 ;  /* 0x000000a20440723c */ /* 0x040ff00000001840 */
[-C--:B--2---:R-:W-:Y:S08]  /*4a30*/  HMMA.16816.F32 R68, R4, R168.reuse, R68 ;  /* 0x000000a80444723c */ /* 0x084ff00000001844 */
[C---:B------:R-:W-:Y:S08]  /*4a40*/  HMMA.16816.F32 R72, R148.reuse, R168, R72 ;  /* 0x000000a89448723c */ /* 0x040ff00000001848 */
[-C--:B------:R-:W-:Y:S01]  /*4a50*/  HMMA.16816.F32 R76, R148, R170.reuse, R76 ;  /* 0x000000aa944c723c */ /* 0x080fe2000000184c */
[----:B------:R1:W2:Y:S06]  /*4a60*/  LDSM.16.MT88.4 R152, [R232+0x22280] ;  /* 0x02228000e898783b */ /* 0x0002ac0000004200 */
[----:B------:R1:W1:Y:S01]  /*4a70*/  LDSM.16.MT88.4 R148, [R0+0x10080] ;  /* 0x010080000094783b */ /* 0x0002620000004200 */
[----:B------:R-:W-:Y:S05]  /*4a80*/  HMMA.16816.F32 R80, R4, R170, R80 ;  /* 0x000000aa0450723c */ /* 0x000fea0000001850 */
[----:B------:R1:W1:Y:S03]  /*4a90*/  LDSM.16.MT88.4 R4, [R235+0x22280] ;  /* 0x02228000eb04783b */ /* 0x0002660000004200 */
[-C--:B------:R-:W-:Y:S03]  /*4aa0*/  HMMA.16816.F32 R20, R8, R172.reuse, R20 ;  /* 0x000000ac0814723c */ /* 0x080fe60000001814 */
[----:B------:R1:W1:Y:S05]  /*4ab0*/  LDSM.16.MT88.4 R156, [R0+0x12080] ;  /* 0x01208000009c783b */ /* 0x00026a0000004200 */
[C---:B------:R-:W-:Y:S01]  /*4ac0*/  HMMA.16816.F32 R24, R176.reuse, R172, R24 ;  /* 0x000000acb018723c */ /* 0x040fe20000001818 */
[----:B------:R1:W1:Y:S06]  /*4ad0*/  LDSM.16.MT88.4 R160, [R0+0x14080] ;  /* 0x0140800000a0783b */ /* 0x00026c0000004200 */
[----:B------:R1:W1:Y:S01]  /*4ae0*/  LDSM.16.MT88.4 R168, [R0+0x16080] ;  /* 0x0160800000a8783b */ /* 0x0002620000004200 */
[-C--:B------:R-:W-:Y:S05]  /*4af0*/  HMMA.16816.F32 R28, R176, R174.reuse, R28 ;  /* 0x000000aeb01c723c */ /* 0x080fea000000181c */
[----:B------:R1:W1:Y:S03]  /*4b00*/  LDSM.16.MT88.4 R184, [R232+0x22a80] ;  /* 0x022a8000e8b8783b */ /* 0x0002660000004200 */
[C---:B------:R-:W-:Y:S03]  /*4b10*/  HMMA.16816.F32 R32, R8.reuse, R174, R32 ;  /* 0x000000ae0820723c */ /* 0x040fe60000001820 */
[----:B------:R1:W1:Y:S05]  /*4b20*/  LDSM.16.MT88.4 R172, [R235+0x22a80] ;  /* 0x022a8000ebac783b */ /* 0x00026a0000004200 */
[-C--:B---3--:R-:W-:Y:S01]  /*4b30*/  HMMA.16816.F32 R36, R8, R164.reuse, R36 ;  /* 0x000000a40824723c */ /* 0x088fe20000001824 */
[----:B------:R3:W1:Y:S06]  /*4b40*/  LDSM.16.MT88.4 R180, [R0+0x10880] ;  /* 0x0108800000b4783b */ /* 0x00066c0000004200 */
[----:B------:R3:W1:Y:S01]  /*4b50*/  LDSM.16.MT88.4 R188, [R0+0x12880] ;  /* 0x0128800000bc783b */ /* 0x0006620000004200 */
[C---:B------:R-:W-:Y:S05]  /*4b60*/  HMMA.16816.F32 R40, R176.reuse, R164, R40 ;  /* 0x000000a4b028723c */ /* 0x040fea0000001828 */
[----:B------:R3:W1:Y:S03]  /*4b70*/  LDSM.16.MT88.4 R192, [R0+0x14880] ;  /* 0x0148800000c0783b */ /* 0x0006660000004200 */
[-C--:B------:R-:W-:Y:S03]  /*4b80*/  HMMA.16816.F32 R44, R176, R166.reuse, R44 ;  /* 0x000000a6b02c723c */ /* 0x080fe6000000182c */
[----:B------:R3:W1:Y:S05]  /*4b90*/  LDSM.16.MT88.4 R196, [R0+0x16880] ;  /* 0x0168800000c4783b */ /* 0x00066a0000004200 */
[C---:B------:R-:W-:Y:S08]  /*4ba0*/  HMMA.16816.F32 R48, R8.reuse, R166, R48 ;  /* 0x000000a60830723c */ /* 0x040ff00000001830 */
        /* <DEDUP_REMOVED lines=11> */
[----:B------:R-:W-:Y:S01]  /*4c60*/  USHF.L.U32 UR17, UR14, 0x6, URZ ;  /* 0x000000060e117899 */ /* 0x000fe2000800063f */
[----:B-----5:R-:W-:Y:S01]  /*4c70*/  IMAD.MOV.U32 R8, RZ, RZ, R224 ;  /* 0x000000ffff087224 */ /* 0x020fe200078e00e0 */
[----:B------:R-:W-:Y:S01]  /*4c80*/  USHF.R.S32.HI UR12, URZ, 0x1f, UR14 ;  /* 0x0000001f3f0c7899 */ /* 0x000fe2000801140e */
[----:B------:R-:W3:Y:S01]  /*4c90*/  LDL R200, [R1+0x24] ;  /* 0x0000240001c87983 */ /* 0x000ee20000100800 */
[----:B------:R-:W-:Y:S01]  /*4ca0*/  IMAD.MOV.U32 R9, RZ, RZ, R225 ;  /* 0x000000ffff097224 */ /* 0x000fe200078e00e1 */
[----:B------:R-:W-:Y:S01]  /*4cb0*/  USHF.R.S32.HI UR13, URZ, 0x1f, UR17 ;  /* 0x0000001f3f0d7899 */ /* 0x000fe20008011411 */
[----:B------:R-:W-:Y:S01]  /*4cc0*/  IMAD.U32 R15, RZ, RZ, UR17 ;  /* 0x00000011ff0f7e24 */ /* 0x000fe2000f8e00ff */
[----:B------:R-:W1:Y:S01]  /*4cd0*/  S2R R11, SR_CTAID.Y ;  /* 0x00000000000b7919 */ /* 0x000e620000002600 */
[----:B------:R-:W-:Y:S01]  /*4ce0*/  ULDC.64 UR4, c[0x0][0x208] ;  /* 0x0000820000047ab9 */ /* 0x000fe20000000a00 */
[----:B------:R-:W-:Y:S01]  /*4cf0*/  IMAD.U32 R16, RZ, RZ, UR7 ;  /* 0x00000007ff107e24 */ /* 0x000fe2000f8e00ff */
[----:B------:R-:W-:Y:S01]  /*4d00*/  UIMAD UR12, UR12, UR4, URZ ;  /* 0x000000040c0c72a4 */ /* 0x000fe2000f8e023f */
[----:B------:R-:W-:Y:S01]  /*4d10*/  IMAD.U32 R17, RZ, RZ, UR13 ;  /* 0x0000000dff117e24 */ /* 0x000fe2000f8e00ff */
[----:B------:R-:W-:Y:S02]  /*4d20*/  UIMAD.WIDE.U32 UR24, UR14, UR4, URZ ;  /* 0x000000040e1872a5 */ /* 0x000fe4000f8e003f */
[----:B------:R-:W-:Y:S02]  /*4d30*/  UIMAD UR12, UR14, UR5, UR12 ;  /* 0x000000050e0c72a4 */ /* 0x000fe4000f8e020c */
[----:B------:R-:W-:Y:S02]  /*4d40*/  USHF.L.U32 UR4, UR24, 0x6, URZ ;  /* 0x0000000618047899 */ /* 0x000fe4000800063f */
[----:B------:R-:W-:Y:S04]  /*4d50*/  UIADD3 UR12, UR25, UR12, URZ ;  /* 0x0000000c190c7290 */ /* 0x000fe8000fffe03f */
[----:B------:R-:W-:Y:S01]  /*4d60*/  USHF.L.U64.HI UR12, UR24, 0x6, UR12 ;  /* 0x00000006180c7899 */ /* 0x000fe2000801020c */
[----:B-1----:R-:W-:Y:S01]  /*4d70*/  SHF.R.S32.HI R10, RZ, 0x1f, R11 ;  /* 0x0000001fff0a7819 */ /* 0x002fe2000001140b */
[----:B------:R-:W-:Y:S04]  /*4d80*/  IMAD.WIDE.U32 R8, R11, c[0x0][0x288], R8 ;  /* 0x0000a2000b087a25 */ /* 0x000fe800078e0008 */
[----:B------:R-:W-:Y:S01]  /*4d90*/  IMAD R10, R10, c[0x0][0x288], RZ ;  /* 0x0000a2000a0a7a24 */ /* 0x000fe200078e02ff */
[----:B------:R-:W-:Y:S03]  /*4da0*/  IADD3 R15, P3, P1, R15, UR18, R8 ;  /* 0x000000120f0f7c10 */ /* 0x000fe6000f97e008 */
[----:B------:R-:W-:Y:S02]  /*4db0*/  IMAD R10, R11, c[0x0][0x28c], R10 ;  /* 0x0000a3000b0a7a24 */ /* 0x000fe400078e020a */
[----:B------:R-:W-:Y:S02]  /*4dc0*/  IMAD.U32 R11, RZ, RZ, UR6 ;  /* 0x00000006ff0b7e24 */ /* 0x000fe4000f8e00ff */
[----:B------:R-:W-:Y:S05]  /*4dd0*/  IMAD.IADD R8, R9, 0x1, R10 ;  /* 0x0000000109087824 */ /* 0x000fea00078e020a */
[----:B------:R-:W-:Y:S01]  /*4de0*/  IADD3.X R17, R17, UR9, R8, P3, P1 ;  /* 0x0000000911117c10 */ /* 0x000fe20009fe2408 */
[----:B------:R-:W-:Y:S05]  /*4df0*/  IMAD.U32 R8, RZ, RZ, UR17 ;  /* 0x00000011ff087e24 */ /* 0x000fea000f8e00ff */
[----:B------:R-:W-:Y:S04]  /*4e00*/  IADD3 R8, -R250, c[0x0][0x168], -R8 ;  /* 0x00005a00fa087a10 */ /* 0x000fe80007ffe908 */
[C---:B------:R-:W-:Y:S02]  /*4e10*/  ISETP.LT.OR P6, PT, R8.reuse, 0x1, !P5 ;  /* 0x000000010800780c */ /* 0x040fe40006fc1670 */
[----:B------:R-:W-:Y:S02]  /*4e20*/  ISETP.LT.OR P5, PT, R8, 0x21, !P5 ;  /* 0x000000210800780c */ /* 0x000fe40006fa1670 */
[C---:B--2---:R-:W-:Y:S02]  /*4e30*/  IADD3 R9, P4, R202.reuse, UR4, RZ ;  /* 0x00000004ca097c10 */ /* 0x044fe4000ff9e0ff */
[----:B------:R-:W-:Y:S02]  /*4e40*/  IADD3 R11, P3, P1, R202, UR4, R11 ;  /* 0x00000004ca0b7c10 */ /* 0x000fe4000f97e00b */
[C---:B---3--:R-:W-:Y:S02]  /*4e50*/  IADD3.X R13, R200.reuse, UR12, RZ, P4, !PT ;  /* 0x0000000cc80d7c10 */ /* 0x048fe4000a7fe4ff */
[----:B------:R-:W-:Y:S02]  /*4e60*/  LEA R12, P4, R9, c[0x0][0x1f0], 0x1 ;  /* 0x00007c00090c7a11 */ /* 0x000fe400078808ff */
[----:B------:R-:W-:Y:S02]  /*4e70*/  IADD3.X R16, R200, UR12, R16, P3, P1 ;  /* 0x0000000cc8107c10 */ /* 0x000fe40009fe2410 */
[----:B------:R-:W-:Y:S02]  /*4e80*/  LEA R10, P3, R11, c[0x0][0x1f0], 0x1 ;  /* 0x00007c000b0a7a11 */ /* 0x000fe400078608ff */
[----:B------:R-:W-:Y:S02]  /*4e90*/  LEA R14, P1, R15, c[0x0][0x280], 0x2 ;  /* 0x0000a0000f0e7a11 */ /* 0x000fe400078210ff */
[----:B------:R-:W-:Y:S02]  /*4ea0*/  LEA.HI.X R13, R9, c[0x0][0x1f4], R13, 0x1, P4 ;  /* 0x00007d00090d7a11 */ /* 0x000fe400020f0c0d */
[----:B------:R-:W-:Y:S02]  /*4eb0*/  LOP3.LUT P4, RZ, R242, 0x2, RZ, 0xc0, !PT ;  /* 0x00000002f2ff7812 */ /* 0x000fe4000788c0ff */
[----:B------:R-:W-:Y:S01]  /*4ec0*/  LEA.HI.X R11, R11, c[0x0][0x1f4], R16, 0x1, P3 ;  /* 0x00007d000b0b7a11 */ /* 0x000fe200018f0c10 */
[----:B------:R-:W-:Y:S01]  /*4ed0*/  @!PT LDS RZ, [RZ] ;  /* 0x00000000fffff984 */ /* 0x000fe20000000800 */
[----:B------:R-:W-:Y:S01]  /*4ee0*/  @!PT LDS RZ, [RZ] ;  /* 0x00000000fffff984 */ /* 0x000fe20000000800 */
[----:B------:R-:W-:Y:S01]  /*4ef0*/  @!PT LDS RZ, [RZ] ;  /* 0x00000000fffff984 */ /* 0x000fe20000000800 */
[----:B------:R1:W-:Y:S01]  /*4f00*/  LDGSTS.E.BYPASS.LTC128B.128 [R240+0x18080], [R12.64], !P6 ;  /* 0x180800000cf07fae */ /* 0x0003e2000f101d56 */
[----:B------:R-:W-:Y:S02]  /*4f10*/  LEA.HI.X R15, R15, c[0x0][0x284], R17, 0x2, P1 ;  /* 0x0000a1000f0f7a11 */ /* 0x000fe400008f1411 */
[----:B------:R-:W-:Y:S02]  /*4f20*/  ISETP.LT.OR P3, PT, R8, 0x1, !P4 ;  /* 0x000000010800780c */ /* 0x000fe40006761670 */
[----:B------:R-:W-:Y:S02]  /*4f30*/  LOP3.LUT P1, RZ, R242, 0x4, RZ, 0xc0, !PT ;  /* 0x00000004f2ff7812 */ /* 0x000fe4000782c0ff */
[C---:B------:R-:W-:Y:S02]  /*4f40*/  ISETP.LT.OR P4, PT, R8.reuse, 0x21, !P4 ;  /* 0x000000210800780c */ /* 0x040fe40006781670 */
[C---:B------:R-:W-:Y:S02]  /*4f50*/  ISETP.LT.OR P6, PT, R8.reuse, 0x1, !P1 ;  /* 0x000000010800780c */ /* 0x040fe40004fc1670 */
[----:B------:R-:W-:Y:S05]  /*4f60*/  ISETP.LT.OR P1, PT, R8, 0x21, !P1 ;  /* 0x000000210800780c */ /* 0x000fea0004f21670 */
[----:B------:R1:W-:Y:S01]  /*4f70*/  LDGSTS.E.BYPASS.LTC128B.128 [R240+0x1a080], [R12.64+0x80], !P3 ;  /* 0x1a0800800cf07fae */ /* 0x0003e2000d901d56 */
[----:B------:R-:W-:Y:S05]  /*4f80*/  LOP3.LUT P3, RZ, R242, 0x8, RZ, 0xc0, !PT ;  /* 0x00000008f2ff7812 */ /* 0x000fea000786c0ff */
[----:B------:R1:W-:Y:S01]  /*4f90*/  LDGSTS.E.BYPASS.LTC128B.128 [R240+0x1c080], [R12.64+0x100], !P6 ;  /* 0x1c0801000cf07fae */ /* 0x0003e2000f101d56 */
[C---:B------:R-:W-:Y:S02]  /*4fa0*/  ISETP.LT.OR P6, PT, R8.reuse, 0x1, !P3 ;  /* 0x000000010800780c */ /* 0x040fe40005fc1670 */
[----:B------:R-:W-:Y:S01]  /*4fb0*/  ISETP.LT.OR P3, PT, R8, 0x21, !P3 ;  /* 0x000000210800780c */ /* 0x000fe20005f61670 */
[----:B------:R-:W-:Y:S10]  /*4fc0*/  @!P0 IMAD.SHL.U32 R8, R248, 0x10, RZ ;  /* 0x00000010f8088824 */ /* 0x000ff400078e00ff */
[----:B------:R1:W-:Y:S04]  /*4fd0*/  LDGSTS.E.BYPASS.LTC128B.128 [R240+0x1e080], [R12.64+0x180], !P6 ;  /* 0x1e0801800cf07fae */ /* 0x0003e8000f101d56 */
[----:B------:R1:W-:Y:S04]  /*4fe0*/  LDGSTS.E.BYPASS.LTC128B.128 [R240+0x19080], [R10.64], !P5 ;  /* 0x190800000af07fae */ /* 0x0003e8000e901d56 */
[----:B------:R1:W-:Y:S04]  /*4ff0*/  LDGSTS.E.BYPASS.LTC128B.128 [R240+0x1b080], [R10.64+0x80], !P4 ;  /* 0x1b0800800af07fae */ /* 0x0003e8000e101d56 */
[----:B------:R1:W-:Y:S04]  /*5000*/  LDGSTS.E.BYPASS.LTC128B.128 [R240+0x1d080], [R10.64+0x100], !P1 ;  /* 0x1d0801000af07fae */ /* 0x0003e8000c901d56 */
[----:B------:R1:W-:Y:S04]  /*5010*/  LDGSTS.E.BYPASS.LTC128B.128 [R240+0x1f080], [R10.64+0x180], !P3 ;  /* 0x1f0801800af07fae */ /* 0x0003e8000d901d56 */
[----:B------:R1:W-:Y:S02]  /*5020*/  @!P0 LDGSTS.E.BYPASS.LTC128B.128 [R8+0x20180], [R14.64] ;  /* 0x201800000e088fae */ /* 0x0003e4000b901d56 */
.L_x_705:
[-C--:B-123--:R-:W-:Y:S01]  /*5030*/  HMMA.16816.F32 R84, R4, R148.reuse, R84 ;  /* 0x000000940454723c */ /* 0x08efe20000001854 */
[----:B------:R-:W-:Y:S01]  /*5040*/  LDSM.16.MT88.4 R8, [R0+0x11080] ;  /* 0x011080000008783b */ /* 0x000fe20000004200 */
[----:B------:R-:W-:Y:S06]  /*5050*/  PLOP3.LUT P1, PT, PT, PT, UP0, 0x80, 0x0 ;  /* 0x000000000000781c */ /* 0x000fec0003f2f008 */
        /* <DEDUP_REMOVED lines=91> */
[----:B-----5:R-:W-:Y:S01]  /*5610*/  IMAD.MOV.U32 R180, RZ, RZ, R224 ;  /* 0x000000ffffb47224 */ /* 0x020fe200078e00e0 */
[----:B------:R-:W-:Y:S01]  /*5620*/  USHF.R.S32.HI UR17, URZ, 0x1f, UR14 ;  /* 0x0000001f3f117899 */ /* 0x000fe2000801140e */
[----:B------:R-:W-:Y:S01]  /*5630*/  IMAD.MOV.U32 R181, RZ, RZ, R225 ;  /* 0x000000ffffb57224 */ /* 0x000fe200078e00e1 */
[----:B----4-:R-:W4:Y:S01]  /*5640*/  LDL R224, [R1+0x28] ;  /* 0x0000280001e07983 */ /* 0x010f220000100800 */
[----:B------:R-:W-:Y:S01]  /*5650*/  USHF.L.U32 UR13, UR14, 0x6, URZ ;  /* 0x000000060e0d7899 */ /* 0x000fe2000800063f */
[----:B------:R-:W-:Y:S01]  /*5660*/  IMAD.MOV.U32 R4, RZ, RZ, R180 ;  /* 0x000000ffff047224 */ /* 0x000fe200078e00b4 */
[----:B------:R-:W-:Y:S01]  /*5670*/  ULDC.64 UR4, c[0x0][0x178] ;  /* 0x00005e0000047ab9 */ /* 0x000fe20000000a00 */
[----:B------:R-:W3:Y:S01]  /*5680*/  S2R R7, SR_CTAID.Y ;  /* 0x0000000000077919 */ /* 0x000ee20000002600 */
[----:B------:R-:W-:Y:S01]  /*5690*/  IMAD.MOV.U32 R5, RZ, RZ, R181 ;  /* 0x000000ffff057224 */ /* 0x000fe200078e00b5 */
[----:B------:R-:W-:Y:S01]  /*56a0*/  UIMAD UR17, UR17, UR4, URZ ;  /* 0x00000004111172a4 */ /* 0x000fe2000f8e023f */
[----:B------:R-:W-:Y:S01]  /*56b0*/  IMAD.U32 R11, RZ, RZ, UR13 ;  /* 0x0000000dff0b7e24 */ /* 0x000fe2000f8e00ff */
[----:B------:R-:W-:Y:S02]  /*56c0*/  USHF.R.S32.HI UR12, URZ, 0x1f, UR13 ;  /* 0x0000001f3f0c7899 */ /* 0x000fe4000801140d */
[----:B------:R-:W-:Y:S02]  /*56d0*/  UIMAD.WIDE.U32 UR26, UR14, UR4, URZ ;  /* 0x000000040e1a72a5 */ /* 0x000fe4000f8e003f */
[----:B------:R-:W-:Y:S02]  /*56e0*/  UIMAD UR17, UR14, UR5, UR17 ;  /* 0x000000050e1172a4 */ /* 0x000fe4000f8e0211 */
[----:B------:R-:W-:Y:S01]  /*56f0*/  USHF.L.U32 UR24, UR26, 0x6, URZ ;  /* 0x000000061a187899 */ /* 0x000fe2000800063f */
[----:B------:R-:W-:Y:S01]  /*5700*/  IMAD.U32 R13, RZ, RZ, UR12 ;  /* 0x0000000cff0d7e24 */ /* 0x000fe2000f8e00ff */
[----:B------:R-:W-:Y:S02]  /*5710*/  UIADD3 UR17, UR27, UR17, URZ ;  /* 0x000000111b117290 */ /* 0x000fe4000fffe03f */
[----:B------:R-:W-:Y:S02]  /*5720*/  ULEA UR12, UP0, UR4, UR24, 0x5 ;  /* 0x00000018040c7291 */ /* 0x000fe4000f80283f */
[----:B------:R-:W-:Y:S04]  /*5730*/  USHF.L.U64.HI UR17, UR26, 0x6, UR17 ;  /* 0x000000061a117899 */ /* 0x000fe80008010211 */
[----:B------:R-:W-:Y:S01]  /*5740*/  ULEA.HI.X UR4, UR4, UR17, UR5, 0x5, UP0 ;  /* 0x0000001104047291 */ /* 0x000fe200080f2c05 */
[----:B---3--:R-:W-:Y:S01]  /*5750*/  SHF.R.S32.HI R6, RZ, 0x1f, R7 ;  /* 0x0000001fff067819 */ /* 0x008fe20000011407 */
[----:B------:R-:W-:Y:S04]  /*5760*/  IMAD.WIDE.U32 R4, R7, c[0x0][0x270], R4 ;  /* 0x00009c0007047a25 */ /* 0x000fe800078e0004 */
[----:B------:R-:W-:Y:S01]  /*5770*/  IMAD R6, R6, c[0x0][0x270], RZ ;  /* 0x00009c0006067a24 */ /* 0x000fe200078e02ff */
[----:B------:R-:W-:Y:S01]  /*5780*/  IADD3 R11, P3, P1, R11, UR20, R4 ;  /* 0x000000140b0b7c10 */ /* 0x000fe2000f97e004 */
[----:B------:R-:W-:Y:S02]  /*5790*/  IMAD.U32 R4, RZ, RZ, UR13 ;  /* 0x0000000dff047e24 */ /* 0x000fe4000f8e00ff */
[----:B------:R-:W-:Y:S03]  /*57a0*/  IMAD R6, R7, c[0x0][0x274], R6 ;  /* 0x00009d0007067a24 */ /* 0x000fe600078e0206 */
[----:B------:R-:W-:Y:S01]  /*57b0*/  IADD3 R4, -R250, c[0x0][0x168], -R4 ;  /* 0x00005a00fa047a10 */ /* 0x000fe20007ffe904 */
[----:B------:R-:W-:Y:S03]  /*57c0*/  IMAD.IADD R5, R5, 0x1, R6 ;  /* 0x0000000105057824 */ /* 0x000fe600078e0206 */
[C---:B------:R-:W-:Y:S02]  /*57d0*/  ISETP.LT.OR P6, PT, R4.reuse, 0x1, !P5 ;  /* 0x000000010400780c */ /* 0x040fe40006fc1670 */
[----:B------:R-:W-:Y:S02]  /*57e0*/  IADD3.X R13, R13, UR8, R5, P3, P1 ;  /* 0x000000080d0d7c10 */ /* 0x000fe40009fe2405 */
[----:B------:R-:W-:Y:S02]  /*57f0*/  ISETP.LT.OR P5, PT, R4, 0x21, !P5 ;  /* 0x000000210400780c */ /* 0x000fe40006fa1670 */
[C---:B--2---:R-:W-:Y:S02]  /*5800*/  IADD3 R5, P1, R226.reuse, UR24, RZ ;  /* 0x00000018e2057c10 */ /* 0x044fe4000ff3e0ff */
[----:B------:R-:W-:Y:S02]  /*5810*/  IADD3 R7, P3, R226, UR12, RZ ;  /* 0x0000000ce2077c10 */ /* 0x000fe4000ff7e0ff */
[----:B------:R-:W-:Y:S02]  /*5820*/  LEA R8, P4, R5, c[0x0][0x160], 0x1 ;  /* 0x0000580005087a11 */ /* 0x000fe400078808ff */
[C---:B----4-:R-:W-:Y:S02]  /*5830*/  IADD3.X R9, R224.reuse, UR17, RZ, P1, !PT ;  /* 0x00000011e0097c10 */ /* 0x050fe40008ffe4ff */
[----:B------:R-:W-:Y:S02]  /*5840*/  LEA R10, P1, R11, c[0x0][0x258], 0x2 ;  /* 0x000096000b0a7a11 */ /* 0x000fe400078210ff */
[----:B------:R-:W-:Y:S02]  /*5850*/  LEA.HI.X R9, R5, c[0x0][0x164], R9, 0x1, P4 ;  /* 0x0000590005097a11 */ /* 0x000fe400020f0c09 */
[----:B------:R-:W-:Y:S02]  /*5860*/  IADD3.X R12, R224, UR4, RZ, P3, !PT ;  /* 0x00000004e00c7c10 */ /* 0x000fe40009ffe4ff */
[----:B------:R-:W-:Y:S01]  /*5870*/  LEA R6, P3, R7, c[0x0][0x160], 0x1 ;  /* 0x0000580007067a11 */ /* 0x000fe200078608ff */
[----:B------:R-:W-:Y:S01]  /*5880*/  @!PT LDS RZ, [RZ] ;  /* 0x00000000fffff984 */ /* 0x000fe20000000800 */
[----:B------:R-:W-:Y:S01]  /*5890*/  @!PT LDS RZ, [RZ] ;  /* 0x00000000fffff984 */ /* 0x000fe20000000800 */
[----:B------:R-:W-:Y:S01]  /*58a0*/  @!PT LDS RZ, [RZ] ;  /* 0x00000000fffff984 */ /* 0x000fe20000000800 */
[----:B------:R2:W-:Y:S01]  /*58b0*/  LDGSTS.E.BYPASS.LTC128B.128 [R240+0x10080], [R8.64], !P6 ;  /* 0x1008000008f07fae */ /* 0x0005e2000f101d56 */
[----:B------:R-:W-:Y:S02]  /*58c0*/  LOP3.LUT P4, RZ, R243, 0x2, RZ, 0xc0, !PT ;  /* 0x00000002f3ff7812 */ /* 0x000fe4000788c0ff */
[----:B------:R-:W-:Y:S02]  /*58d0*/  LEA.HI.X R11, R11, c[0x0][0x25c], R13, 0x2, P1 ;  /* 0x000097000b0b7a11 */ /* 0x000fe400008f140d */
[----:B------:R-:W-:Y:S02]  /*58e0*/  LEA.HI.X R7, R7, c[0x0][0x164], R12, 0x1, P3 ;  /* 0x0000590007077a11 */ /* 0x000fe400018f0c0c */
[C---:B------:R-:W-:Y:S02]  /*58f0*/  ISETP.LT.OR P3, PT, R4.reuse, 0x1, !P4 ;  /* 0x000000010400780c */ /* 0x040fe40006761670 */
[C---:B------:R-:W-:Y:S02]  /*5900*/  LOP3.LUT P1, RZ, R243.reuse, 0x4, RZ, 0xc0, !PT ;  /* 0x00000004f3ff7812 */ /* 0x040fe4000782c0ff */
[C---:B------:R-:W-:Y:S02]  /*5910*/  ISETP.LT.OR P4, PT, R4.reuse, 0x21, !P4 ;  /* 0x000000210400780c */ /* 0x040fe40006781670 */
[C---:B------:R-:W-:Y:S02]  /*5920*/  ISETP.LT.OR P6, PT, R4.reuse, 0x1, !P1 ;  /* 0x000000010400780c */ /* 0x040fe40004fc1670 */
[C---:B------:R-:W-:Y:S05]  /*5930*/  ISETP.LT.OR P1, PT, R4.reuse, 0x21, !P1 ;  /* 0x000000210400780c */ /* 0x040fea0004f21670 */
        /* <DEDUP_REMOVED lines=12> */
.L_x_706:
[-C--:B--2---:R-:W-:Y:S01]  /*5a00*/  HMMA.16816.F32 R4, R192, R16.reuse, RZ ;  /* 0x00000010c004723c */ /* 0x084fe200000018ff */
[----:B-----5:R-:W-:Y:S01]  /*5a10*/  LDSM.16.MT88.4 R224, [R0+0x3080] ;  /* 0x0030800000e0783b */ /* 0x020fe20000004200 */
        /* <DEDUP_REMOVED lines=37> */
[----:B------:R-:W-:Y:S07]  /*5c70*/  LDSM.16.MT88.4 R208, [R0+0x1880] ;  /* 0x0018800000d0783b */ /* 0x000fee0000004200 */
[----:B------:R-:W-:Y:S01]  /*5c80*/  HMMA.16816.F32 R192, R200, R222, R192 ;  /* 0x000000dec8c0723c */ /* 0x000fe200000018c0 */
[----:B------:R-:W4:Y:S04]  /*5c90*/  LDSM.16.MT88.4 R200, [R0+0x7080] ;  /* 0x0070800000c8783b */ /* 0x000f280000004200 */
[----:B------:R-:W-:Y:S03]  /*5ca0*/  LDSM.16.M88.4 R220, [R238+0x1000] ;  /* 0x00100000eedc783b */ /* 0x000fe60000000200 */
[-C--:B-1----:R-:W-:Y:S08]  /*5cb0*/  HMMA.16816.F32 R4, R196, R204.reuse, R4 ;  /* 0x000000ccc404723c */ /* 0x082ff00000001804 */
[C---:B--2---:R-:W-:Y:S08]  /*5cc0*/  HMMA.16816.F32 R8, R212.reuse, R204, R8 ;  /* 0x000000ccd408723c */ /* 0x044ff00000001808 */
[-C--:B------:R-:W-:Y:S08]  /*5cd0*/  HMMA.16816.F32 R12, R212, R206.reuse, R12 ;  /* 0x000000ced40c723c */ /* 0x080ff0000000180c */
[C---:B------:R-:W-:Y:S01]  /*5ce0*/  HMMA.16816.F32 R16, R196.reuse, R206, R16 ;  /* 0x000000cec410723c */ /* 0x040fe20000001810 */
[----:B------:R-:W1:Y:S07]  /*5cf0*/  LDSM.16.M88.4 R204, [R238] ;  /* 0x00000000eecc783b */ /* 0x000e6e0000000200 */
[-C--:B------:R-:W-:Y:S08]  /*5d00*/  HMMA.16816.F32 R148, R196, R224.reuse, R148 ;  /* 0x000000e0c494723c */ /* 0x080ff00000001894 */
[C---:B------:R-:W-:Y:S08]  /*5d10*/  HMMA.16816.F32 R152, R212.reuse, R224, R152 ;  /* 0x000000e0d498723c */ /* 0x040ff00000001898 */
[-C--:B------:R-:W-:Y:S08]  /*5d20*/  HMMA.16816.F32 R156, R212, R226.reuse, R156 ;  /* 0x000000e2d49c723c */ /* 0x080ff0000000189c */
[C---:B------:R-:W-:Y:S01]  /*5d30*/  HMMA.16816.F32 R160, R196.reuse, R226, R160 ;  /* 0x000000e2c4a0723c */ /* 0x040fe200000018a0 */
[----:B------:R-:W2:Y:S07]  /*5d40*/  LDSM.16.MT88.4 R224, [R0+0x3880] ;  /* 0x0038800000e0783b */ /* 0x000eae0000004200 */
[-C--:B---3--:R-:W-:Y:S08]  /*5d50*/  HMMA.16816.F32 R164, R196, R216.reuse, R164 ;  /* 0x000000d8c4a4723c */ /* 0x088ff000000018a4 */
[C---:B------:R-:W-:Y:S08]  /*5d60*/  HMMA.16816.F32 R168, R212.reuse, R216, R168 ;  /* 0x000000d8d4a8723c */ /* 0x040ff000000018a8 */
[-C--:B------:R-:W-:Y:S08]  /*5d70*/  HMMA.16816.F32 R172, R212, R218.reuse, R172 ;  /* 0x000000dad4ac723c */ /* 0x080ff000000018ac */
[C---:B------:R-:W-:Y:S01]  /*5d80*/  HMMA.16816.F32 R176, R196.reuse, R218, R176 ;  /* 0x000000dac4b0723c */ /* 0x040fe200000018b0 */
[----:B------:R-:W3:Y:S07]  /*5d90*/  LDSM.16.MT88.4 R216, [R0+0x5880] ;  /* 0x0058800000d8783b */ /* 0x000eee0000004200 */
[-C--:B----4-:R-:W-:Y:S08]  /*5da0*/  HMMA.16816.F32 R180, R196, R200.reuse, R180 ;  /* 0x000000c8c4b4723c */ /* 0x090ff000000018b4 */
[C---:B------:R-:W-:Y:S01]  /*5db0*/  HMMA.16816.F32 R184, R212.reuse, R200, R184 ;  /* 0x000000c8d4b8723c */ /* 0x040fe200000018b8 */
[----:B------:R-:W4:Y:S07]  /*5dc0*/  LDL R201, [R1+0x2c] ;  /* 0x00002c0001c97983 */ /* 0x000f2e0000100800 */
[-C--:B------:R-:W-:Y:S01]  /*5dd0*/  HMMA.16816.F32 R188, R212, R202.reuse, R188 ;  /* 0x000000cad4bc723c */ /* 0x080fe200000018bc */
[----:B------:R-:W2:Y:S07]  /*5de0*/  LDSM.16.MT88.4 R212, [R0+0x7880] ;  /* 0x0078800000d4783b */ /* 0x000eae0000004200 */
[----:B------:R-:W-:Y:S01]  /*5df0*/  HMMA.16816.F32 R192, R196, R202, R192 ;  /* 0x000000cac4c0723c */ /* 0x000fe200000018c0 */
[----:B------:R-:W4:Y:S06]  /*5e00*/  LDL.64 R202, [R1+0x30] ;  /* 0x0000300001ca7983 */ /* 0x000f2c0000100a00 */
[----:B------:R-:W-:Y:S01]  /*5e10*/  IMAD.U32 R198, RZ, RZ, UR10 ;  /* 0x0000000affc67e24 */ /* 0x000fe2000f8e00ff */
[-C--:B-1----:R-:W-:Y:S08]  /*5e20*/  HMMA.16816.F32 R4, R204, R208.reuse, R4 ;  /* 0x000000d0cc04723c */ /* 0x082ff00000001804 */
[C---:B------:R-:W-:Y:S08]  /*5e30*/  HMMA.16816.F32 R8, R220.reuse, R208, R8 ;  /* 0x000000d0dc08723c */ /* 0x040ff00000001808 */
[-C--:B------:R-:W-:Y:S08]  /*5e40*/  HMMA.16816.F32 R12, R220, R210.reuse, R12 ;  /* 0x000000d2dc0c723c */ /* 0x080ff0000000180c */
[C---:B------:R-:W-:Y:S08]  /*5e50*/  HMMA.16816.F32 R16, R204.reuse, R210, R16 ;  /* 0x000000d2cc10723c */ /* 0x040ff00000001810 */
[-C--:B--2---:R-:W-:Y:S08]  /*5e60*/  HMMA.16816.F32 R148, R204, R224.reuse, R148 ;  /* 0x000000e0cc94723c */ /* 0x084ff00000001894 */
[C---:B------:R-:W-:Y:S08]  /*5e70*/  HMMA.16816.F32 R152, R220.reuse, R224, R152 ;  /* 0x000000e0dc98723c */ /* 0x040ff00000001898 */
[-C--:B------:R-:W-:Y:S08]  /*5e80*/  HMMA.16816.F32 R156, R220, R226.reuse, R156 ;  /* 0x000000e2dc9c723c */ /* 0x080ff0000000189c */
[C---:B------:R-:W-:Y:S08]  /*5e90*/  HMMA.16816.F32 R160, R204.reuse, R226, R160 ;  /* 0x000000e2cca0723c */ /* 0x040ff000000018a0 */
[-C--:B---3--:R-:W-:Y:S08]  /*5ea0*/  HMMA.16816.F32 R164, R204, R216.reuse, R164 ;  /* 0x000000d8cca4723c */ /* 0x088ff000000018a4 */
[C---:B------:R-:W-:Y:S08]  /*5eb0*/  HMMA.16816.F32 R168, R220.reuse, R216, R168 ;  /* 0x000000d8dca8723c */ /* 0x040ff000000018a8 */
[-C--:B------:R-:W-:Y:S08]  /*5ec0*/  HMMA.16816.F32 R172, R220, R218.reuse, R172 ;  /* 0x000000dadcac723c */ /* 0x080ff000000018ac */
[C---:B------:R-:W-:Y:S08]  /*5ed0*/  HMMA.16816.F32 R176, R204.reuse, R218, R176 ;  /* 0x000000daccb0723c */ /* 0x040ff000000018b0 */
[-C--:B------:R-:W-:Y:S08]  /*5ee0*/  HMMA.16816.F32 R180, R204, R212.reuse, R180 ;  /* 0x000000d4ccb4723c */ /* 0x080ff000000018b4 */
[C---:B------:R-:W-:Y:S08]  /*5ef0*/  HMMA.16816.F32 R184, R220.reuse, R212, R184 ;  /* 0x000000d4dcb8723c */ /* 0x040ff000000018b8 */
[-C--:B------:R-:W-:Y:S08]  /*5f00*/  HMMA.16816.F32 R188, R220, R214.reuse, R188 ;  /* 0x000000d6dcbc723c */ /* 0x080ff000000018bc */
[----:B------:R-:W-:Y:S04]  /*5f10*/  HMMA.16816.F32 R192, R204, R214, R192 ;  /* 0x000000d6ccc0723c */ /* 0x000fe800000018c0 */
[----:B----4-:R-:W-:Y:S04]  /*5f20*/  IADD3 R197, P1, R202, UR10, RZ ;  /* 0x0000000acac57c10 */ /* 0x010fe8000ff3e0ff */
[----:B------:R-:W-:Y:S04]  /*5f30*/  LEA.HI.X.SX32 R198, R198, R201, 0x1, P1 ;  /* 0x000000c9c6c67211 */ /* 0x000fe800008f0eff */
        /* <DEDUP_REMOVED lines=133> */
.L_x_696:
[----:B------:R-:W-:Y:S05]  /*6790*/  @P1 BRA `(.L_x_708) ;  /* 0x00001d1000001947 */ /* 0x000fea0003800000 */
[----:B------:R-:W-:Y:S01]  /*67a0*/  F2FP.PACK_AB R39, R39, R38 ;  /* 0x000000262727723e */ /* 0x000fe200000000ff */
[----:B------:R-:W-:Y:S01]  /*67b0*/  BAR.SYNC.DEFER_BLOCKING 0x1, 0x100 ;  /* 0x0044000000007b1d */ /* 0x000fe20000010000 */
[----:B------:R-:W-:Y:S02]  /*67c0*/  F2FP.PACK_AB R38, R3, R5 ;  /* 0x000000050326723e */ /* 0x000fe400000000ff */
[----:B------:R-:W-:Y:S02]  /*67d0*/  SHF.R.S32.HI R5, RZ, 0x1f, R248 ;  /* 0x0000001fff057819 */ /* 0x000fe400000114f8 */
[----:B------:R-:W-:Y:S01]  /*67e0*/  F2FP.PACK_AB R84, R37, R36 ;  /* 0x000000242554723e */ /* 0x000fe200000000ff */
[----:B------:R-:W-:Y:S01]  /*67f0*/  ULDC UR4, c[0x0][0x2f0] ;  /* 0x0000bc0000047ab9 */ /* 0x000fe20000000800 */
[----:B------:R-:W-:Y:S01]  /*6800*/  LEA.HI R3, R5, R248, RZ, 0x2 ;  /* 0x000000f805037211 */ /* 0x000fe200078f10ff */
[----:B------:R-:W-:Y:S01]  /*6810*/  UIADD3 UR4, -UR15, UR4, URZ ;  /* 0x000000040f047290 */ /* 0x000fe2000fffe13f */
[----:B------:R-:W-:Y:S01]  /*6820*/  F2FP.PACK_AB R37, R0, R4 ;  /* 0x000000040025723e */ /* 0x000fe200000000ff */
[----:B------:R-:W-:Y:S01]  /*6830*/  BSSY B0, `(.L_x_709) ;  /* 0x00000d2000007945 */ /* 0x000fe20003800000 */
[--C-:B------:R-:W-:Y:S01]  /*6840*/  SHF.R.S32.HI R4, RZ, 0x2, R3.reuse ;  /* 0x00000002ff047819 */ /* 0x100fe20000011403 */
[----:B------:R-:W-:Y:S01]  /*6850*/  UISETP.LT.AND UP0, UPT, UR4, 0x40, UPT ;  /* 0x000000400400788c */ /* 0x000fe2000bf01270 */
[----:B------:R-:W-:-:S02]  /*6860*/  SHF.R.S32.HI R0, RZ, 0x1f, R3 ;  /* 0x0000001fff007819 */ /* 0x000fc40000011403 */
[----:B------:R-:W-:Y:S01]  /*6870*/  F2FP.PACK_AB R36, R89, R2 ;  /* 0x000000025924723e */ /* 0x000fe200000000ff */
[----:B------:R-:W-:Y:S01]  /*6880*/  USEL UR4, UR4, 0x40, UP0 ;  /* 0x0000004004047887 */ /* 0x000fe20008000000 */
[----:B------:R-:W-:Y:S02]  /*6890*/  LEA.HI R2, R0, R4, RZ, 0x3 ;  /* 0x0000000400027211 */ /* 0x000fe400078f18ff */
[-C--:B------:R-:W-:Y:S02]  /*68a0*/  LEA.HI R0, R5, R248.reuse, RZ, 0x5 ;  /* 0x000000f805007211 */ /* 0x080fe400078f28ff */
[----:B------:R-:W-:Y:S02]  /*68b0*/  LOP3.LUT R2, R2, 0xfffffff8, RZ, 0xc0, !PT ;  /* 0xfffffff802027812 */ /* 0x000fe400078ec0ff */
[----:B------:R-:W-:Y:S02]  /*68c0*/  SHF.R.S32.HI R8, RZ, 0x5, R0 ;  /* 0x00000005ff087819 */ /* 0x000fe40000011400 */
[----:B------:R-:W-:Y:S01]  /*68d0*/  LOP3.LUT R6, R3, 0x3ffffffc, RZ, 0xc0, !PT ;  /* 0x3ffffffc03067812 */ /* 0x000fe200078ec0ff */
[----:B------:R-:W-:Y:S01]  /*68e0*/  IMAD.IADD R9, R4, 0x1, -R2 ;  /* 0x0000000104097824 */ /* 0x000fe200078e0a02 */
[----:B------:R-:W-:-:S02]  /*68f0*/  LEA.HI R2, R5, R248, RZ, 0x6 ;  /* 0x000000f805027211 */ /* 0x000fc400078f30ff */
        /* <DEDUP_REMOVED lines=12> */
[----:B------:R-:W-:Y:S01]  /*69c0*/  LOP3.LUT P0, RZ, R9, 0x4, RZ, 0xc0, !PT ;  /* 0x0000000409ff7812 */ /* 0x000fe2000780c0ff */
[----:B------:R-:W-:Y:S01]  /*69d0*/  IMAD R4, R4, 0x200, R5 ;  /* 0x0000020004047824 */ /* 0x000fe200078e0205 */
[----:B------:R-:W-:-:S02]  /*69e0*/  LOP3.LUT R0, R7, R3, RZ, 0x3c, !PT ;  /* 0x0000000307007212 */ /* 0x000fc400078e3cff */
[----:B------:R-:W-:Y:S02]  /*69f0*/  SHF.R.S32.HI R3, RZ, 0x1f, R2 ;  /* 0x0000001fff037819 */ /* 0x000fe40000011402 */
[----:B------:R-:W-:Y:S01]  /*6a00*/  LOP3.LUT R7, R6, 0x1c0, RZ, 0xc0, !PT ;  /* 0x000001c006077812 */ /* 0x000fe200078ec0ff */
[----:B------:R-:W-:Y:S01]  /*6a10*/  IMAD.U32 R0, R4, 0x2, R0 ;  /* 0x0000000204007824 */ /* 0x000fe200078e0000 */
[----:B------:R-:W-:Y:S01]  /*6a20*/  LEA.HI R3, R3, R2, RZ, 0x3 ;  /* 0x0000000203037211 */ /* 0x000fe200078f18ff */
[----:B------:R-:W-:Y:S01]  /*6a30*/  IMAD.SHL.U32 R6, R2, 0x8, RZ ;  /* 0x0000000802067824 */ /* 0x000fe200078e00ff */
[----:B------:R-:W-:Y:S01]  /*6a40*/  F2FP.PACK_AB R129, R21, R20 ;  /* 0x000000141581723e */ /* 0x000fe200000000ff */
[----:B------:R-:W-:Y:S01]  /*6a50*/  IMAD.SHL.U32 R0, R0, 0x2, RZ ;  /* 0x0000000200007824 */ /* 0x000fe200078e00ff */
[----:B------:R-:W-:Y:S02]  /*6a60*/  F2FP.PACK_AB R127, R23, R22 ;  /* 0x00000016177f723e */ /* 0x000fe400000000ff */
[----:B------:R-:W-:-:S02]  /*6a70*/  F2FP.PACK_AB R88, R33, R32 ;  /* 0x000000202158723e */ /* 0x000fc400000000ff */
[C---:B------:R-:W-:Y:S01]  /*6a80*/  IADD3 R2, R0.reuse, 0x40, RZ ;  /* 0x0000004000027810 */ /* 0x040fe20007ffe0ff */
[----:B------:R-:W-:Y:S01]  /*6a90*/  STS [R0+0x8080], R129 ;  /* 0x0080808100007388 */ /* 0x000fe20000000800 */
[----:B------:R-:W-:Y:S02]  /*6aa0*/  F2FP.PACK_AB R87, R35, R34 ;  /* 0x000000222357723e */ /* 0x000fe400000000ff */
[----:B------:R-:W-:Y:S01]  /*6ab0*/  @P0 IADD3 R2, R0, -0x40, RZ ;  /* 0xffffffc000020810 */ /* 0x000fe20007ffe0ff */
        /* <DEDUP_REMOVED lines=68> */
[----:B------:R-:W-:Y:S01]  /*6f00*/  LOP3.LUT R5, R7, 0x38, R6, 0xf8, !PT ;  /* 0x0000003807057812 */ /* 0x000fe200078ef806 */
[----:B------:R-:W-:Y:S01]  /*6f10*/  STS [R0+0xe080], R68 ;  /* 0x00e0804400007388 */ /* 0x000fe20000000800 */
[----:B------:R-:W-:Y:S01]  /*6f20*/  SHF.R.U32.HI R9, RZ, 0x3, R7 ;  /* 0x00000003ff097819 */ /* 0x000fe20000011607 */
[----:B------:R-:W-:Y:S01]  /*6f30*/  IMAD.SHL.U32 R7, R3, 0x200, RZ ;  /* 0x0000020003077824 */ /* 0x000fe200078e00ff */
        /* <DEDUP_REMOVED lines=10> */
[----:B------:R1:W-:Y:S01]  /*6fe0*/  STS [R0+0xf080], R72 ;  /* 0x00f0804800007388 */ /* 0x0003e20000000800 */
[----:B------:R-:W-:Y:S02]  /*6ff0*/  F2FP.PACK_AB R11, R11, R138 ;  /* 0x0000008a0b0b723e */ /* 0x000fe400000000ff */
[----:B------:R-:W-:Y:S01]  /*7000*/  LOP3.LUT R9, R5, R9, RZ, 0x3c, !PT ;  /* 0x0000000905097212 */ /* 0x000fe200078e3cff */
[----:B------:R2:W-:Y:S01]  /*7010*/  STS [R0+0xf480], R74 ;  /* 0x00f4804a00007388 */ /* 0x0005e20000000800 */
[----:B------:R-:W-:-:S02]  /*7020*/  F2FP.PACK_AB R3, R141, R140 ;  /* 0x0000008c8d03723e */ /* 0x000fc400000000ff */
[----:B------:R-:W-:Y:S01]  /*7030*/  F2FP.PACK_AB R5, R143, R142 ;  /* 0x0000008e8f05723e */ /* 0x000fe200000000ff */
[----:B------:R-:W-:Y:S01]  /*7040*/  STS [R2+0xf080], R76 ;  /* 0x00f0804c02007388 */ /* 0x000fe20000000800 */
[----:B------:R-:W-:Y:S02]  /*7050*/  LOP3.LUT R7, R9, 0x7ffff000, R7, 0xf8, !PT ;  /* 0x7ffff00009077812 */ /* 0x000fe400078ef807 */
[----:B------:R-:W-:Y:S01]  /*7060*/  ISETP.GE.AND P1, PT, R8, UR4, PT ;  /* 0x0000000408007c0c */ /* 0x000fe2000bf26270 */
[----:B------:R-:W-:Y:S01]  /*7070*/  STS [R2+0xf480], R78 ;  /* 0x00f4804e02007388 */ /* 0x000fe20000000800 */
[----:B------:R-:W-:Y:S02]  /*7080*/  SHF.R.S32.HI R9, RZ, 0x1f, R8 ;  /* 0x0000001fff097819 */ /* 0x000fe40000011408 */
[----:B------:R-:W-:Y:S01]  /*7090*/  ISETP.GE.OR P0, PT, R6, c[0x0][0x324], P1 ;  /* 0x0000c90006007a0c */ /* 0x000fe20000f06670 */
        /* <DEDUP_REMOVED lines=33> */
[----:B--2---:R-:W2:Y:S04]  /*72b0*/  S2R R74, SR_CTAID.Y ;  /* 0x00000000004a7919 */ /* 0x004ea80000002600 */
[----:B------:R-:W4:Y:S01]  /*72c0*/  S2R R73, SR_CTAID.Z ;  /* 0x0000000000497919 */ /* 0x000f220000002700 */
[----:B-1----:R-:W-:-:S03]  /*72d0*/  IMAD.SHL.U32 R0, R7, 0x2, RZ ;  /* 0x0000000207007824 */ /* 0x002fc600078e00ff */
[----:B------:R-:W-:Y:S01]  /*72e0*/  BAR.SYNC.DEFER_BLOCKING 0x1, 0x100 ;  /* 0x0044000000007b1d */ /* 0x000fe20000010000 */
[----:B------:R-:W-:Y:S01]  /*72f0*/  SHF.R.S32.HI R7, RZ, 0x1f, R6 ;  /* 0x0000001fff077819 */ /* 0x000fe20000011406 */
[----:B---3--:R-:W-:Y:S01]  /*7300*/  IMAD.U32 R5, RZ, RZ, UR11 ;  /* 0x0000000bff057e24 */ /* 0x008fe2000f8e00ff */
[----:B--2---:R-:W-:-:S03]  /*7310*/  SHF.R.S32.HI R75, RZ, 0x1f, R74 ;  /* 0x0000001fff4b7819 */ /* 0x004fc6000001144a */
[----:B------:R-:W-:Y:S01]  /*7320*/  IMAD.WIDE.U32 R2, R74, c[0x0][0x338], R6 ;  /* 0x0000ce004a027a25 */ /* 0x000fe200078e0006 */
[----:B----4-:R-:W-:-:S03]  /*7330*/  SHF.R.S32.HI R84, RZ, 0x1f, R73 ;  /* 0x0000001fff547819 */ /* 0x010fc60000011449 */
        /* <DEDUP_REMOVED lines=33> */
.L_x_710:
[----:B--234-:R-:W-:Y:S05]  /*7550*/  BSYNC B0 ;  /* 0x0000000000007941 */ /* 0x01cfea0003800000 */
.L_x_709:
        /* <DEDUP_REMOVED lines=17> */
.L_x_712:
[----:B------:R-:W-:Y:S05]  /*7670*/  BSYNC B0 ;  /* 0x0000000000007941 */ /* 0x000fea0003800000 */
.L_x_711:
        /* <DEDUP_REMOVED lines=16> */
.L_x_714:
[----:B------:R-:W-:Y:S05]  /*7780*/  BSYNC B0 ;  /* 0x0000000000007941 */ /* 0x000fea0003800000 */
.L_x_713:
        /* <DEDUP_REMOVED lines=16> */
.L_x_716:
[----:B------:R-:W-:Y:S05]  /*7890*/  BSYNC B0 ;  /* 0x0000000000007941 */ /* 0x000fea0003800000 */
.L_x_715:
        /* <DEDUP_REMOVED lines=16> */
.L_x_718:
[----:B------:R-:W-:Y:S05]  /*79a0*/  BSYNC B0 ;  /* 0x0000000000007941 */ /* 0x000fea0003800000 */
.L_x_717:
        /* <DEDUP_REMOVED lines=16> */
.L_x_720:
[----:B------:R-:W-:Y:S05]  /*7ab0*/  BSYNC B0 ;  /* 0x0000000000007941 */ /* 0x000fea0003800000 */
.L_x_719:
        /* <DEDUP_REMOVED lines=16> */
.L_x_722:
[----:B------:R-:W-:Y:S05]  /*7bc0*/  BSYNC B0 ;  /* 0x0000000000007941 */ /* 0x000fea0003800000 */
.L_x_721:
        /* <DEDUP_REMOVED lines=15> */
.L_x_724:
[----:B------:R-:W-:Y:S05]  /*7cc0*/  BSYNC B0 ;  /* 0x0000000000007941 */ /* 0x000fea0003800000 */
.L_x_723:
        /* <DEDUP_REMOVED lines=20> */
.L_x_726:
[----:B------:R-:W-:Y:S05]  /*7e10*/  BSYNC B0 ;  /* 0x0000000000007941 */ /* 0x000fea0003800000 */
.L_x_725:
        /* <DEDUP_REMOVED lines=15> */
.L_x_728:
[----:B------:R-:W-:Y:S05]  /*7f10*/  BSYNC B0 ;  /* 0x0000000000007941 */ /* 0x000fea0003800000 */
.L_x_727:
        /* <DEDUP_REMOVED lines=14> */
.L_x_730:
[----:B------:R-:W-:Y:S05]  /*8000*/  BSYNC B0 ;  /* 0x0000000000007941 */ /* 0x000fea0003800000 */
.L_x_729:
        /* <DEDUP_REMOVED lines=14> */
.L_x_732:
[----:B------:R-:W-:Y:S05]  /*80f0*/  BSYNC B0 ;  /* 0x0000000000007941 */ /* 0x000fea0003800000 */
.L_x_731:
        /* <DEDUP_REMOVED lines=14> */
.L_x_734:
[----:B------:R-:W-:Y:S05]  /*81e0*/  BSYNC B0 ;  /* 0x0000000000007941 */ /* 0x000fea0003800000 */
.L_x_733:
        /* <DEDUP_REMOVED lines=14> */
.L_x_736:
[----:B------:R-:W-:Y:S05]  /*82d0*/  BSYNC B0 ;  /* 0x0000000000007941 */ /* 0x000fea0003800000 */
.L_x_735:
        /* <DEDUP_REMOVED lines=14> */
.L_x_738:
[----:B------:R-:W-:Y:S05]  /*83c0*/  BSYNC B0 ;  /* 0x0000000000007941 */ /* 0x000fea0003800000 */
.L_x_737:
        /* <DEDUP_REMOVED lines=14> */
.L_x_708:
[----:B------:R-:W1:Y:S01]  /*84b0*/  S2R R18, SR_CTAID.Y ;  /* 0x0000000000127919 */ /* 0x000e620000002600 */
[----:B------:R-:W-:Y:S01]  /*84c0*/  SHF.R.S32.HI R0, RZ, 0x1f, R248 ;  /* 0x0000001fff007819 */ /* 0x000fe200000114f8 */
[----:B------:R-:W-:Y:S01]  /*84d0*/  ULDC UR4, c[0x0][0x2f0] ;  /* 0x0000bc0000047ab9 */ /* 0x000fe20000000800 */
[----:B------:R-:W-:Y:S01]  /*84e0*/  BSSY B0, `(.L_x_739) ;  /* 0x0000022000007945 */ /* 0x000fe20003800000 */
[----:B------:R-:W2:Y:S01]  /*84f0*/  S2R R19, SR_CTAID.Z ;  /* 0x0000000000137919 */ /* 0x000ea20000002700 */
[----:B------:R-:W-:Y:S01]  /*8500*/  LEA.HI R0, R0, R248, RZ, 0x5 ;  /* 0x000000f800007211 */ /* 0x000fe200078f28ff */
[----:B------:R-:W-:-:S03]  /*8510*/  UIADD3 UR4, -UR15, UR4, URZ ;  /* 0x000000040f047290 */ /* 0x000fc6000fffe13f */
[----:B------:R-:W-:Y:S02]  /*8520*/  LOP3.LUT R10, R0, 0x1fffffe0, RZ, 0xc0, !PT ;  /* 0x1fffffe0000a7812 */ /* 0x000fe400078ec0ff */
[----:B------:R-:W-:-:S03]  /*8530*/  SHF.R.S32.HI R4, RZ, 0x5, R0 ;  /* 0x00000005ff047819 */ /* 0x000fc60000011400 */
[----:B------:R-:W-:Y:S01]  /*8540*/  IMAD.IADD R10, R248, 0x1, -R10 ;  /* 0x00000001f80a7824 */ /* 0x000fe200078e0a0a */
[----:B------:R-:W-:Y:S02]  /*8550*/  ISETP.GE.AND P0, PT, R4, UR4, PT ;  /* 0x0000000404007c0c */ /* 0x000fe4000bf06270 */
[----:B------:R-:W-:Y:S01]  /*8560*/  SHF.R.S32.HI R5, RZ, 0x1f, R4 ;  /* 0x0000001fff057819 */ /* 0x000fe20000011404 */
[----:B------:R-:W-:Y:S01]  /*8570*/  IMAD.SHL.U32 R10, R10, 0x8, RZ ;  /* 0x000000080a0a7824 */ /* 0x000fe200078e00ff */
[----:B------:R-:W-:-:S04]  /*8580*/  P2R R16, PR, RZ, 0x1 ;  /* 0x00000001ff107803 */ /* 0x000fc80000000000 */
[----:B------:R-:W-:Y:S02]  /*8590*/  SHF.R.S32.HI R11, RZ, 0x1f, R10 ;  /* 0x0000001fff0b7819 */ /* 0x000fe4000001140a */
[----:B-1----:R-:W-:Y:S02]  /*85a0*/  SHF.R.S32.HI R20, RZ, 0x1f, R18 ;  /* 0x0000001fff147819 */ /* 0x002fe40000011412 */
[----:B------:R-:W-:Y:S01]  /*85b0*/  ISETP.GE.OR P0, PT, R10, c[0x0][0x2f4], P0 ;  /* 0x0000bd000a007a0c */ /* 0x000fe20000706670 */
[----:B------:R-:W-:Y:S01]  /*85c0*/  IMAD.WIDE.U32 R8, R18, c[0x0][0x308], R10 ;  /* 0x0000c20012087a25 */ /* 0x000fe200078e000a */
[----:B--2---:R-:W-:-:S03]  /*85d0*/  SHF.R.S32.HI R21, RZ, 0x1f, R19 ;  /* 0x0000001fff157819 */ /* 0x004fc60000011413 */
[----:B------:R-:W-:Y:S02]  /*85e0*/  IMAD R2, R20, c[0x0][0x308], RZ ;  /* 0x0000c20014027a24 */ /* 0x000fe400078e02ff */
[----:B------:R-:W-:Y:S02]  /*85f0*/  IMAD R6, R21, c[0x0][0x310], RZ ;  /* 0x0000c40015067a24 */ /* 0x000fe400078e02ff */
[----:B------:R-:W-:Y:S02]  /*8600*/  IMAD R2, R18, c[0x0][0x30c], R2 ;  /* 0x0000c30012027a24 */ /* 0x000fe400078e0202 */
[----:B------:R-:W-:-:S03]  /*8610*/  IMAD R6, R19, c[0x0][0x314], R6 ;  /* 0x0000c50013067a24 */ /* 0x000fc600078e0206 */
        /* <DEDUP_REMOVED lines=14> */
.L_x_740:
[----:B------:R-:W-:Y:S05]  /*8700*/  BSYNC B0 ;  /* 0x0000000000007941 */ /* 0x000fea0003800000 */
.L_x_739:
        /* <DEDUP_REMOVED lines=17> */
.L_x_742:
[----:B------:R-:W-:Y:S05]  /*8820*/  BSYNC B0 ;  /* 0x0000000000007941 */ /* 0x000fea0003800000 */
.L_x_741:
        /* <DEDUP_REMOVED lines=16> */
.L_x_744:
[----:B------:R-:W-:Y:S05]  /*8930*/  BSYNC B0 ;  /* 0x0000000000007941 */ /* 0x000fea0003800000 */
.L_x_743:
        /* <DEDUP_REMOVED lines=16> */
.L_x_746:
[----:B------:R-:W-:Y:S05]  /*8a40*/  BSYNC B0 ;  /* 0x0000000000007941 */ /* 0x000fea0003800000 */
.L_x_745:
        /* <DEDUP_REMOVED lines=16> */
.L_x_748:
[----:B------:R-:W-:Y:S05]  /*8b50*/  BSYNC B0 ;  /* 0x0000000000007941 */ /* 0x000fea0003800000 */
.L_x_747:
        /* <DEDUP_REMOVED lines=16> */
.L_x_750:
[----:B------:R-:W-:Y:S05]  /*8c60*/  BSYNC B0 ;  /* 0x0000000000007941 */ /* 0x000fea0003800000 */
.L_x_749:
        /* <DEDUP_REMOVED lines=16> */
.L_x_752:
[----:B------:R-:W-:Y:S05]  /*8d70*/  BSYNC B0 ;  /* 0x0000000000007941 */ /* 0x000fea0003800000 */
.L_x_751:
        /* <DEDUP_REMOVED lines=15> */
.L_x_754:
[----:B------:R-:W-:Y:S05]  /*8e70*/  BSYNC B0 ;  /* 0x0000000000007941 */ /* 0x000fea0003800000 */
.L_x_753:
[----:B------:R-:W-:Y:S01]  /*8e80*/  ISETP.NE.AND P0, PT, R16, RZ, PT ;  /* 0x000000ff1000720c */ /* 0x000fe20003f05270 */
[----:B------:R-:W-:Y:S01]  /*8e90*/  IMAD R0, R20, c[0x0][0x338], RZ ;  /* 0x0000ce0014007a24 */ /* 0x000fe200078e02ff */
[----:B------:R-:W-:Y:S01]  /*8ea0*/  BSSY B0, `(.L_x_755) ;  /* 0x0000012000007945 */ /* 0x000fe20003800000 */
[----:B------:R-:W-:Y:S01]  /*8eb0*/  IMAD.WIDE.U32 R6, R18, c[0x0][0x338], R10 ;  /* 0x0000ce0012067a25 */ /* 0x000fe200078e000a */
[----:B------:R-:W-:-:S03]  /*8ec0*/  ISETP.GE.OR P0, PT, R10, c[0x0][0x324], P0 ;  /* 0x0000c9000a007a0c */ /* 0x000fc60000706670 */
[----:B------:R-:W-:Y:S02]  /*8ed0*/  IMAD R0, R18, c[0x0][0x33c], R0 ;  /* 0x0000cf0012007a24 */ /* 0x000fe400078e0200 */
[----:B--2---:R-:W-:-:S03]  /*8ee0*/  IMAD R4, R21, c[0x0][0x340], RZ ;  /* 0x0000d00015047a24 */ /* 0x004fc600078e02ff */
        /* <DEDUP_REMOVED lines=13> */
.L_x_756:
[----:B------:R-:W-:Y:S05]  /*8fc0*/  BSYNC B0 ;  /* 0x0000000000007941 */ /* 0x000fea0003800000 */
.L_x_755:
        /* <DEDUP_REMOVED lines=15> */
.L_x_758:
[----:B------:R-:W-:Y:S05]  /*90c0*/  BSYNC B0 ;  /* 0x0000000000007941 */ /* 0x000fea0003800000 */
.L_x_757:
        /* <DEDUP_REMOVED lines=14> */
.L_x_760:
[----:B------:R-:W-:Y:S05]  /*91b0*/  BSYNC B0 ;  /* 0x0000000000007941 */ /* 0x000fea0003800000 */
.L_x_759:
        /* <DEDUP_REMOVED lines=14> */
.L_x_762:
[----:B------:R-:W-:Y:S05]  /*92a0*/  BSYNC B0 ;  /* 0x0000000000007941 */ /* 0x000fea0003800000 */
.L_x_761:
        /* <DEDUP_REMOVED lines=14> */
.L_x_764:
[----:B------:R-:W-:Y:S05]  /*9390*/  BSYNC B0 ;  /* 0x0000000000007941 */ /* 0x000fea0003800000 */
.L_x_763:
        /* <DEDUP_REMOVED lines=14> */
.L_x_766:
[----:B------:R-:W-:Y:S05]  /*9480*/  BSYNC B0 ;  /* 0x0000000000007941 */ /* 0x000fea0003800000 */
.L_x_765:
        /* <DEDUP_REMOVED lines=14> */
.L_x_768:
[----:B------:R-:W-:Y:S05]  /*9570*/  BSYNC B0 ;  /* 0x0000000000007941 */ /* 0x000fea0003800000 */
.L_x_767:
        /* <DEDUP_REMOVED lines=12> */
[----:B------:R-:W-:Y:S01]  /*9640*/  STG.E.128 [R2.64], RZ ;  /* 0x000000ff02007986 */ /* 0x000fe2000c101d16 */
[----:B------:R-:W-:Y:S05]  /*9650*/  EXIT ;  /* 0x000000000000794d */ /* 0x000fea0003800000 */
.L_x_769:
        /* <DEDUP_REMOVED lines=10> */
.L_x_1165:


//--------------------- .text._ZN7cutlass13device_kernelIN5flash19enable_sm80_to_sm89INS1_16FlashAttnBwdSm80INS1_25CollectiveMainloopBwdSm80ILi1ELi1EN4cute5tupleIJNS5_1CILi64EEES8_NS7_ILi256EEEEEENS_6half_tEfNS_4arch4Sm80ELb0ELb1ELb1ELb0ELb0ELb0ELb0ELb0ELi2ELi4ELi2ELi2ELb0EEENS1_24CollectiveEpilogueBwdGQAISA_fSD_Li256ELb0ELb0EEENS1_19SingleTileSchedulerILb0ELb0ELb0ELi64EEEEEEEEEvNT_6ParamsE --------------------------
	.section	.text._ZN7cutlass13device_kernelIN5flash19enable_sm80_to_sm89INS1_16FlashAttnBwdSm80INS1_25CollectiveMainloopBwdSm80ILi1ELi1EN4cute5tupleIJNS5_1CILi64EEES8_NS7_ILi256EEEEEENS_6half_tEfNS_4arch4Sm80ELb0ELb1ELb1ELb0ELb0ELb0ELb0ELb0ELi2ELi4ELi2ELi2ELb0EEENS1_24CollectiveEpilogueBwdGQAISA_fSD_Li256ELb0ELb0EEENS1_19SingleTileSchedulerILb0ELb0ELb0ELi64EEEEEEEEEvNT_6ParamsE,"ax",@progbits
	.sectioninfo	@"SHI_REGISTERS=255"
	.align	128
.text._ZN7cutlass13device_kernelIN5flash19enable_sm80_to_sm89INS1_16FlashAttnBwdSm80INS1_25CollectiveMainloopBwdSm80ILi1ELi1EN4cute5tupleIJNS5_1CILi64EEES8_NS7_ILi256EEEEEENS_6half_tEfNS_4arch4Sm80ELb0ELb1ELb1ELb0ELb0ELb0ELb0ELb0ELi2ELi4ELi2ELi2ELb0EEENS1_24CollectiveEpilogueBwdGQAISA_fSD_Li256ELb0ELb0EEENS1_19SingleTileSchedulerILb0ELb0ELb0ELi64EEEEEEEEEvNT_6ParamsE:
        .type           _ZN7cutlass13device_kernelIN5flash19enable_sm80_to_sm89INS1_16FlashAttnBwdSm80INS1_25CollectiveMainloopBwdSm80ILi1ELi1EN4cute5tupleIJNS5_1CILi64EEES8_NS7_ILi256EEEEEENS_6half_tEfNS_4arch4Sm80ELb0ELb1ELb1ELb0ELb0ELb0ELb0ELb0ELi2ELi4ELi2ELi2ELb0EEENS1_24CollectiveEpilogueBwdGQAISA_fSD_Li256ELb0ELb0EEENS1_19SingleTileSchedulerILb0ELb0ELb0ELi64EEEEEEEEEvNT_6ParamsE,@function
        .size           _ZN7cutlass13device_kernelIN5flash19enable_sm80_to_sm89INS1_16FlashAttnBwdSm80INS1_25CollectiveMainloopBwdSm80ILi1ELi1EN4cute5tupleIJNS5_1CILi64EEES8_NS7_ILi256EEEEEENS_6half_tEfNS_4arch4Sm80ELb0ELb1ELb1ELb0ELb0ELb0ELb0ELb0ELi2ELi4ELi2ELi2ELb0EEENS1_24CollectiveEpilogueBwdGQAISA_fSD_Li256ELb0ELb0EEENS1_19SingleTileSchedulerILb0ELb0ELb0ELi64EEEEEEEEEvNT_6ParamsE,(.L_x_1166 - _ZN7cutlass13device_kernelIN5flash19enable_sm80_to_sm89INS1_16FlashAttnBwdSm80INS1_25CollectiveMainloopBwdSm80ILi1ELi1EN4cute5tupleIJNS5_1CILi64EEES8_NS7_ILi256EEEEEENS_6half_tEfNS_4arch4Sm80ELb0ELb1ELb1ELb0ELb0ELb0ELb0ELb0ELi2ELi4ELi2ELi2ELb0EEENS1_24CollectiveEpilogueBwdGQAISA_fSD_Li256ELb0ELb0EEENS1_19SingleTileSchedulerILb0ELb0ELb0ELi64EEEEEEEEEvNT_6ParamsE)
        .other          _ZN7cutlass13device_kernelIN5flash19enable_sm80_to_sm89INS1_16FlashAttnBwdSm80INS1_25CollectiveMainloopBwdSm80ILi1ELi1EN4cute5tupleIJNS5_1CILi64EEES8_NS7_ILi256EEEEEENS_6half_tEfNS_4arch4Sm80ELb0ELb1ELb1ELb0ELb0ELb0ELb0ELb0ELi2ELi4ELi2ELi2ELb0EEENS1_24CollectiveEpilogueBwdGQAISA_fSD_Li256ELb0ELb0EEENS1_19SingleTileSchedulerILb0ELb0ELb0ELi64EEEEEEEEEvNT_6ParamsE,@"STO_CUDA_ENTRY STV_DEFAULT"
_ZN7cutlass13device_kernelIN5flash19enable_sm80_to_sm89INS1_16FlashAttnBwdSm80INS1_25CollectiveMainloopBwdSm80ILi1ELi1EN4cute5tupleIJNS5_1CILi64EEES8_NS7_ILi256EEEEEENS_6half_tEfNS_4arch4Sm80ELb0ELb1ELb1ELb0ELb0ELb0ELb0ELb0ELi2ELi4ELi2ELi2ELb0EEENS1_24CollectiveEpilogueBwdGQAISA_fSD_Li256ELb0ELb0EEENS1_19SingleTileSchedulerILb0ELb0ELb0ELi64EEEEEEEEEvNT_6ParamsE:
        /* <DEDUP_REMOVED lines=27> */
.L_x_770:
        /* <DEDUP_REMOVED lines=179> */
[----:B------:R-:W-:Y:S01]  /*0ce0*/  LEA R4, P1, R10, c[0x0][0x1c0], 0x1 ;  /* 0x000070000a047a11 */ /* 0x000fe200078208ff */
[----:B------:R-:W-:Y:S01]  /*0cf0*/  IMAD.WIDE.U32 R8, R250, c[0x0][0x178], R2 ;  /* 0x00005e00fa087a25 */ /* 0x000fe200078e0002 */
[----:B------:R-:W-:Y:S01]  /*0d00*/  CS2R R120, SRZ ;  /* 0x0000000000787805 */ /* 0x000fe2000001ff00 */
[----:B------:R-:W-:Y:S01]  /*0d10*/  CS2R R118, SRZ ;  /* 0x0000000000767805 */ /* 0x000fe2000001ff00 */
[----:B------:R-:W-:Y:S01]  /*0d20*/  LEA.HI.X R5, R10, c[0x0][0x1c4], R0, 0x1, P1 ;  /* 0x000071000a057a11 */ /* 0x000fe200008f0c00 */
[----:B------:R-:W-:Y:S01]  /*0d30*/  IMAD.IADD R9, R9, 0x1, R13 ;  /* 0x0000000109097824 */ /* 0x000fe200078e020d */
[----:B------:R-:W-:Y:S01]  /*0d40*/  LEA.HI R10, R18, R248, RZ, 0x6 ;  /* 0x000000f8120a7211 */ /* 0x000fe200078f30ff */
[----:B------:R-:W-:Y:S01]  /*0d50*/  IMAD.MOV.U32 R15, RZ, RZ, c[0x0][0x1d8] ;  /* 0x00007600ff0f7624 */ /* 0x000fe200078e00ff */
[----:B------:R-:W-:Y:S01]  /*0d60*/  IADD3 R0, -R250, UR13, RZ ;  /* 0x0000000dfa007c10 */ /* 0x000fe2000fffe1ff */
[----:B------:R-:W-:Y:S01]  /*0d70*/  IMAD.IADD R7, R7, 0x1, R12 ;  /* 0x0000000107077824 */ /* 0x000fe200078e020c */
[----:B------:R-:W-:Y:S01]  /*0d80*/  SHF.R.S32.HI R26, RZ, 0x6, R10 ;  /* 0x00000006ff1a7819 */ /* 0x000fe2000001140a */
[----:B------:R-:W-:Y:S01]  /*0d90*/  IMAD.MOV.U32 R19, RZ, RZ, c[0x0][0x1dc] ;  /* 0x00007700ff137624 */ /* 0x000fe200078e00ff */
[C---:B------:R-:W-:Y:S01]  /*0da0*/  ISETP.LT.OR P1, PT, R0.reuse, 0x1, P5 ;  /* 0x000000010000780c */ /* 0x040fe20002f21670 */
[----:B------:R-:W-:Y:S01]  /*0db0*/  IMAD.WIDE.U32 R6, R31, c[0x0][0x1b8], R6 ;  /* 0x00006e001f067a25 */ /* 0x000fe200078e0006 */
[C---:B------:R-:W-:Y:S01]  /*0dc0*/  ISETP.LT.OR P6, PT, R0.reuse, 0x1, P4 ;  /* 0x000000010000780c */ /* 0x040fe200027c1670 */
[----:B------:R-:W-:Y:S01]  /*0dd0*/  CS2R R116, SRZ ;  /* 0x0000000000747805 */ /* 0x000fe2000001ff00 */
[----:B------:R-:W-:Y:S01]  /*0de0*/  ISETP.LT.OR P3, PT, R0, 0x1, P2 ;  /* 0x000000010000780c */ /* 0x000fe20001761670 */
[----:B------:R-:W-:Y:S01]  /*0df0*/  IMAD R10, R26, 0x200, R14 ;  /* 0x000002001a0a7824 */ /* 0x000fe200078e020e */
[----:B------:R-:W-:Y:S01]  /*0e00*/  ISETP.LT.OR P5, PT, R0, 0x21, P5 ;  /* 0x000000210000780c */ /* 0x000fe20002fa1670 */
[----:B------:R-:W-:Y:S01]  /*0e10*/  IMAD R12, R30, c[0x0][0x180], RZ ;  /* 0x000060001e0c7a24 */ /* 0x000fe200078e02ff */
[----:B------:R-:W-:Y:S01]  /*0e20*/  ISETP.LT.OR P4, PT, R0, 0x21, P4 ;  /* 0x000000210000780c */ /* 0x000fe20002781670 */
[----:B------:R-:W-:Y:S01]  /*0e30*/  IMAD.SHL.U32 R240, R10, 0x2, RZ ;  /* 0x000000020af07824 */ /* 0x000fe200078e00ff */
[----:B------:R-:W-:Y:S01]  /*0e40*/  ISETP.LT.OR P2, PT, R0, 0x21, P2 ;  /* 0x000000210000780c */ /* 0x000fe20001741670 */
[----:B------:R-:W-:Y:S01]  /*0e50*/  IMAD.WIDE.U32 R10, R148, c[0x0][0x180], R8 ;  /* 0x00006000940a7a25 */ /* 0x000fe200078e0008 */
[----:B------:R-:W-:Y:S01]  /*0e60*/  IADD3 R7, R7, UR4, RZ ;  /* 0x0000000407077c10 */ /* 0x000fe2000fffe0ff */
[----:B------:R-:W-:Y:S01]  /*0e70*/  ULDC.64 UR4, c[0x0][0x178] ;  /* 0x00005e0000047ab9 */ /* 0x000fe20000000a00 */
[----:B------:R-:W-:Y:S01]  /*0e80*/  @!PT LDS RZ, [RZ] ;  /* 0x00000000fffff984 */ /* 0x000fe20000000800 */
[----:B------:R-:W-:Y:S01]  /*0e90*/  @!PT LDS RZ, [RZ] ;  /* 0x00000000fffff984 */ /* 0x000fe20000000800 */
[----:B------:R-:W-:Y:S01]  /*0ea0*/  @!PT LDS RZ, [RZ] ;  /* 0x00000000fffff984 */ /* 0x000fe20000000800 */
[----:B------:R1:W-:Y:S01]  /*0eb0*/  LDGSTS.E.BYPASS.LTC128B.128 [R240+0x8080], [R4.64], !P1 ;  /* 0x0808000004f07fae */ /* 0x0003e2000c901d56 */
[----:B------:R-:W-:Y:S01]  /*0ec0*/  ISETP.GE.AND P1, PT, R24, c[0x0][0x1cc], PT ;  /* 0x0000730018007a0c */ /* 0x000fe20003f26270 */
[----:B------:R-:W-:Y:S01]  /*0ed0*/  IMAD R12, R148, c[0x0][0x184], R12 ;  /* 0x00006100940c7a24 */ /* 0x000fe200078e020c */
[----:B------:R-:W-:Y:S01]  /*0ee0*/  UIMAD UR7, UR17, UR4, URZ ;  /* 0x00000004110772a4 */ /* 0x000fe2000f8e023f */
[----:B------:R1:W-:Y:S01]  /*0ef0*/  LDGSTS.E.BYPASS.LTC128B.128 [R240+0xa080], [R4.64+0x80], !P6 ;  /* 0x0a08008004f07fae */ /* 0x0003e2000f101d56 */
[C---:B------:R-:W-:Y:S01]  /*0f00*/  ISETP.LT.OR P6, PT, R0.reuse, 0x1, P1 ;  /* 0x000000010000780c */ /* 0x040fe20000fc1670 */
[----:B------:R-:W-:Y:S01]  /*0f10*/  IMAD R13, R17, c[0x0][0x1a8], RZ ;  /* 0x00006a00110d7a24 */ /* 0x000fe200078e02ff */
[----:B------:R-:W-:Y:S01]  /*0f20*/  ISETP.LT.OR P1, PT, R0, 0x21, P1 ;  /* 0x000000210000780c */ /* 0x000fe20000f21670 */
[----:B------:R1:W-:Y:S01]  /*0f30*/  LDGSTS.E.BYPASS.LTC128B.128 [R240+0xc080], [R4.64+0x100], !P3 ;  /* 0x0c08010004f07fae */ /* 0x0003e2000d901d56 */
[----:B------:R-:W-:Y:S01]  /*0f40*/  LEA R8, P3, R15, R4, 0x6 ;  /* 0x000000040f087211 */ /* 0x000fe200078630ff */
[----:B------:R-:W-:Y:S01]  /*0f50*/  IMAD.IADD R11, R11, 0x1, R12 ;  /* 0x000000010b0b7824 */ /* 0x000fe200078e020c */
[----:B------:R-:W-:Y:S01]  /*0f60*/  UIMAD.WIDE.U32 UR24, UR14, UR4, URZ ;  /* 0x000000040e1872a5 */ /* 0x000fe2000f8e003f */
[C---:B------:R-:W-:Y:S01]  /*0f70*/  IMAD R12, R16.reuse, c[0x0][0x1ac], R13 ;  /* 0x00006b00100c7a24 */ /* 0x040fe200078e020d */
[----:B------:R-:W-:Y:S01]  /*0f80*/  LEA.HI.X R9, R15, R5, R19, 0x6, P3 ;  /* 0x000000050f097211 */ /* 0x000fe200018f3413 */
[----:B------:R-:W-:Y:S01]  /*0f90*/  IMAD.WIDE.U32 R6, R16, c[0x0][0x1a8], R6 ;  /* 0x00006a0010067a25 */ /* 0x000fe200078e0006 */
[----:B------:R-:W-:Y:S01]  /*0fa0*/  ISETP.GE.AND P3, PT, R2, c[0x0][0x19c], PT ;  /* 0x0000670002007a0c */ /* 0x000fe20003f66270 */
[----:B------:R-:W-:Y:S01]  /*0fb0*/  UIMAD UR7, UR14, UR5, UR7 ;  /* 0x000000050e0772a4 */ /* 0x000fe2000f8e0207 */
[-C--:B------:R-:W-:Y:S01]  /*0fc0*/  LEA.HI R15, R18, R248.reuse, RZ, 0x4 ;  /* 0x000000f8120f7211 */ /* 0x080fe200078f20ff */
[----:B------:R1:W-:Y:S01]  /*0fd0*/  LDGSTS.E.BYPASS.LTC128B.128 [R240+0xe080], [R4.64+0x180], !P6 ;  /* 0x0e08018004f07fae */ /* 0x0003e2000f101d56 */
[----:B------:R-:W-:Y:S01]  /*0fe0*/  ULDC.64 UR4, c[0x0][0x188] ;  /* 0x0000620000047ab9 */ /* 0x000fe20000000a00 */
[----:B------:R-:W-:Y:S01]  /*0ff0*/  IMAD.WIDE.U32 R34, R31, c[0x0][0x188], R10 ;  /* 0x000062001f227a25 */ /* 0x000fe200078e000a */
[----:B------:R-:W-:Y:S01]  /*1000*/  UIMAD UR4, UR10, UR4, URZ ;  /* 0x000000040a0472a4 */ /* 0x000fe2000f8e023f */
[----:B------:R2:W-:Y:S01]  /*1010*/  LDGSTS.E.BYPASS.LTC128B.128 [R240+0x9080], [R8.64], !P5 ;  /* 0x0908000008f07fae */ /* 0x0005e2000e901d56 */
[----:B------:R-:W-:Y:S01]  /*1020*/  ISETP.GE.AND P5, PT, R21, c[0x0][0x19c], PT ;  /* 0x0000670015007a0c */ /* 0x000fe20003fa6270 */
[----:B------:R-:W-:Y:S01]  /*1030*/  UIADD3 UR7, UR25, UR7, URZ ;  /* 0x0000000719077290 */ /* 0x000fe2000fffe03f */
[----:B------:R-:W-:Y:S01]  /*1040*/  IMAD.U32 R11, RZ, RZ, UR6 ;  /* 0x00000006ff0b7e24 */ /* 0x000fe2000f8e00ff */
[----:B------:R2:W-:Y:S01]  /*1050*/  LDGSTS.E.BYPASS.LTC128B.128 [R240+0xb080], [R8.64+0x80], !P4 ;  /* 0x0b08008008f07fae */ /* 0x0005e2000e101d56 */
[C---:B------:R-:W-:Y:S01]  /*1060*/  ISETP.LT.OR P4, PT, R0.reuse, 0x1, P3 ;  /* 0x000000010000780c */ /* 0x040fe20001f81670 */
[----:B------:R-:W-:Y:S01]  /*1070*/  UIMAD UR4, UR12, UR5, UR4 ;  /* 0x000000050c0472a4 */ /* 0x000fe2000f8e0204 */
[----:B------:R-:W-:Y:S01]  /*1080*/  ISETP.LT.OR P3, PT, R0, 0x21, P3 ;  /* 0x000000210000780c */ /* 0x000fe20001f61670 */
[----:B------:R2:W-:Y:S01]  /*1090*/  LDGSTS.E.BYPASS.LTC128B.128 [R240+0xd080], [R8.64+0x100], !P2 ;  /* 0x0d08010008f07fae */ /* 0x0005e2000d101d56 */
[----:B------:R-:W-:Y:S01]  /*10a0*/  ISETP.GE.AND P2, PT, R20, c[0x0][0x19c], PT ;  /* 0x0000670014007a0c */ /* 0x000fe20003f46270 */
[----:B------:R-:W-:Y:S01]  /*10b0*/  IMAD.U32 R10, RZ, RZ, UR7 ;  /* 0x00000007ff0a7e24 */ /* 0x000fe2000f8e00ff */
[-C--:B------:R-:W-:Y:S01]  /*10c0*/  LEA.HI R16, R18, R248.reuse, RZ, 0x5 ;  /* 0x000000f812107211 */ /* 0x080fe200078f28ff */
[----:B------:R2:W-:Y:S01]  /*10d0*/  LDGSTS.E.BYPASS.LTC128B.128 [R240+0xf080], [R8.64+0x180], !P1 ;  /* 0x0f08018008f07fae */ /* 0x0005e2000c901d56 */
[C---:B------:R-:W-:Y:S01]  /*10e0*/  ISETP.LT.OR P1, PT, R0.reuse, 0x1, P2 ;  /* 0x000000010000780c */ /* 0x040fe20001721670 */
[----:B------:R-:W-:Y:S01]  /*10f0*/  ULDC.64 UR6, c[0x0][0x208] ;  /* 0x0000820000067ab9 */ /* 0x000fe20000000a00 */
[----:B------:R-:W-:Y:S01]  /*1100*/  ISETP.LT.OR P2, PT, R0, 0x21, P2 ;  /* 0x000000210000780c */ /* 0x000fe20001741670 */
[----:B------:R-:W-:Y:S01]  /*1110*/  UIMAD UR17, UR17, UR6, URZ ;  /* 0x00000006111172a4 */ /* 0x000fe2000f8e023f */
[----:B------:R-:W-:Y:S01]  /*1120*/  IADD3 R22, R35, UR4, RZ ;  /* 0x0000000423167c10 */ /* 0x000fe2000fffe0ff */
[----:B------:R-:W-:Y:S01]  /*1130*/  ULDC.64 UR4, c[0x0][0x218] ;  /* 0x0000860000047ab9 */ /* 0x000fe20000000a00 */
[----:B------:R-:W-:Y:S01]  /*1140*/  LEA.HI R17, R18, R248, RZ, 0x2 ;  /* 0x000000f812117211 */ /* 0x000fe200078f10ff */
[----:B------:R-:W-:Y:S01]  /*1150*/  UIMAD UR17, UR14, UR7, UR17 ;  /* 0x000000070e1172a4 */ /* 0x000fe2000f8e0211 */
[----:B------:R3:W-:Y:S01]  /*1160*/  STL.64 [R1+0x18], R34 ;  /* 0x0000182201007387 */ /* 0x0007e20000100a00 */
[----:B------:R-:W-:Y:S01]  /*1170*/  UIMAD UR4, UR10, UR4, URZ ;  /* 0x000000040a0472a4 */ /* 0x000fe2000f8e023f */
[----:B-1----:R-:W-:Y:S01]  /*1180*/  IMAD.IADD R5, R7, 0x1, R12 ;  /* 0x0000000107057824 */ /* 0x002fe200078e020c */
[C---:B------:R-:W-:Y:S01]  /*1190*/  LEA R4, P6, R6.reuse, c[0x0][0x190], 0x1 ;  /* 0x0000640006047a11 */ /* 0x040fe200078c08ff */
[----:B------:R-:W-:Y:S01]  /*11a0*/  IMAD.MOV.U32 R7, RZ, RZ, c[0x0][0x1a8] ;  /* 0x00006a00ff077624 */ /* 0x000fe200078e00ff */
[----:B------:R-:W-:Y:S01]  /*11b0*/  SHF.R.S32.HI R12, RZ, 0x1f, R16 ;  /* 0x0000001fff0c7819 */ /* 0x000fe20000011410 */
[----:B------:R-:W-:Y:S01]  /*11c0*/  UIMAD UR4, UR12, UR5, UR4 ;  /* 0x000000050c0472a4 */ /* 0x000fe2000f8e0204 */
[----:B------:R-:W-:Y:S01]  /*11d0*/  LEA.HI.X R5, R6, c[0x0][0x194], R5, 0x1, P6 ;  /* 0x0000650006057a11 */ /* 0x000fe200030f0c05 */
[----:B------:R1:W-:Y:S01]  /*11e0*/  STL [R1+0x28], R22 ;  /* 0x0000281601007387 */ /* 0x0003e20000100800 */
[C---:B------:R-:W-:Y:S01]  /*11f0*/  ISETP.LT.OR P6, PT, R0.reuse, 0x1, P5 ;  /* 0x000000010000780c */ /* 0x040fe20002fc1670 */
[----:B------:R-:W-:Y:S01]  /*1200*/  IMAD.MOV.U32 R246, RZ, RZ, 0x20 ;  /* 0x00000020fff67424 */ /* 0x000fe200078e00ff */
[----:B------:R-:W-:Y:S01]  /*1210*/  ISETP.LT.OR P5, PT, R0, 0x21, P5 ;  /* 0x000000210000780c */ /* 0x000fe20002fa1670 */
[----:B------:R4:W-:Y:S01]  /*1220*/  LDGSTS.E.BYPASS.LTC128B.128 [R240+0x80], [R4.64], !P4 ;  /* 0x0008000004f07fae */ /* 0x0009e2000e101d56 */
[C---:B------:R-:W-:Y:S01]  /*1230*/  LEA R6, P4, R7.reuse, R4, 0x6 ;  /* 0x0000000407067211 */ /* 0x040fe200078830ff */
[----:B------:R-:W-:Y:S01]  /*1240*/  IMAD.MOV.U32 R149, RZ, RZ, 0x1 ;  /* 0x00000001ff957424 */ /* 0x000fe200078e00ff */
[----:B------:R-:W-:Y:S01]  /*1250*/  SHF.R.S32.HI R13, RZ, 0x1f, R17 ;  /* 0x0000001fff0d7819 */ /* 0x000fe20000011411 */
[----:B------:R4:W-:Y:S01]  /*1260*/  LDGSTS.E.BYPASS.LTC128B.128 [R240+0x2080], [R4.64+0x80], !P1 ;  /* 0x0208008004f07fae */ /* 0x0009e2000c901d56 */
[----:B------:R-:W-:Y:S01]  /*1270*/  ISETP.GE.AND P1, PT, R24, c[0x0][0x19c], PT ;  /* 0x0000670018007a0c */ /* 0x000fe20003f26270 */
[----:B--2---:R-:W-:Y:S01]  /*1280*/  IMAD.MOV.U32 R8, RZ, RZ, c[0x0][0x1ac] ;  /* 0x00006b00ff087624 */ /* 0x004fe200078e00ff */
[----:B------:R-:W-:Y:S01]  /*1290*/  CS2R R114, SRZ ;  /* 0x0000000000727805 */ /* 0x000fe2000001ff00 */
[----:B------:R-:W-:Y:S01]  /*12a0*/  IMAD.U32 R9, RZ, RZ, UR25 ;  /* 0x00000019ff097e24 */ /* 0x000fe2000f8e00ff */
[----:B------:R-:W-:Y:S01]  /*12b0*/  CS2R R112, SRZ ;  /* 0x0000000000707805 */ /* 0x000fe2000001ff00 */
[----:B------:R4:W-:Y:S01]  /*12c0*/  LDGSTS.E.BYPASS.LTC128B.128 [R240+0x4080], [R4.64+0x100], !P6 ;  /* 0x0408010004f07fae */ /* 0x0009e2000f101d56 */
        /* <DEDUP_REMOVED lines=76> */
[----:B------:R-:W-:Y:S01]  /*1790*/  ISETP.GE.AND P3, PT, R2, c[0x0][0x1fc], PT ;  /* 0x00007f0002007a0c */ /* 0x000fe20003f66270 */
[----:B------:R-:W-:Y:S01]  /*17a0*/  IMAD.IADD R19, R0, 0x1, -R14 ;  /* 0x0000000100137824 */ /* 0x000fe200078e0a0e */
[----:B------:R-:W-:Y:S01]  /*17b0*/  SEL R33, RZ, 0x1, P1 ;  /* 0x00000001ff217807 */ /* 0x000fe20000800000 */
[----:B------:R2:W-:Y:S01]  /*17c0*/  LDGSTS.E.BYPASS.LTC128B.128 [R240+0x11080], [R8.64], !P6 ;  /* 0x1108000008f07fae */ /* 0x0005e2000f101d56 */
[----:B------:R-:W-:Y:S01]  /*17d0*/  ISETP.GE.AND P6, PT, R2, c[0x0][0x1fc], PT ;  /* 0x00007f0002007a0c */ /* 0x000fe20003fc6270 */
[----:B------:R-:W-:Y:S01]  /*17e0*/  IMAD.WIDE.U32 R2, R250, c[0x0][0x208], R2 ;  /* 0x00008200fa027a25 */ /* 0x000fe200078e0002 */
[----:B---3--:R-:W-:Y:S01]  /*17f0*/  SEL R34, RZ, 0x1, P3 ;  /* 0x00000001ff227807 */ /* 0x008fe20001800000 */
[----:B------:R2:W-:Y:S01]  /*1800*/  LDGSTS.E.BYPASS.LTC128B.128 [R240+0x13080], [R8.64+0x80], !P2 ;  /* 0x1308008008f07fae */ /* 0x0005e2000d101d56 */
[----:B------:R-:W-:Y:S01]  /*1810*/  ISETP.GE.AND P3, PT, R24, c[0x0][0x16c], PT ;  /* 0x00005b0018007a0c */ /* 0x000fe20003f66270 */
[----:B------:R-:W-:Y:S01]  /*1820*/  CS2R R54, SRZ ;  /* 0x0000000000367805 */ /* 0x000fe2000001ff00 */
[----:B------:R-:W-:Y:S01]  /*1830*/  CS2R R52, SRZ ;  /* 0x0000000000347805 */ /* 0x000fe2000001ff00 */
[----:B------:R2:W-:Y:S01]  /*1840*/  LDGSTS.E.BYPASS.LTC128B.128 [R240+0x15080], [R8.64+0x100], !P5 ;  /* 0x1508010008f07fae */ /* 0x0005e2000e901d56 */
[----:B------:R-:W-:Y:S01]  /*1850*/  SEL R243, RZ, 0x8, P3 ;  /* 0x00000008fff37807 */ /* 0x000fe20001800000 */
[----:B------:R-:W-:Y:S01]  /*1860*/  CS2R R50, SRZ ;  /* 0x0000000000327805 */ /* 0x000fe2000001ff00 */
[----:B------:R-:W-:Y:S01]  /*1870*/  ISETP.GE.AND P3, PT, R21, c[0x0][0x1fc], PT ;  /* 0x00007f0015007a0c */ /* 0x000fe20003f66270 */
[----:B------:R2:W-:Y:S01]  /*1880*/  LDGSTS.E.BYPASS.LTC128B.128 [R240+0x17080], [R8.64+0x180], !P4 ;  /* 0x1708018008f07fae */ /* 0x0005e2000e101d56 */
[C---:B------:R-:W-:Y:S01]  /*1890*/  ISETP.GE.AND P4, PT, R20.reuse, c[0x0][0x16c], PT ;  /* 0x00005b0014007a0c */ /* 0x040fe20003f86270 */
[----:B------:R-:W-:Y:S01]  /*18a0*/  CS2R R48, SRZ ;  /* 0x0000000000307805 */ /* 0x000fe2000001ff00 */
[----:B------:R-:W-:Y:S01]  /*18b0*/  ISETP.GE.AND P5, PT, R20, c[0x0][0x1fc], PT ;  /* 0x00007f0014007a0c */ /* 0x000fe20003fa6270 */
[----:B------:R-:W-:Y:S01]  /*18c0*/  CS2R R46, SRZ ;  /* 0x00000000002e7805 */ /* 0x000fe2000001ff00 */
[----:B------:R-:W-:Y:S01]  /*18d0*/  CS2R R44, SRZ ;  /* 0x00000000002c7805 */ /* 0x000fe2000001ff00 */
[----:B------:R-:W-:Y:S01]  /*18e0*/  CS2R R42, SRZ ;  /* 0x00000000002a7805 */ /* 0x000fe2000001ff00 */
[----:B------:R-:W-:Y:S01]  /*18f0*/  CS2R R40, SRZ ;  /* 0x0000000000287805 */ /* 0x000fe2000001ff00 */
[----:B------:R-:W-:Y:S01]  /*1900*/  CS2R R38, SRZ ;  /* 0x0000000000267805 */ /* 0x000fe2000001ff00 */
[----:B------:R-:W-:Y:S01]  /*1910*/  USHF.L.U64.HI UR7, UR6, 0x5, UR7 ;  /* 0x0000000506077899 */ /* 0x000fe20008010207 */
[----:B----4-:R-:W-:Y:S01]  /*1920*/  SHF.R.S32.HI R5, RZ, 0x4, R15 ;  /* 0x00000004ff057819 */ /* 0x010fe2000001140f */
[----:B------:R-:W-:Y:S01]  /*1930*/  UISETP.GT.AND UP1, UPT, UR11, -0x1, UPT ;  /* 0xffffffff0b00788c */ /* 0x000fe2000bf24270 */
[----:B------:R-:W-:-:S02]  /*1940*/  SHF.R.S32.HI R4, RZ, 0x2, R17 ;  /* 0x00000002ff047819 */ /* 0x000fc40000011411 */
        /* <DEDUP_REMOVED lines=8> */
[----:B------:R-:W-:Y:S02]  /*19d0*/  IMAD R5, R250, c[0x0][0x20c], R5 ;  /* 0x00008300fa057a24 */ /* 0x000fe400078e0205 */
[----:B------:R-:W-:Y:S02]  /*19e0*/  IMAD.IADD R23, R0, 0x1, -R11 ;  /* 0x0000000100177824 */ /* 0x000fe400078e0a0b */
[----:B------:R-:W-:Y:S02]  /*19f0*/  IMAD.IADD R3, R3, 0x1, R5 ;  /* 0x0000000103037824 */ /* 0x000fe400078e0205 */
[----:B------:R-:W-:Y:S01]  /*1a00*/  IMAD R0, R30, c[0x0][0x210], RZ ;  /* 0x000084001e007a24 */ /* 0x000fe200078e02ff */
[----:B------:R-:W-:Y:S01]  /*1a10*/  SEL R30, RZ, 0x4, P3 ;  /* 0x00000004ff1e7807 */ /* 0x000fe20001800000 */
[----:B------:R-:W-:Y:S01]  /*1a20*/  IMAD.WIDE.U32 R2, R148, c[0x0][0x210], R2 ;  /* 0x0000840094027a25 */ /* 0x000fe200078e0002 */
[C---:B------:R-:W-:Y:S02]  /*1a30*/  ISETP.LT.OR P3, PT, R10.reuse, 0x1, P6 ;  /* 0x000000010a00780c */ /* 0x040fe40003761670 */
[----:B------:R-:W-:Y:S01]  /*1a40*/  ISETP.LT.OR P6, PT, R10, 0x21, P6 ;  /* 0x000000210a00780c */ /* 0x000fe200037c1670 */
[----:B------:R-:W-:-:S02]  /*1a50*/  IMAD R0, R148, c[0x0][0x214], R0 ;  /* 0x0000850094007a24 */ /* 0x000fc400078e0200 */
[----:B-1----:R-:W-:Y:S01]  /*1a60*/  IMAD.IADD R22, R4, 0x1, -R12 ;  /* 0x0000000104167824 */ /* 0x002fe200078e0a0c */
[----:B------:R-:W-:Y:S01]  /*1a70*/  @!P0 LEA R12, P2, R25, c[0x0][0x258], 0x2 ;  /* 0x00009600190c8a11 */ /* 0x000fe200078410ff */
[----:B------:R-:W-:Y:S02]  /*1a80*/  IMAD.IADD R3, R3, 0x1, R0 ;  /* 0x0000000103037824 */ /* 0x000fe400078e0200 */
[----:B------:R-:W-:Y:S01]  /*1a90*/  IMAD.U32 R0, RZ, RZ, UR17 ;  /* 0x00000011ff007e24 */ /* 0x000fe2000f8e00ff */
[----:B------:R-:W-:Y:S01]  /*1aa0*/  @!P0 LEA.HI.X R13, R25, c[0x0][0x25c], R28, 0x2, P2 ;  /* 0x00009700190d8a11 */ /* 0x000fe200010f141c */
[----:B------:R-:W-:Y:S01]  /*1ab0*/  IMAD.WIDE.U32 R36, R31, c[0x0][0x218], R2 ;  /* 0x000086001f247a25 */ /* 0x000fe200078e0002 */
[----:B------:R-:W-:Y:S02]  /*1ac0*/  SEL R28, RZ, 0xffffffff, P4 ;  /* 0xffffffffff1c7807 */ /* 0x000fe40002000000 */
[----:B------:R-:W-:Y:S01]  /*1ad0*/  ISETP.GE.AND P4, PT, R21, c[0x0][0x16c], PT ;  /* 0x00005b0015007a0c */ /* 0x000fe20003f86270 */
[----:B------:R-:W-:Y:S01]  /*1ae0*/  IMAD.U32 R2, RZ, RZ, UR24 ;  /* 0x00000018ff027e24 */ /* 0x000fe2000f8e00ff */
[----:B------:R-:W-:Y:S01]  /*1af0*/  IADD3 R35, R37, UR4, RZ ;  /* 0x0000000425237c10 */ /* 0x000fe2000fffe0ff */
[----:B------:R-:W-:Y:S01]  /*1b00*/  IMAD.U32 R3, RZ, RZ, UR25 ;  /* 0x00000019ff037e24 */ /* 0x000fe2000f8e00ff */
[----:B------:R-:W-:Y:S01]  /*1b10*/  ISETP.GE.AND P2, PT, R20, c[0x0][0x1fc], PT ;  /* 0x00007f0014007a0c */ /* 0x000fe20003f46270 */
[----:B------:R-:W-:Y:S01]  /*1b20*/  ULDC.64 UR4, c[0x0][0x240] ;  /* 0x0000900000047ab9 */ /* 0x000fe20000000a00 */
[C---:B------:R-:W-:Y:S01]  /*1b30*/  LEA R3, P1, R2.reuse, R36, 0x6 ;  /* 0x0000002402037211 */ /* 0x040fe200078230ff */
[----:B------:R-:W-:Y:S01]  /*1b40*/  UIMAD UR4, UR10, UR4, URZ ;  /* 0x000000040a0472a4 */ /* 0x000fe2000f8e023f */
[----:B------:R-:W-:Y:S01]  /*1b50*/  SEL R31, RZ, 0x4, P4 ;  /* 0x00000004ff1f7807 */ /* 0x000fe20002000000 */
[----:B------:R1:W-:Y:S01]  /*1b60*/  STL.64 [R1+0x10], R36 ;  /* 0x0000102401007387 */ /* 0x0003e20000100a00 */
        /* <DEDUP_REMOVED lines=10> */
[----:B------:R-:W-:Y:S01]  /*1c10*/  ISETP.GE.AND P4, PT, R21, c[0x0][0x1fc], PT ;  /* 0x00007f0015007a0c */ /* 0x000fe20003f86270 */
[----:B------:R-:W-:Y:S01]  /*1c20*/  UIADD3 UR5, -UR15, UR5, UR10 ;  /* 0x000000050f057290 */ /* 0x000fe2000fffe10a */
[----:B------:R3:W-:Y:S01]  /*1c30*/  @!P0 LDGSTS.E.BYPASS.LTC128B.128 [R0+0x20080], [R12.64] ;  /* 0x200800000c008fae */ /* 0x0007e2000b901d56 */
[----:B------:R-:W-:Y:S01]  /*1c40*/  SEL R25, RZ, 0xffffffff, P2 ;  /* 0xffffffffff197807 */ /* 0x000fe20001000000 */
[----:B------:R-:W-:Y:S01]  /*1c50*/  ULDC UR4, c[0x0][0x2a0] ;  /* 0x0000a80000047ab9 */ /* 0x000fe20000000800 */
[----:B------:R-:W-:Y:S01]  /*1c60*/  SEL R242, RZ, 0x8, P1 ;  /* 0x00000008fff27807 */ /* 0x000fe20000800000 */
[----:B------:R-:W0:Y:S01]  /*1c70*/  LDGDEPBAR ;  /* 0x00000000000079af */ /* 0x000e220000000000 */
[C---:B------:R-:W-:Y:S01]  /*1c80*/  ISETP.LT.OR P2, PT, R10.reuse, 0x1, P5 ;  /* 0x000000010a00780c */ /* 0x040fe20002f41670 */
[----:B------:R-:W-:Y:S01]  /*1c90*/  ULOP3.LUT UR4, URZ, UR4, URZ, 0x33, !UPT ;  /* 0x000000043f047292 */ /* 0x000fe2000f8e333f */
[C---:B------:R-:W-:Y:S01]  /*1ca0*/  ISETP.LT.OR P1, PT, R10.reuse, 0x1, P4 ;  /* 0x000000010a00780c */ /* 0x040fe20002721670 */
[----:B------:R4:W-:Y:S01]  /*1cb0*/  LDGSTS.E.BYPASS.LTC128B.128 [R240+0x18080], [R4.64], !P3 ;  /* 0x1808000004f07fae */ /* 0x0009e2000d901d56 */
[C---:B------:R-:W-:Y:S01]  /*1cc0*/  ISETP.LT.OR P5, PT, R10.reuse, 0x21, P5 ;  /* 0x000000210a00780c */ /* 0x040fe20002fa1670 */
[----:B------:R-:W-:Y:S01]  /*1cd0*/  USHF.L.U32 UR6, UR6, 0x5, URZ ;  /* 0x0000000506067899 */ /* 0x000fe2000800063f */
[----:B------:R-:W-:Y:S01]  /*1ce0*/  ISETP.LT.OR P4, PT, R10, 0x21, P4 ;  /* 0x000000210a00780c */ /* 0x000fe20002781670 */
[----:B------:R5:W-:Y:S01]  /*1cf0*/  STL [R1+0x24], R35 ;  /* 0x0000242301007387 */ /* 0x000be20000100800 */
[----:B-1----:R-:W-:-:S05]  /*1d00*/  CS2R R36, SRZ ;  /* 0x0000000000247805 */ /* 0x002fca000001ff00 */
[----:B------:R4:W-:Y:S01]  /*1d10*/  LDGSTS.E.BYPASS.LTC128B.128 [R240+0x1a080], [R4.64+0x80], !P2 ;  /* 0x1a08008004f07fae */ /* 0x0009e2000d101d56 */
[----:B------:R-:W-:-:S03]  /*1d20*/  LEA R20, P2, R27, c[0x0][0x280], 0x2 ;  /* 0x0000a0001b147a11 */ /* 0x000fc600078410ff */
[----:B------:R4:W-:Y:S01]  /*1d30*/  LDGSTS.E.BYPASS.LTC128B.128 [R240+0x1c080], [R4.64+0x100], !P1 ;  /* 0x1c08010004f07fae */ /* 0x0009e2000c901d56 */
[----:B------:R-:W-:Y:S01]  /*1d40*/  LEA.HI.X R21, R27, c[0x0][0x284], R32, 0x2, P2 ;  /* 0x0000a1001b157a11 */ /* 0x000fe200010f1420 */
[----:B---3--:R-:W-:Y:S01]  /*1d50*/  IMAD.IADD R0, R248, 0x1, -R2 ;  /* 0x00000001f8007824 */ /* 0x008fe200078e0a02 */
        /* <DEDUP_REMOVED lines=62> */
[----:B----4-:R-:W-:Y:S01]  /*2140*/  IMAD.IADD R4, R248, 0x1, -R0 ;  /* 0x00000001f8047824 */ /* 0x010fe200078e0a00 */
        /* <DEDUP_REMOVED lines=27> */
[----:B-----5:R-:W-:Y:S01]  /*2300*/  CS2R R34, SRZ ;  /* 0x0000000000227805 */ /* 0x020fe2000001ff00 */
        /* <DEDUP_REMOVED lines=38> */
.L_x_782:
        /* <DEDUP_REMOVED lines=171> */
.L_x_774:
[----:B------:R-:W-:Y:S11]  /*3020*/  ISETP.NE.AND P1, PT, R200, c[0x0][0x2a8], PT ;  /* 0x0000aa00c8007a0c */ /* 0x000ff60003f25270 */
[----:B------:R-:W-:Y:S02]  /*3030*/  @!UPT UIADD3 URZ, URZ, URZ, URZ ;  /* 0x0000003f3f3ff290 */ /* 0x000fe4000fffe03f */
[----:B------:R-:W-:Y:S05]  /*3040*/  @P1 IMAD.HI.U32 R6, R4, c[0x0][0x2ac], RZ ;  /* 0x0000ab0004061a27 */ /* 0x000fea00078e00ff */
[----:B------:R-:W-:Y:S02]  /*3050*/  @P1 SHF.R.U32.HI R4, RZ, c[0x0][0x2b0], R6 ;  /* 0x0000ac00ff041a19 */ /* 0x000fe40000011606 */
.L_x_775:
[----:B------:R-:W-:Y:S05]  /*3060*/  BSYNC B0 ;  /* 0x0000000000007941 */ /* 0x000fea0003800000 */
.L_x_773:
[----:B--2---:R-:W2:Y:S01]  /*3070*/  LDL R7, [R1+0x8] ;  /* 0x0000080001077983 */ /* 0x004ea20000100800 */
[----:B------:R-:W-:Y:S04]  /*3080*/  IMAD.MOV.U32 R6, RZ, RZ, c[0x0][0x2a8] ;  /* 0x0000aa00ff067624 */ /* 0x000fe800078e00ff */
[----:B------:R-:W-:Y:S04]  /*3090*/  IMAD R4, R4, R6, -UR15 ;  /* 0x8000000f04047e24 */ /* 0x000fe8000f8e0206 */
[----:B--2---:R-:W-:Y:S05]  /*30a0*/  IMAD.IADD R4, R4, 0x1, -R7 ;  /* 0x0000000104047824 */ /* 0x004fea00078e0a07 */
[----:B------:R-:W-:Y:S02]  /*30b0*/  IADD3 R6, R4, c[0x0][0x2a8], RZ ;  /* 0x0000aa0004067a10 */ /* 0x000fe40007ffe0ff */
[----:B------:R-:W-:Y:S02]  /*30c0*/  IMNMX R176, R176, R4, !PT ;  /* 0x00000004b0b07217 */ /* 0x000fe40007800200 */
[----:B------:R-:W-:Y:S02]  /*30d0*/  IMNMX R177, R177, R6, PT ;  /* 0x00000006b1b17217 */ /* 0x000fe40003800200 */
.L_x_772:
        /* <DEDUP_REMOVED lines=18> */
.L_x_778:
[----:B------:R-:W-:Y:S11]  /*3200*/  ISETP.NE.AND P1, PT, R6, c[0x0][0x2a8], PT ;  /* 0x0000aa0006007a0c */ /* 0x000ff60003f25270 */
[----:B------:R-:W-:Y:S02]  /*3210*/  @!UPT UIADD3 URZ, URZ, URZ, URZ ;  /* 0x0000003f3f3ff290 */ /* 0x000fe4000fffe03f */
[----:B------:R-:W-:Y:S05]  /*3220*/  @P1 IMAD.HI.U32 R5, R4, c[0x0][0x2ac], RZ ;  /* 0x0000ab0004051a27 */ /* 0x000fea00078e00ff */
[----:B------:R-:W-:Y:S02]  /*3230*/  @P1 SHF.R.U32.HI R4, RZ, c[0x0][0x2b0], R5 ;  /* 0x0000ac00ff041a19 */ /* 0x000fe40000011605 */
.L_x_779:
[----:B------:R-:W-:Y:S05]  /*3240*/  BSYNC B0 ;  /* 0x0000000000007941 */ /* 0x000fea0003800000 */
.L_x_777:
[----:B------:R-:W3:Y:S01]  /*3250*/  LDL R6, [R1+0x8] ;  /* 0x0000080001067983 */ /* 0x000ee20000100800 */
[----:B------:R-:W-:Y:S04]  /*3260*/  IMAD.MOV.U32 R5, RZ, RZ, c[0x0][0x2a8] ;  /* 0x0000aa00ff057624 */ /* 0x000fe800078e00ff */
[----:B------:R-:W-:Y:S04]  /*3270*/  IMAD R4, R4, R5, -UR15 ;  /* 0x8000000f04047e24 */ /* 0x000fe8000f8e0205 */
[----:B---3--:R-:W-:Y:S05]  /*3280*/  IMAD.IADD R4, R4, 0x1, -R6 ;  /* 0x0000000104047824 */ /* 0x008fea00078e0a06 */
[----:B------:R-:W-:Y:S02]  /*3290*/  IADD3 R5, R4, c[0x0][0x2a8], RZ ;  /* 0x0000aa0004057a10 */ /* 0x000fe40007ffe0ff */
[----:B------:R-:W-:Y:S02]  /*32a0*/  IMNMX R178, R178, R4, !PT ;  /* 0x00000004b2b27217 */ /* 0x000fe40007800200 */
[----:B------:R-:W-:Y:S02]  /*32b0*/  IMNMX R179, R179, R5, PT ;  /* 0x00000005b3b37217 */ /* 0x000fe40003800200 */
.L_x_776:
        /* <DEDUP_REMOVED lines=463> */
.L_x_780:
        /* <DEDUP_REMOVED lines=157> */
.L_x_781:
        /* <DEDUP_REMOVED lines=217> */
.L_x_771:
[----:B------:R-:W-:Y:S05]  /*6710*/  @P1 EXIT ;  /* 0x000000000000194d */ /* 0x000fea0003800000 */
[----:B------:R-:W2:Y:S01]  /*6720*/  S2R R0, SR_CTAID.Y ;  /* 0x0000000000007919 */ /* 0x000ea20000002600 */
[----:B------:R-:W-:Y:S01]  /*6730*/  MOV R2, 0x1 ;  /* 0x0000000100027802 */ /* 0x000fe20000000f00 */
[----:B------:R-:W-:Y:S02]  /*6740*/  USHF.L.U32 UR5, UR11, 0xe, URZ ;  /* 0x0000000e0b057899 */ /* 0x000fe4000800063f */
[----:B-1----:R-:W1:Y:S04]  /*6750*/  S2R R11, SR_CTAID.Z ;  /* 0x00000000000b7919 */ /* 0x002e680000002700 */
[----:B------:R-:W-:Y:S01]  /*6760*/  BAR.SYNC.DEFER_BLOCKING 0x1, 0x100 ;  /* 0x0044000000007b1d */ /* 0x000fe20000010000 */
[----:B------:R-:W-:Y:S01]  /*6770*/  ISETP.NE.AND P1, PT, R2, c[0x0][0x338], PT ;  /* 0x0000ce0002007a0c */ /* 0x000fe20003f25270 */
[----:B------:R-:W-:Y:S01]  /*6780*/  USHF.R.S32.HI UR4, URZ, 0x1f, UR5 ;  /* 0x0000001f3f047899 */ /* 0x000fe20008011405 */
[----:B------:R-:W-:-:S11]  /*6790*/  IADD3 R2, P0, R248, UR5, RZ ;  /* 0x00000005f8027c10 */ /* 0x000fd6000ff1e0ff */
[----:B--2---:R-:W-:-:S05]  /*67a0*/  @P1 IMAD.HI.U32 R3, R0, c[0x0][0x33c], RZ ;  /* 0x0000cf0000031a27 */ /* 0x004fca00078e00ff */
[----:B------:R-:W-:Y:S02]  /*67b0*/  @P1 SHF.R.U32.HI R0, RZ, c[0x0][0x340], R3 ;  /* 0x0000d000ff001a19 */ /* 0x000fe40000011603 */
        /* <DEDUP_REMOVED lines=8> */
[----:B-1----:R-:W-:Y:S02]  /*6840*/  SHF.R.S32.HI R7, RZ, 0x1f, R11 ;  /* 0x0000001fff077819 */ /* 0x002fe4000001140b */
        /* <DEDUP_REMOVED lines=143> */
.L_x_783:
        /* <DEDUP_REMOVED lines=12> */
.L_x_1166:


//--------------------- .text._ZN7cutlass13device_kernelIN5flash19enable_sm80_to_sm89INS1_16FlashAttnBwdSm80INS1_25CollectiveMainloopBwdSm80ILi1ELi1EN4cute5tupleIJNS5_1CILi64EEES8_NS7_ILi256EEEEEENS_6half_tEfNS_4arch4Sm80ELb0ELb1ELb1ELb1ELb0ELb0ELb0ELb0ELi2ELi4ELi2ELi2ELb0EEENS1_21CollectiveEpilogueBwdISA_SB_SD_Li256ELb1ELb0ELi4EEENS1_19SingleTileSchedulerILb1ELb0ELb0ELi64EEEEEEEEEvNT_6ParamsE --------------------------
	.section	.text._ZN7cutlass13device_kernelIN5flash19enable_sm80_to_sm89INS1_16FlashAttnBwdSm80INS1_25CollectiveMainloopBwdSm80ILi1ELi1EN4cute5tupleIJNS5_1CILi64EEES8_NS7_ILi256EEEEEENS_6half_tEfNS_4arch4Sm80ELb0ELb1ELb1ELb1ELb0ELb0ELb0ELb0ELi2ELi4ELi2ELi2ELb0EEENS1_21CollectiveEpilogueBwdISA_SB_SD_Li256ELb1ELb0ELi4EEENS1_19SingleTileSchedulerILb1ELb0ELb0ELi64EEEEEEEEEvNT_6ParamsE,"ax",@progbits
	.sectioninfo	@"SHI_REGISTERS=255"
	.align	128
.text._ZN7cutlass13device_kernelIN5flash19enable_sm80_to_sm89INS1_16FlashAttnBwdSm80INS1_25CollectiveMainloopBwdSm80ILi1ELi1EN4cute5tupleIJNS5_1CILi64EEES8_NS7_ILi256EEEEEENS_6half_tEfNS_4arch4Sm80ELb0ELb1ELb1ELb1ELb0ELb0ELb0ELb0ELi2ELi4ELi2ELi2ELb0EEENS1_21CollectiveEpilogueBwdISA_SB_SD_Li256ELb1ELb0ELi4EEENS1_19SingleTileSchedulerILb1ELb0ELb0ELi64EEEEEEEEEvNT_6ParamsE:
        .type           _ZN7cutlass13device_kernelIN5flash19enable_sm80_to_sm89INS1_16FlashAttnBwdSm80INS1_25CollectiveMainloopBwdSm80ILi1ELi1EN4cute5tupleIJNS5_1CILi64EEES8_NS7_ILi256EEEEEENS_6half_tEfNS_4arch4Sm80ELb0ELb1ELb1ELb1ELb0ELb0ELb0ELb0ELi2ELi4ELi2ELi2ELb0EEENS1_21CollectiveEpilogueBwdISA_SB_SD_Li256ELb1ELb0ELi4EEENS1_19SingleTileSchedulerILb1ELb0ELb0ELi64EEEEEEEEEvNT_6ParamsE,@function
        .size           _ZN7cutlass13device_kernelIN5flash19enable_sm80_to_sm89INS1_16FlashAttnBwdSm80INS1_25CollectiveMainloopBwdSm80ILi1ELi1EN4cute5tupleIJNS5_1CILi64EEES8_NS7_ILi256EEEEEENS_6half_tEfNS_4arch4Sm80ELb0ELb1ELb1ELb1ELb0ELb0ELb0ELb0ELi2ELi4ELi2ELi2ELb0EEENS1_21CollectiveEpilogueBwdISA_SB_SD_Li256ELb1ELb0ELi4EEENS1_19SingleTileSchedulerILb1ELb0ELb0ELi64EEEEEEEEEvNT_6ParamsE,(.L_x_1167 - _ZN7cutlass13device_kernelIN5flash19enable_sm80_to_sm89INS1_16FlashAttnBwdSm80INS1_25CollectiveMainloopBwdSm80ILi1ELi1EN4cute5tupleIJNS5_1CILi64EEES8_NS7_ILi256EEEEEENS_6half_tEfNS_4arch4Sm80ELb0ELb1ELb1ELb1ELb0ELb0ELb0ELb0ELi2ELi4ELi2ELi2ELb0EEENS1_21CollectiveEpilogueBwdISA_SB_SD_Li256ELb1ELb0ELi4EEENS1_19SingleTileSchedulerILb1ELb0ELb0ELi64EEEEEEEEEvNT_6ParamsE)
        .other          _ZN7cutlass13device_kernelIN5flash19enable_sm80_to_sm89INS1_16FlashAttnBwdSm80INS1_25CollectiveMainloopBwdSm80ILi1ELi1EN4cute5tupleIJNS5_1CILi64EEES8_NS7_ILi256EEEEEENS_6half_tEfNS_4arch4Sm80ELb0ELb1ELb1ELb1ELb0ELb0ELb0ELb0ELi2ELi4ELi2ELi2ELb0EEENS1_21CollectiveEpilogueBwdISA_SB_SD_Li256ELb1ELb0ELi4EEENS1_19SingleTileSchedulerILb1ELb0ELb0ELi64EEEEEEEEEvNT_6ParamsE,@"STO_CUDA_ENTRY STV_DEFAULT"
_ZN7cutlass13device_kernelIN5flash19enable_sm80_to_sm89INS1_16FlashAttnBwdSm80INS1_25CollectiveMainloopBwdSm80ILi1ELi1EN4cute5tupleIJNS5_1CILi64EEES8_NS7_ILi256EEEEEENS_6half_tEfNS_4arch4Sm80ELb0ELb1ELb1ELb1ELb0ELb0ELb0ELb0ELi2ELi4ELi2ELi2ELb0EEENS1_21CollectiveEpilogueBwdISA_SB_SD_Li256ELb1ELb0ELi4EEENS1_19SingleTileSchedulerILb1ELb0ELb0ELi64EEEEEEEEEvNT_6ParamsE:
        /* <DEDUP_REMOVED lines=18> */
.L_x_785:
        /* <DEDUP_REMOVED lines=8> */
.L_x_787:
[----:B------:R-:W-:Y:S02]  /*01a0*/  MOV R0, c[0x0][0x3a4] ;  /* 0x0000e90000007a02 */ /* 0x000fe40000000f00 */
.L_x_786:
[----:B------:R-:W-:-:S06]  /*01b0*/  USHF.L.U32 UR14, UR10, 0x6, URZ ;  /* 0x000000060a0e7899 */ /* 0x000fcc000800063f */
[----:B-----5:R-:W-:-:S04]  /*01c0*/  ISETP.LE.AND P0, PT, R0, UR14, PT ;  /* 0x0000000e00007c0c */ /* 0x020fc8000bf03270 */
[----:B------:R-:W-:-:S05]  /*01d0*/  SEL R0, R5, 0xffffffff, !P0 ;  /* 0xffffffff05007807 */ /* 0x000fca0004000000 */
[----:B------:R2:W-:Y:S01]  /*01e0*/  STL [R1+0x3c], R0 ;  /* 0x00003c0001007387 */ /* 0x0005e20000100800 */
[----:B------:R-:W-:Y:S05]  /*01f0*/  BRA `(.L_x_788) ;  /* 0x0000012000007947 */ /* 0x000fea0003800000 */
.L_x_784:
[----:B--2-4-:R-:W-:-:S04]  /*0200*/  ISETP.NE.U32.AND P0, PT, RZ, c[0x0][0x3c0], PT ;  /* 0x0000f000ff007a0c */ /* 0x014fc80003f05070 */
[----:B------:R-:W-:-:S13]  /*0210*/  ISETP.NE.AND.EX P0, PT, RZ, c[0x0][0x3c4], PT, P0 ;  /* 0x0000f100ff007a0c */ /* 0x000fda0003f05300 */
[----:B------:R-:W-:Y:S05]  /*0220*/  @!P0 BRA `(.L_x_789) ;  /* 0x0000002000008947 */ /* 0x000fea0003800000 */
[----:B------:R1:W5:Y:S01]  /*0230*/  LDG.E R0, [R2.64] ;  /* 0x0000001002007981 */ /* 0x000362000c1e1900 */
[----:B------:R-:W-:Y:S05]  /*0240*/  BRA `(.L_x_790) ;  /* 0x0000009000007947 */ /* 0x000fea0003800000 */
.L_x_789:
        /* <DEDUP_REMOVED lines=8> */
.L_x_791:
[----:B------:R-:W-:Y:S02]  /*02d0*/  MOV R0, c[0x0][0x3a4] ;  /* 0x0000e90000007a02 */ /* 0x000fe40000000f00 */
.L_x_790:
[----:B------:R-:W-:-:S06]  /*02e0*/  USHF.L.U32 UR14, UR10, 0x6, URZ ;  /* 0x000000060a0e7899 */ /* 0x000fcc000800063f */
[----:B-----5:R-:W-:-:S04]  /*02f0*/  ISETP.LE.AND P0, PT, R0, UR14, PT ;  /* 0x0000000e00007c0c */ /* 0x020fc8000bf03270 */
[----:B------:R-:W-:-:S05]  /*0300*/  SEL R0, R5, 0xffffffff, !P0 ;  /* 0xffffffff05007807 */ /* 0x000fca0004000000 */
[----:B------:R2:W-:Y:S04]  /*0310*/  STL [R1+0x3c], R0 ;  /* 0x00003c0001007387 */ /* 0x0005e80000100800 */
.L_x_788:
        /* <DEDUP_REMOVED lines=15> */
[C---:B------:R-:W-:Y:S01]  /*0410*/  IMAD.WIDE R4, R88.reuse, R8, c[0x0][0x2d0] ;  /* 0x0000b40058047625 */ /* 0x040fe200078e0208 */
[----:B------:R-:W-:Y:S01]  /*0420*/  ULDC UR13, c[0x0][0x168] ;  /* 0x00005a00000d7ab9 */ /* 0x000fe20000000800 */
[----:B------:R1:W5:Y:S01]  /*0430*/  @P3 LDG.E R16, [R6.64] ;  /* 0x0000001006103981 */ /* 0x000362000c1e1900 */
[----:B------:R-:W-:Y:S01]  /*0440*/  ULDC UR7, c[0x0][0x198] ;  /* 0x0000660000077ab9 */ /* 0x000fe20000000800 */
[----:B------:R-:W-:Y:S01]  /*0450*/  IMAD.MOV.U32 R84, RZ, RZ, RZ ;  /* 0x000000ffff547224 */ /* 0x000fe200078e00ff */
[----:B------:R-:W-:Y:S01]  /*0460*/  P2R R85, PR, RZ, 0x8 ;  /* 0x00000008ff557803 */ /* 0x000fe20000000000 */
[----:B------:R1:W5:Y:S01]  /*0470*/  @P2 LDG.E R13, [R4.64] ;  /* 0x00000010040d2981 */ /* 0x000362000c1e1900 */
        /* <DEDUP_REMOVED lines=12> */
.L_x_792:
[----:B-1-3--:R-:W-:-:S04]  /*0540*/  ISETP.NE.U32.AND P0, PT, RZ, c[0x0][0x2e0], PT ;  /* 0x0000b800ff007a0c */ /* 0x00afc80003f05070 */
[----:B------:R-:W-:-:S13]  /*0550*/  ISETP.NE.AND.EX P0, PT, RZ, c[0x0][0x2e4], PT, P0 ;  /* 0x0000b900ff007a0c */ /* 0x000fda0003f05300 */
[----:B------:R-:W-:Y:S05]  /*0560*/  @!P0 BRA `(.L_x_793) ;  /* 0x0000004000008947 */ /* 0x000fea0003800000 */
[----:B------:R-:W-:-:S05]  /*0570*/  IMAD.WIDE R2, R88, R8, c[0x0][0x2e0] ;  /* 0x0000b80058027625 */ /* 0x000fca00078e0208 */
[----:B------:R-:W2:Y:S02]  /*0580*/  LDG.E R0, [R2.64] ;  /* 0x0000001002007981 */ /* 0x000ea4000c1e1900 */
[----:B--2---:R1:W2:Y:S02]  /*0590*/  R2UR UR7, R0 ;  /* 0x00000000000773c2 */ /* 0x0042a400000e0000 */
[----:B-12---:R-:W-:Y:S05]  /*05a0*/  BRA `(.L_x_794) ;  /* 0x0000006000007947 */ /* 0x006fea0003800000 */
.L_x_793:
[----:B------:R-:W-:Y:S05]  /*05b0*/  @!P2 BRA `(.L_x_794) ;  /* 0x000000500000a947 */ /* 0x000fea0003800000 */
[----:B------:R-:W2:Y:S04]  /*05c0*/  LDG.E R2, [R4.64] ;  /* 0x0000001004027981 */ /* 0x000ea8000c1e1900 */
[----:B------:R-:W3:Y:S01]  /*05d0*/  LDG.E R0, [R4.64+0x4] ;  /* 0x0000041004007981 */ /* 0x000ee2000c1e1900 */
[----:B--2---:R-:W1:Y:S08]  /*05e0*/  R2UR UR7, R2 ;  /* 0x00000000020773c2 */ /* 0x004e7000000e0000 */
[----:B---3--:R-:W1:Y:S02]  /*05f0*/  R2UR UR4, R0 ;  /* 0x00000000000473c2 */ /* 0x008e6400000e0000 */
[----:B-1----:R-:W-:-:S06]  /*0600*/  UIADD3 UR7, -UR7, UR4, URZ ;  /* 0x0000000407077290 */ /* 0x002fcc000fffe13f */
.L_x_794:
        /* <DEDUP_REMOVED lines=15> */
.L_x_795:
[----:B------:R-:W-:Y:S01]  /*0700*/  UIADD3 UR4, UR14, UR13, -UR7 ;  /* 0x0000000d0e047290 */ /* 0x000fe2000fffe807 */
[----:B------:R-:W-:Y:S01]  /*0710*/  PLOP3.LUT P0, PT, PT, PT, PT, 0x80, 0x0 ;  /* 0x000000000000781c */ /* 0x000fe20003f0f070 */
[----:B------:R-:W-:Y:S01]  /*0720*/  ULDC UR5, c[0x0][0x2a4] ;  /* 0x0000a90000057ab9 */ /* 0x000fe20000000800 */
[----:B------:R-:W-:Y:S01]  /*0730*/  CS2R R10, SRZ ;  /* 0x00000000000a7805 */ /* 0x000fe2000001ff00 */
[----:B------:R-:W-:Y:S01]  /*0740*/  UIADD3 UR5, UR4, -UR5, URZ ;  /* 0x8000000504057290 */ /* 0x000fe2000fffe03f */
[----:B------:R-:W-:Y:S01]  /*0750*/  IMAD.MOV.U32 R142, RZ, RZ, RZ ;  /* 0x000000ffff8e7224 */ /* 0x000fe200078e00ff */
[----:B------:R-:W-:Y:S01]  /*0760*/  CS2R R146, SRZ ;  /* 0x0000000000927805 */ /* 0x000fe2000001ff00 */
[----:B------:R-:W-:Y:S01]  /*0770*/  IMAD.MOV.U32 R140, RZ, RZ, RZ ;  /* 0x000000ffff8c7224 */ /* 0x000fe200078e00ff */
[----:B------:R-:W-:Y:S01]  /*0780*/  USHF.R.S32.HI UR4, URZ, 0x1f, UR5 ;  /* 0x0000001f3f047899 */ /* 0x000fe20008011405 */
[----:B------:R-:W-:Y:S01]  /*0790*/  CS2R R144, SRZ ;  /* 0x0000000000907805 */ /* 0x000fe2000001ff00 */
[----:B------:R-:W-:Y:S01]  /*07a0*/  MOV R12, RZ ;  /* 0x000000ff000c7202 */ /* 0x000fe20000000f00 */
[----:B------:R-:W-:Y:S01]  /*07b0*/  IMAD.MOV.U32 R138, RZ, RZ, RZ ;  /* 0x000000ffff8a7224 */ /* 0x000fe200078e00ff */
[----:B------:R-:W-:Y:S01]  /*07c0*/  ULEA.HI UR4, UR4, UR5, URZ, 0x6 ;  /* 0x0000000504047291 */ /* 0x000fe2000f8f303f */
[----:B------:R-:W-:Y:S01]  /*07d0*/  CS2R R136, SRZ ;  /* 0x0000000000887805 */ /* 0x000fe2000001ff00 */
[----:B------:R-:W-:Y:S01]  /*07e0*/  CS2R R134, SRZ ;  /* 0x0000000000867805 */ /* 0x000fe2000001ff00 */
[----:B------:R-:W-:Y:S01]  /*07f0*/  CS2R R6, SRZ ;  /* 0x0000000000067805 */ /* 0x000fe2000001ff00 */
[----:B------:R-:W-:Y:S01]  /*0800*/  USHF.R.S32.HI UR6, URZ, 0x6, UR4 ;  /* 0x000000063f067899 */ /* 0x000fe20008011404 */
[----:B------:R-:W-:Y:S01]  /*0810*/  MOV R132, RZ ;  /* 0x000000ff00847202 */ /* 0x000fe20000000f00 */
[----:B------:R-:W-:Y:S01]  /*0820*/  CS2R R8, SRZ ;  /* 0x0000000000087805 */ /* 0x000fe2000001ff00 */
[----:B------:R-:W-:Y:S01]  /*0830*/  IMAD.MOV.U32 R126, RZ, RZ, RZ ;  /* 0x000000ffff7e7224 */ /* 0x000fe200078e00ff */
[----:B------:R-:W-:Y:S01]  /*0840*/  UISETP.LT.AND UP0, UPT, URZ, UR6, UPT ;  /* 0x000000063f00728c */ /* 0x000fe2000bf01270 */
[----:B------:R-:W-:Y:S01]  /*0850*/  MOV R124, RZ ;  /* 0x000000ff007c7202 */ /* 0x000fe20000000f00 */
[----:B------:R-:W-:Y:S01]  /*0860*/  CS2R R130, SRZ ;  /* 0x0000000000827805 */ /* 0x000fe2000001ff00 */
[----:B------:R-:W-:Y:S01]  /*0870*/  CS2R R14, SRZ ;  /* 0x00000000000e7805 */ /* 0x000fe2000001ff00 */
[----:B------:R-:W-:Y:S01]  /*0880*/  USEL UR6, URZ, UR6, !UP0 ;  /* 0x000000063f067287 */ /* 0x000fe2000c000000 */
[----:B------:R-:W-:Y:S01]  /*0890*/  IMAD.MOV.U32 R128, RZ, RZ, RZ ;  /* 0x000000ffff807224 */ /* 0x000fe200078e00ff */
[----:B------:R-:W-:Y:S01]  /*08a0*/  MOV R122, RZ ;  /* 0x000000ff007a7202 */ /* 0x000fe20000000f00 */
[----:B------:R-:W-:Y:S01]  /*08b0*/  CS2R R120, SRZ ;  /* 0x0000000000787805 */ /* 0x000fe2000001ff00 */
[----:B------:R-:W-:Y:S01]  /*08c0*/  UISETP.GT.AND UP0, UPT, UR12, UR6, UPT ;  /* 0x000000060c00728c */ /* 0x000fe2000bf04270 */
[----:B------:R-:W-:Y:S01]  /*08d0*/  IMAD.MOV.U32 R17, RZ, RZ, RZ ;  /* 0x000000ffff117224 */ /* 0x000fe200078e00ff */
[----:B------:R-:W-:Y:S01]  /*08e0*/  MOV R118, RZ ;  /* 0x000000ff00767202 */ /* 0x000fe20000000f00 */
[----:B------:R-:W-:Y:S01]  /*08f0*/  CS2R R18, SRZ ;  /* 0x0000000000127805 */ /* 0x000fe2000001ff00 */
[----:B------:R-:W-:Y:S01]  /*0900*/  IMAD.MOV.U32 R116, RZ, RZ, RZ ;  /* 0x000000ffff747224 */ /* 0x000fe200078e00ff */
[----:B------:R-:W-:Y:S01]  /*0910*/  MOV R110, RZ ;  /* 0x000000ff006e7202 */ /* 0x000fe20000000f00 */
        /* <DEDUP_REMOVED lines=51> */
[----:B------:R-:W-:Y:S01]  /*0c50*/  UIADD3 UR11, -UR14, UR7, URZ ;  /* 0x000000070e0b7290 */ /* 0x000fe2000fffe13f */
[----:B------:R-:W-:Y:S01]  /*0c60*/  SHF.R.S32.HI R21, RZ, 0x1f, R88 ;  /* 0x0000001fff157819 */ /* 0x000fe20000011458 */
[----:B------:R-:W-:Y:S01]  /*0c70*/  USHF.R.S32.HI UR8, URZ, 0x1f, UR6 ;  /* 0x0000001f3f087899 */ /* 0x000fe20008011406 */
[----:B------:R-:W-:Y:S01]  /*0c80*/  ISETP.NE.AND P0, PT, R0, 0x1, PT ;  /* 0x000000010000780c */ /* 0x000fe20003f05270 */
[----:B------:R-:W-:Y:S01]  /*0c90*/  IMAD.MOV.U32 R0, RZ, RZ, R86 ;  /* 0x000000ffff007224 */ /* 0x000fe200078e0056 */
[----:B------:R-:W-:Y:S01]  /*0ca0*/  LEA.HI R10, R35, R87, RZ, 0x3 ;  /* 0x00000057230a7211 */ /* 0x000fe200078f18ff */
[----:B------:R-:W-:Y:S01]  /*0cb0*/  ULDC.64 UR4, c[0x0][0x178] ;  /* 0x00005e0000047ab9 */ /* 0x000fe20000000a00 */
[----:B------:R-:W-:Y:S01]  /*0cc0*/  SEL R11, R88, RZ, !P2 ;  /* 0x000000ff580b7207 */ /* 0x000fe20005000000 */
[C---:B------:R-:W-:Y:S01]  /*0cd0*/  IMAD.SHL.U32 R19, R87.reuse, 0x4, RZ ;  /* 0x0000000457137824 */ /* 0x040fe200078e00ff */
[----:B------:R-:W-:Y:S01]  /*0ce0*/  LOP3.LUT R2, R10, 0xfffffff8, RZ, 0xc0, !PT ;  /* 0xfffffff80a027812 */ /* 0x000fe200078ec0ff */
[----:B------:R-:W-:Y:S01]  /*0cf0*/  UIMAD UR9, UR8, UR4, URZ ;  /* 0x00000004080972a4 */ /* 0x000fe2000f8e023f */
[----:B------:R-:W-:Y:S01]  /*0d00*/  SHF.R.S32.HI R248, RZ, 0x3, R10 ;  /* 0x00000003fff87819 */ /* 0x000fe2000001140a */
[----:B------:R-:W-:Y:S01]  /*0d10*/  UIMAD.WIDE.U32 UR18, UR6, UR4, URZ ;  /* 0x00000004061272a5 */ /* 0x000fe2000f8e003f */
[----:B------:R-:W-:Y:S01]  /*0d20*/  SHF.R.S32.HI R36, RZ, 0x1f, R86 ;  /* 0x0000001fff247819 */ /* 0x000fe20000011456 */
[----:B------:R-:W-:Y:S01]  /*0d30*/  IMAD.IADD R27, R87, 0x1, -R2 ;  /* 0x00000001571b7824 */ /* 0x000fe200078e0a02 */
[----:B------:R-:W-:Y:S01]  /*0d40*/  SHF.R.S32.HI R17, RZ, 0x1f, R248 ;  /* 0x0000001fff117819 */ /* 0x000fe200000114f8 */
[----:B------:R-:W-:Y:S01]  /*0d50*/  @P0 IMAD.HI.U32 R3, R86, c[0x0][0x24c], RZ ;  /* 0x0000930056030a27 */ /* 0x000fe200078e00ff */
[----:B------:R-:W-:Y:S01]  /*0d60*/  UIMAD UR5, UR6, UR5, UR9 ;  /* 0x00000005060572a4 */ /* 0x000fe2000f8e0209 */
[----:B------:R-:W-:Y:S01]  /*0d70*/  CS2R R146, SRZ ;  /* 0x0000000000927805 */ /* 0x000fe2000001ff00 */
[----:B------:R-:W-:Y:S01]  /*0d80*/  USHF.L.U32 UR15, UR6, 0x6, URZ ;  /* 0x00000006060f7899 */ /* 0x000fe2000800063f */
[----:B------:R-:W-:Y:S01]  /*0d90*/  IMAD.SHL.U32 R2, R27, 0x8, RZ ;  /* 0x000000081b027824 */ /* 0x000fe200078e00ff */
[----:B------:R-:W-:Y:S01]  /*0da0*/  @P0 SHF.R.U32.HI R0, RZ, c[0x0][0x250], R3 ;  /* 0x00009400ff000a19 */ /* 0x000fe20000011603 */
[----:B------:R-:W-:Y:S01]  /*0db0*/  UIADD3 UR5, UR19, UR5, URZ ;  /* 0x0000000513057290 */ /* 0x000fe2000fffe03f */
[----:B-----5:R-:W-:Y:S01]  /*0dc0*/  IADD3 R10, P0, R248, R13, RZ ;  /* 0x0000000df80a7210 */ /* 0x020fe20007f1e0ff */
[----:B------:R-:W-:Y:S01]  /*0dd0*/  USHF.R.S32.HI UR9, URZ, 0x1f, UR15 ;  /* 0x0000001f3f097899 */ /* 0x000fe2000801140f */
[----:B------:R-:W-:Y:S01]  /*0de0*/  SHF.R.S32.HI R4, RZ, 0x1f, R0 ;  /* 0x0000001fff047819 */ /* 0x000fe20000011400 */
[----:B------:R-:W-:Y:S01]  /*0df0*/  IMAD.MOV.U32 R246, RZ, RZ, 0x20 ;  /* 0x00000020fff67424 */ /* 0x000fe200078e00ff */
[----:B------:R-:W-:Y:S01]  /*0e00*/  SHF.R.S32.HI R3, RZ, 0x1f, R2 ;  /* 0x0000001fff037819 */ /* 0x000fe20000011402 */
[----:B------:R-:W-:Y:S01]  /*0e10*/  IMAD.U32 R20, RZ, RZ, UR5 ;  /* 0x00000005ff147e24 */ /* 0x000fe2000f8e00ff */
[----:B------:R-:W-:Y:S01]  /*0e20*/  ISETP.GE.AND P3, PT, R2, c[0x0][0x1cc], PT ;  /* 0x0000730002007a0c */ /* 0x000fe20003f66270 */
[----:B------:R-:W-:Y:S01]  /*0e30*/  IMAD R5, R4, c[0x0][0x1e0], RZ ;  /* 0x0000780004057a24 */ /* 0x000fe200078e02ff */
[----:B------:R-:W-:Y:S01]  /*0e40*/  IADD3 R24, R2, 0x40, RZ ;  /* 0x0000004002187810 */ /* 0x000fe20007ffe0ff */
[----:B------:R-:W-:Y:S01]  /*0e50*/  IMAD R4, R4, c[0x0][0x1b0], RZ ;  /* 0x00006c0004047a24 */ /* 0x000fe200078e02ff */
[----:B------:R-:W-:Y:S01]  /*0e60*/  IADD3 R25, R2, 0x80, RZ ;  /* 0x0000008002197810 */ /* 0x000fe20007ffe0ff */
[----:B------:R-:W-:Y:S01]  /*0e70*/  IMAD R8, R0, c[0x0][0x1e4], R5 ;  /* 0x0000790000087a24 */ /* 0x000fe200078e0205 */
[----:B------:R-:W-:Y:S01]  /*0e80*/  IADD3 R26, R2, 0xc0, RZ ;  /* 0x000000c0021a7810 */ /* 0x000fe20007ffe0ff */
[C---:B------:R-:W-:Y:S01]  /*0e90*/  IMAD R9, R0.reuse, c[0x0][0x1b4], R4 ;  /* 0x00006d0000097a24 */ /* 0x040fe200078e0204 */
[----:B------:R-:W-:Y:S01]  /*0ea0*/  ISETP.GE.AND P5, PT, R25, c[0x0][0x1cc], PT ;  /* 0x0000730019007a0c */ /* 0x000fe20003fa6270 */
[C-C-:B------:R-:W-:Y:S01]  /*0eb0*/  IMAD.WIDE.U32 R6, R0.reuse, c[0x0][0x1e0], R2.reuse ;  /* 0x0000780000067a25 */ /* 0x140fe200078e0002 */
[----:B------:R-:W-:Y:S01]  /*0ec0*/  ULDC.64 UR4, c[0x0][0x208] ;  /* 0x0000820000047ab9 */ /* 0x000fe20000000a00 */
[----:B------:R-:W-:Y:S01]  /*0ed0*/  CS2R R144, SRZ ;  /* 0x0000000000907805 */ /* 0x000fe2000001ff00 */
[----:B------:R-:W-:Y:S01]  /*0ee0*/  UIMAD UR8, UR8, UR4, URZ ;  /* 0x00000004080872a4 */ /* 0x000fe2000f8e023f */
[----:B------:R-:W-:Y:S01]  /*0ef0*/  IMAD.WIDE.U32 R4, R0, c[0x0][0x1b0], R2 ;  /* 0x00006c0000047a25 */ /* 0x000fe200078e0002 */
[----:B------:R-:W-:Y:S01]  /*0f00*/  SEL R0, R21, RZ, !P2 ;  /* 0x000000ff15007207 */ /* 0x000fe20005000000 */
[----:B------:R-:W-:Y:S01]  /*0f10*/  CS2R R142, SRZ ;  /* 0x00000000008e7805 */ /* 0x000fe2000001ff00 */
[----:B------:R-:W-:Y:S01]  /*0f20*/  UIMAD UR8, UR6, UR5, UR8 ;  /* 0x00000005060872a4 */ /* 0x000fe2000f8e0208 */
[----:B------:R-:W-:Y:S01]  /*0f30*/  IMAD.IADD R7, R7, 0x1, R8 ;  /* 0x0000000107077824 */ /* 0x000fe200078e0208 */
[----:B------:R-:W-:Y:S01]  /*0f40*/  CS2R R140, SRZ ;  /* 0x00000000008c7805 */ /* 0x000fe2000001ff00 */
[C---:B------:R-:W-:Y:S01]  /*0f50*/  IMAD R8, R0.reuse, c[0x0][0x1e8], RZ ;  /* 0x00007a0000087a24 */ /* 0x040fe200078e02ff */
[----:B------:R-:W-:Y:S01]  /*0f60*/  CS2R R138, SRZ ;  /* 0x00000000008a7805 */ /* 0x000fe2000001ff00 */
        /* <DEDUP_REMOVED lines=10> */
[C---:B------:R-:W-:Y:S01]  /*1010*/  IMAD R0, R11.reuse, c[0x0][0x1bc], R0 ;  /* 0x00006f000b007a24 */ /* 0x040fe200078e0200 */
[----:B------:R-:W-:Y:S01]  /*1020*/  CS2R R124, SRZ ;  /* 0x00000000007c7805 */ /* 0x000fe2000001ff00 */
[----:B------:R-:W-:Y:S01]  /*1030*/  IMAD.WIDE.U32 R6, R11, c[0x0][0x1b8], R4 ;  /* 0x00006e000b067a25 */ /* 0x000fe200078e0004 */
[-C--:B------:R-:W-:Y:S01]  /*1040*/  LEA.HI.X.SX32 R11, R13, R17.reuse, 0x1, P0 ;  /* 0x000000110d0b7211 */ /* 0x080fe200000f0eff */
[----:B------:R-:W-:Y:S01]  /*1050*/  CS2R R122, SRZ ;  /* 0x00000000007a7805 */ /* 0x000fe2000001ff00 */
[----:B------:R-:W-:Y:S01]  /*1060*/  IADD3 R14, P0, R248, R16, RZ ;  /* 0x00000010f80e7210 */ /* 0x000fe20007f1e0ff */
[----:B------:R-:W-:Y:S01]  /*1070*/  IMAD.U32 R4, RZ, RZ, UR10 ;  /* 0x0000000aff047e24 */ /* 0x000fe2000f8e00ff */
[----:B------:R-:W-:Y:S01]  /*1080*/  CS2R R120, SRZ ;  /* 0x0000000000787805 */ /* 0x000fe2000001ff00 */
[----:B------:R-:W-:Y:S01]  /*1090*/  IMAD.IADD R7, R7, 0x1, R0 ;  /* 0x0000000107077824 */ /* 0x000fe200078e0200 */
[----:B------:R-:W-:Y:S01]  /*10a0*/  LEA.HI.X.SX32 R16, R16, R17, 0x1, P0 ;  /* 0x0000001110107211 */ /* 0x000fe200000f0eff */
[----:B------:R-:W-:Y:S01]  /*10b0*/  IMAD.SHL.U32 R0, R248, 0x40, RZ ;  /* 0x00000040f8007824 */ /* 0x000fe200078e00ff */
[----:B------:R-:W-:Y:S01]  /*10c0*/  SHF.R.S32.HI R17, RZ, 0x1f, R84 ;  /* 0x0000001fff117819 */ /* 0x000fe20000011454 */
[----:B------:R-:W-:Y:S01]  /*10d0*/  IMAD.WIDE R4, R4, 0x40, R10 ;  /* 0x0000004004047825 */ /* 0x000fe200078e020a */
[----:B------:R-:W-:Y:S01]  /*10e0*/  CS2R R118, SRZ ;  /* 0x0000000000767805 */ /* 0x000fe2000001ff00 */
[----:B------:R-:W-:Y:S01]  /*10f0*/  CS2R R116, SRZ ;  /* 0x0000000000747805 */ /* 0x000fe2000001ff00 */
[----:B------:R-:W-:Y:S01]  /*1100*/  LOP3.LUT R0, R0, 0x1c0, RZ, 0xc0, !PT ;  /* 0x000001c000007812 */ /* 0x000fe200078ec0ff */
[C---:B------:R-:W-:Y:S01]  /*1110*/  IMAD R11, R5.reuse, c[0x0][0x1d8], RZ ;  /* 0x00007600050b7a24 */ /* 0x040fe200078e02ff */
[----:B------:R-:W-:Y:S01]  /*1120*/  CS2R R114, SRZ ;  /* 0x0000000000727805 */ /* 0x000fe2000001ff00 */
[----:B------:R-:W-:Y:S01]  /*1130*/  IMAD R10, R5, c[0x0][0x1a8], RZ ;  /* 0x00006a00050a7a24 */ /* 0x000fe200078e02ff */
[----:B------:R-:W-:Y:S01]  /*1140*/  LOP3.LUT R5, R0, 0x38, R2, 0xf8, !PT ;  /* 0x0000003800057812 */ /* 0x000fe200078ef802 */
[----:B------:R-:W-:Y:S01]  /*1150*/  IMAD.IADD R9, R9, 0x1, R12 ;  /* 0x0000000109097824 */ /* 0x000fe200078e020c */
[----:B------:R-:W-:Y:S01]  /*1160*/  SHF.R.U32.HI R0, RZ, 0x3, R0 ;  /* 0x00000003ff007819 */ /* 0x000fe20000011600 */
[C---:B------:R-:W-:Y:S01]  /*1170*/  IMAD R15, R4.reuse, c[0x0][0x1dc], R11 ;  /* 0x00007700040f7a24 */ /* 0x040fe200078e020b */
[----:B------:R-:W-:Y:S01]  /*1180*/  CS2R R112, SRZ ;  /* 0x0000000000707805 */ /* 0x000fe2000001ff00 */
[C---:B------:R-:W-:Y:S01]  /*1190*/  IMAD R12, R4.reuse, c[0x0][0x1ac], R10 ;  /* 0x00006b00040c7a24 */ /* 0x040fe200078e020a */
[----:B------:R-:W-:Y:S01]  /*11a0*/  LOP3.LUT R13, R5, R0, RZ, 0x3c, !PT ;  /* 0x00000000050d7212 */ /* 0x000fe200078e3cff */
        /* <DEDUP_REMOVED lines=8> */
[----:B------:R-:W-:Y:S01]  /*1230*/  IMAD.IADD R0, R11, 0x1, R15 ;  /* 0x000000010b007824 */ /* 0x000fe200078e020f */
[----:B------:R-:W-:Y:S01]  /*1240*/  LEA R6, P0, R8, c[0x0][0x190], 0x1 ;  /* 0x0000640008067a11 */ /* 0x000fe200078008ff */
[----:B------:R-:W-:Y:S01]  /*1250*/  IMAD.IADD R7, R9, 0x1, R12 ;  /* 0x0000000109077824 */ /* 0x000fe200078e020c */
[----:B------:R-:W-:Y:S01]  /*1260*/  CS2R R100, SRZ ;  /* 0x0000000000647805 */ /* 0x000fe2000001ff00 */
[----:B------:R-:W-:Y:S01]  /*1270*/  IMAD.MOV.U32 R9, RZ, RZ, c[0x0][0x1d8] ;  /* 0x00007600ff097624 */ /* 0x000fe200078e00ff */
[----:B------:R-:W-:Y:S01]  /*1280*/  LEA.HI.X R5, R10, c[0x0][0x1c4], R0, 0x1, P1 ;  /* 0x000071000a057a11 */ /* 0x000fe200008f0c00 */
[----:B------:R-:W-:Y:S01]  /*1290*/  IMAD.MOV.U32 R11, RZ, RZ, c[0x0][0x1dc] ;  /* 0x00007700ff0b7624 */ /* 0x000fe200078e00ff */
[----:B------:R-:W-:Y:S01]  /*12a0*/  LEA.HI.X R7, R8, c[0x0][0x194], R7, 0x1, P0 ;  /* 0x0000650008077a11 */ /* 0x000fe200000f0c07 */
[----:B------:R-:W-:Y:S01]  /*12b0*/  IMAD.MOV.U32 R15, RZ, RZ, c[0x0][0x1a8] ;  /* 0x00006a00ff0f7624 */ /* 0x000fe200078e00ff */
[----:B------:R-:W-:Y:S01]  /*12c0*/  LEA R8, P0, R9, R4, 0x6 ;  /* 0x0000000409087211 */ /* 0x000fe200078030ff */
[----:B------:R-:W-:Y:S01]  /*12d0*/  CS2R R98, SRZ ;  /* 0x0000000000627805 */ /* 0x000fe2000001ff00 */
[----:B------:R-:W-:Y:S01]  /*12e0*/  LEA.HI R10, R35, R87, RZ, 0x6 ;  /* 0x00000057230a7211 */ /* 0x000fe200078f30ff */
[----:B------:R-:W-:Y:S01]  /*12f0*/  CS2R R96, SRZ ;  /* 0x0000000000607805 */ /* 0x000fe2000001ff00 */
[----:B------:R-:W-:Y:S01]  /*1300*/  IADD3 R0, -R248, UR11, RZ ;  /* 0x0000000bf8007c10 */ /* 0x000fe2000fffe1ff */
[----:B------:R-:W-:Y:S01]  /*1310*/  CS2R R94, SRZ ;  /* 0x00000000005e7805 */ /* 0x000fe2000001ff00 */
[----:B------:R-:W-:Y:S01]  /*1320*/  LEA.HI.X R9, R9, R5, R11, 0x6, P0 ;  /* 0x0000000509097211 */ /* 0x000fe200000f340b */
[----:B------:R-:W-:Y:S01]  /*1330*/  CS2R R92, SRZ ;  /* 0x00000000005c7805 */ /* 0x000fe2000001ff00 */
[----:B------:R-:W-:Y:S01]  /*1340*/  SHF.R.S32.HI R28, RZ, 0x6, R10 ;  /* 0x00000006ff1c7819 */ /* 0x000fe2000001140a */
[----:B------:R-:W-:Y:S01]  /*1350*/  IMAD R10, R16, c[0x0][0x178], RZ ;  /* 0x00005e00100a7a24 */ /* 0x000fe200078e02ff */
[----:B------:R-:W-:Y:S01]  /*1360*/  ISETP.LT.OR P0, PT, R0, 0x1, P3 ;  /* 0x000000010000780c */ /* 0x000fe20001f01670 */
[----:B------:R-:W-:Y:S01]  /*1370*/  IMAD R16, R16, c[0x0][0x208], RZ ;  /* 0x0000820010107a24 */ /* 0x000fe200078e02ff */
[----:B------:R-:W-:Y:S01]  /*1380*/  ISETP.GE.AND P1, PT, R24, c[0x0][0x1cc], PT ;  /* 0x0000730018007a0c */ /* 0x000fe20003f26270 */
[----:B------:R-:W-:Y:S01]  /*1390*/  IMAD R13, R28, 0x200, R13 ;  /* 0x000002001c0d7824 */ /* 0x000fe200078e020d */
[----:B------:R-:W-:Y:S01]  /*13a0*/  ISETP.LT.OR P2, PT, R0, 0x1, P5 ;  /* 0x000000010000780c */ /* 0x000fe20002f41670 */
[----:B------:R-:W-:Y:S01]  /*13b0*/  IMAD R12, R14, c[0x0][0x17c], R10 ;  /* 0x00005f000e0c7a24 */ /* 0x000fe200078e020a */
[C---:B------:R-:W-:Y:S01]  /*13c0*/  ISETP.LT.OR P4, PT, R0.reuse, 0x1, P1 ;  /* 0x000000010000780c */ /* 0x040fe20000f81670 */
[----:B------:R-:W-:Y:S01]  /*13d0*/  IMAD.SHL.U32 R240, R13, 0x2, RZ ;  /* 0x000000020df07824 */ /* 0x000fe200078e00ff */
[----:B------:R-:W-:Y:S01]  /*13e0*/  ISETP.LT.OR P3, PT, R0, 0x21, P3 ;  /* 0x000000210000780c */ /* 0x000fe20001f61670 */
[----:B------:R-:W-:Y:S01]  /*13f0*/  IMAD.WIDE.U32 R10, R14, c[0x0][0x178], R2 ;  /* 0x00005e000e0a7a25 */ /* 0x000fe200078e0002 */
[----:B------:R-:W-:Y:S01]  /*1400*/  CS2R R90, SRZ ;  /* 0x00000000005a7805 */ /* 0x000fe2000001ff00 */
[----:B------:R-:W-:Y:S01]  /*1410*/  CS2R R82, SRZ ;  /* 0x0000000000527805 */ /* 0x000fe2000001ff00 */
[----:B------:R-:W-:Y:S01]  /*1420*/  CS2R R80, SRZ ;  /* 0x0000000000507805 */ /* 0x000fe2000001ff00 */
[----:B------:R-:W-:Y:S01]  /*1430*/  IMAD.IADD R11, R11, 0x1, R12 ;  /* 0x000000010b0b7824 */ /* 0x000fe200078e020c */
[----:B------:R-:W-:Y:S01]  /*1440*/  @!PT LDS RZ, [RZ] ;  /* 0x00000000fffff984 */ /* 0x000fe20000000800 */
[----:B------:R-:W-:Y:S01]  /*1450*/  @!PT LDS RZ, [RZ] ;  /* 0x00000000fffff984 */ /* 0x000fe20000000800 */
[----:B------:R-:W-:Y:S01]  /*1460*/  @!PT LDS RZ, [RZ] ;  /* 0x00000000fffff984 */ /* 0x000fe20000000800 */
[----:B------:R1:W-:Y:S01]  /*1470*/  LDGSTS.E.BYPASS.LTC128B.128 [R240+0x8080], [R4.64], !P0 ;  /* 0x0808000004f07fae */ /* 0x0003e2000c101d50 */
[----:B------:R-:W-:Y:S01]  /*1480*/  IMAD.MOV.U32 R13, RZ, RZ, c[0x0][0x1ac] ;  /* 0x00006b00ff0d7624 */ /* 0x000fe200078e00ff */
[C---:B------:R-:W-:Y:S01]  /*1490*/  LEA R12, P0, R15.reuse, R6, 0x6 ;  /* 0x000000060f0c7211 */ /* 0x040fe200078030ff */
[----:B------:R-:W-:Y:S01]  /*14a0*/  IMAD.WIDE.U32 R10, R86, c[0x0][0x180], R10 ;  /* 0x00006000560a7a25 */ /* 0x000fe200078e000a */
[----:B------:R-:W-:Y:S01]  /*14b0*/  CS2R R78, SRZ ;  /* 0x00000000004e7805 */ /* 0x000fe2000001ff00 */
[----:B------:R1:W-:Y:S01]  /*14c0*/  LDGSTS.E.BYPASS.LTC128B.128 [R240+0xa080], [R4.64+0x80], !P4 ;  /* 0x0a08008004f07fae */ /* 0x0003e2000e101d50 */
[----:B------:R-:W-:Y:S01]  /*14d0*/  LEA.HI.X R13, R15, R7, R13, 0x6, P0 ;  /* 0x000000070f0d7211 */ /* 0x000fe200000f340d */
[----:B------:R-:W-:Y:S01]  /*14e0*/  IMAD R15, R36, c[0x0][0x180], RZ ;  /* 0x00006000240f7a24 */ /* 0x000fe200078e02ff */
[----:B------:R-:W-:Y:S01]  /*14f0*/  ISETP.GE.AND P0, PT, R26, c[0x0][0x1cc], PT ;  /* 0x000073001a007a0c */ /* 0x000fe20003f06270 */
[----:B------:R1:W-:Y:S01]  /*1500*/  LDGSTS.E.BYPASS.LTC128B.128 [R240+0xc080], [R4.64+0x100], !P2 ;  /* 0x0c08010004f07fae */ /* 0x0003e2000d101d50 */
[----:B------:R-:W-:Y:S01]  /*1510*/  ISETP.LT.OR P2, PT, R0, 0x21, P1 ;  /* 0x000000210000780c */ /* 0x000fe20000f41670 */
[----:B------:R-:W-:Y:S01]  /*1520*/  IMAD R15, R86, c[0x0][0x184], R15 ;  /* 0x00006100560f7a24 */ /* 0x000fe200078e020f */
[----:B------:R-:W-:Y:S01]  /*1530*/  ISETP.LT.OR P6, PT, R0, 0x1, P0 ;  /* 0x000000010000780c */ /* 0x000fe200007c1670 */
[----:B------:R-:W-:Y:S01]  /*1540*/  IMAD R22, R14, c[0x0][0x20c], R16 ;  /* 0x000083000e167a24 */ /* 0x000fe200078e0210 */
[C---:B------:R-:W-:Y:S01]  /*1550*/  ISETP.LT.OR P1, PT, R0.reuse, 0x21, P5 ;  /* 0x000000210000780c */ /* 0x040fe20002f21670 */
[----:B------:R-:W-:Y:S01]  /*1560*/  IMAD.IADD R11, R11, 0x1, R15 ;  /* 0x000000010b0b7824 */ /* 0x000fe200078e020f */
[----:B------:R-:W-:Y:S01]  /*1570*/  ISETP.LT.OR P0, PT, R0, 0x21, P0 ;  /* 0x000000210000780c */ /* 0x000fe20000701670 */
[----:B------:R-:W-:Y:S01]  /*1580*/  IMAD.WIDE.U32 R14, R14, c[0x0][0x208], R2 ;  /* 0x000082000e0e7a25 */ /* 0x000fe200078e0002 */
[----:B------:R-:W-:Y:S01]  /*1590*/  ISETP.NE.AND P5, PT, R85, RZ, PT ;  /* 0x000000ff5500720c */ /* 0x000fe20003fa5270 */
[----:B------:R-:W-:Y:S01]  /*15a0*/  CS2R R76, SRZ ;  /* 0x00000000004c7805 */ /* 0x000fe2000001ff00 */
[----:B------:R-:W-:Y:S01]  /*15b0*/  IADD3 R18, P4, R19, R84, RZ ;  /* 0x0000005413127210 */ /* 0x000fe20007f9e0ff */
[----:B------:R-:W-:Y:S01]  /*15c0*/  CS2R R74, SRZ ;  /* 0x00000000004a7805 */ /* 0x000fe2000001ff00 */
[----:B------:R-:W-:Y:S01]  /*15d0*/  SEL R21, R21, RZ, !P5 ;  /* 0x000000ff15157207 */ /* 0x000fe20006800000 */
[----:B------:R-:W-:Y:S01]  /*15e0*/  CS2R R72, SRZ ;  /* 0x0000000000487805 */ /* 0x000fe2000001ff00 */
[----:B------:R-:W-:Y:S01]  /*15f0*/  SEL R16, R88, RZ, !P5 ;  /* 0x000000ff58107207 */ /* 0x000fe20006800000 */
[----:B------:R1:W-:Y:S01]  /*1600*/  LDGSTS.E.BYPASS.LTC128B.128 [R240+0xe080], [R4.64+0x180], !P6 ;  /* 0x0e08018004f07fae */ /* 0x0003e2000f101d50 */
[----:B------:R-:W-:Y:S01]  /*1610*/  LEA.HI.X.SX32 R19, R19, R17, 0x1, P4 ;  /* 0x0000001113137211 */ /* 0x000fe200020f0eff */
[----:B------:R-:W-:Y:S01]  /*1620*/  IMAD R3, R21, c[0x0][0x188], RZ ;  /* 0x0000620015037a24 */ /* 0x000fe200078e02ff */
[----:B------:R-:W-:Y:S01]  /*1630*/  CS2R R88, SRZ ;  /* 0x0000000000587805 */ /* 0x000fe2000001ff00 */
[----:B------:R2:W-:Y:S01]  /*1640*/  LDGSTS.E.BYPASS.LTC128B.128 [R240+0x9080], [R8.64], !P3 ;  /* 0x0908000008f07fae */ /* 0x0005e2000d901d50 */
[----:B------:R-:W-:Y:S01]  /*1650*/  IMAD.WIDE.U32 R30, R16, c[0x0][0x188], R10 ;  /* 0x00006200101e7a25 */ /* 0x000fe200078e000a */
[----:B------:R-:W-:Y:S01]  /*1660*/  CS2R R70, SRZ ;  /* 0x0000000000467805 */ /* 0x000fe2000001ff00 */
[----:B------:R-:W-:Y:S01]  /*1670*/  CS2R R68, SRZ ;  /* 0x0000000000447805 */ /* 0x000fe2000001ff00 */
[----:B------:R2:W-:Y:S01]  /*1680*/  LDGSTS.E.BYPASS.LTC128B.128 [R240+0xb080], [R8.64+0x80], !P2 ;  /* 0x0b08008008f07fae */ /* 0x0005e2000d101d50 */
[----:B------:R-:W-:Y:S01]  /*1690*/  ISETP.GE.AND P2, PT, R24, c[0x0][0x19c], PT ;  /* 0x0000670018007a0c */ /* 0x000fe20003f46270 */
[----:B------:R-:W-:Y:S01]  /*16a0*/  IMAD R3, R16, c[0x0][0x18c], R3 ;  /* 0x0000630010037a24 */ /* 0x000fe200078e0203 */
[----:B------:R-:W-:Y:S01]  /*16b0*/  CS2R R66, SRZ ;  /* 0x0000000000427805 */ /* 0x000fe2000001ff00 */
[----:B------:R2:W-:Y:S01]  /*16c0*/  LDGSTS.E.BYPASS.LTC128B.128 [R240+0xd080], [R8.64+0x100], !P1 ;  /* 0x0d08010008f07fae */ /* 0x0005e2000c901d50 */
[----:B------:R-:W-:Y:S01]  /*16d0*/  ISETP.LT.OR P5, PT, R0, 0x1, P2 ;  /* 0x000000010000780c */ /* 0x000fe200017a1670 */
[----:B------:R-:W-:Y:S01]  /*16e0*/  IMAD.IADD R23, R31, 0x1, R3 ;  /* 0x000000011f177824 */ /* 0x000fe200078e0203 */
[----:B------:R-:W-:Y:S01]  /*16f0*/  ISETP.GE.AND P1, PT, R25, c[0x0][0x19c], PT ;  /* 0x0000670019007a0c */ /* 0x000fe20003f26270 */
[----:B------:R2:W-:Y:S01]  /*1700*/  LDGSTS.E.BYPASS.LTC128B.128 [R240+0xf080], [R8.64+0x180], !P0 ;  /* 0x0f08018008f07fae */ /* 0x0005e2000c101d50 */
[----:B------:R-:W-:Y:S01]  /*1710*/  ISETP.GE.AND P0, PT, R2, c[0x0][0x19c], PT ;  /* 0x0000670002007a0c */ /* 0x000fe20003f06270 */
[----:B------:R-:W-:Y:S01]  /*1720*/  IMAD R17, R36, c[0x0][0x270], RZ ;  /* 0x00009c0024117a24 */ /* 0x000fe200078e02ff */
[C---:B------:R-:W-:Y:S01]  /*1730*/  ISETP.LT.OR P6, PT, R0.reuse, 0x21, P2 ;  /* 0x000000210000780c */ /* 0x040fe200017c1670 */
[----:B------:R3:W-:Y:S01]  /*1740*/  STL.64 [R1+0x8], R30 ;  /* 0x0000081e01007387 */ /* 0x0007e20000100a00 */
[----:B------:R-:W-:Y:S01]  /*1750*/  ISETP.LT.OR P3, PT, R0, 0x1, P0 ;  /* 0x000000010000780c */ /* 0x000fe20000761670 */
[----:B------:R-:W-:Y:S01]  /*1760*/  IMAD R17, R86, c[0x0][0x274], R17 ;  /* 0x00009d0056117a24 */ /* 0x000fe200078e0211 */
[C---:B------:R-:W-:Y:S01]  /*1770*/  ISETP.LT.OR P4, PT, R0.reuse, 0x21, P0 ;  /* 0x000000210000780c */ /* 0x040fe20000781670 */
[----:B------:R-:W-:Y:S01]  /*1780*/  IMAD.IADD R11, R15, 0x1, R22 ;  /* 0x000000010f0b7824 */ /* 0x000fe200078e0216 */
[----:B------:R-:W-:Y:S01]  /*1790*/  ISETP.LT.OR P2, PT, R0, 0x1, P1 ;  /* 0x000000010000780c */ /* 0x000fe20000f41670 */
[----:B------:R4:W-:Y:S01]  /*17a0*/  STL [R1+0x14], R23 ;  /* 0x0000141701007387 */ /* 0x0009e20000100800 */
[----:B-1----:R-:W-:Y:S01]  /*17b0*/  IMAD.U32 R4, RZ, RZ, UR18 ;  /* 0x00000012ff047e24 */ /* 0x002fe2000f8e00ff */
[----:B------:R-:W-:Y:S01]  /*17c0*/  ISETP.GE.AND P0, PT, R26, c[0x0][0x19c], PT ;  /* 0x000067001a007a0c */ /* 0x000fe20003f06270 */
[----:B------:R-:W-:Y:S01]  /*17d0*/  IMAD.U32 R5, RZ, RZ, UR19 ;  /* 0x00000013ff057e24 */ /* 0x000fe2000f8e00ff */
[----:B------:R-:W-:Y:S01]  /*17e0*/  P2R R5, PR, RZ, 0x10 ;  /* 0x00000010ff057803 */ /* 0x000fe20000000000 */
[----:B------:R-:W-:Y:S01]  /*17f0*/  UIMAD.WIDE.U32 UR18, UR6, UR4, URZ ;  /* 0x00000004061272a5 */ /* 0x000fe2000f8e003f */
[----:B------:R-:W-:Y:S01]  /*1800*/  ISETP.LT.OR P4, PT, R0, 0x21, P1 ;  /* 0x000000210000780c */ /* 0x000fe20000f81670 */
[----:B------:R-:W-:Y:S01]  /*1810*/  CS2R R64, SRZ ;  /* 0x0000000000407805 */ /* 0x000fe2000001ff00 */
[----:B------:R-:W-:Y:S01]  /*1820*/  LEA R3, P1, R4, R30, 0x6 ;  /* 0x0000001e04037211 */ /* 0x000fe200078230ff */
[----:B------:R1:W-:Y:S01]  /*1830*/  LDGSTS.E.BYPASS.LTC128B.128 [R240+0x80], [R6.64], !P3 ;  /* 0x0008000006f07fae */ /* 0x0003e2000d901d50 */
[----:B------:R-:W-:Y:S01]  /*1840*/  P2R R10, PR, RZ, 0x4 ;  /* 0x00000004ff0a7803 */ /* 0x000fe20000000000 */
[----:B------:R-:W-:Y:S01]  /*1850*/  UIADD3 UR8, UR19, UR8, URZ ;  /* 0x0000000813087290 */ /* 0x000fe2000fffe03f */
[----:B------:R-:W-:Y:S01]  /*1860*/  ISETP.LT.OR P3, PT, R0, 0x1, P0 ;  /* 0x000000010000780c */ /* 0x000fe20000761670 */
[----:B------:R1:W-:Y:S01]  /*1870*/  LDGSTS.E.BYPASS.LTC128B.128 [R240+0x2080], [R6.64+0x80], !P5 ;  /* 0x0208008006f07fae */ /* 0x0003e2000e901d50 */
[----:B------:R-:W-:Y:S01]  /*1880*/  ISETP.NE.AND P5, PT, R5, RZ, PT ;  /* 0x000000ff0500720c */ /* 0x000fe20003fa5270 */
[----:B------:R-:W-:Y:S01]  /*1890*/  CS2R R62, SRZ ;  /* 0x00000000003e7805 */ /* 0x000fe2000001ff00 */
[----:B------:R-:W-:Y:S01]  /*18a0*/  LEA.HI.X R5, R4, R23, R20, 0x6, P1 ;  /* 0x0000001704057211 */ /* 0x000fe200008f3414 */
[----:B--2---:R-:W-:Y:S01]  /*18b0*/  IMAD.WIDE.U32 R8, R86, c[0x0][0x270], R18 ;  /* 0x00009c0056087a25 */ /* 0x004fe200078e0012 */
[----:B------:R-:W-:Y:S01]  /*18c0*/  ISETP.NE.AND P1, PT, R10, RZ, PT ;  /* 0x000000ff0a00720c */ /* 0x000fe20003f25270 */
[----:B------:R-:W-:Y:S01]  /*18d0*/  CS2R R60, SRZ ;  /* 0x00000000003c7805 */ /* 0x000fe2000001ff00 */
[----:B------:R-:W-:Y:S01]  /*18e0*/  ISETP.LT.OR P2, PT, R0, 0x21, P0 ;  /* 0x000000210000780c */ /* 0x000fe20000741670 */
[----:B------:R-:W-:Y:S01]  /*18f0*/  IMAD.U32 R0, RZ, RZ, UR15 ;  /* 0x0000000fff007e24 */ /* 0x000fe2000f8e00ff */
[----:B------:R-:W-:Y:S01]  /*1900*/  LEA R4, P0, R3, c[0x0][0x160], 0x1 ;  /* 0x0000580003047a11 */ /* 0x000fe200078008ff */
[----:B------:R-:W-:Y:S01]  /*1910*/  IMAD.IADD R9, R9, 0x1, R17 ;  /* 0x0000000109097824 */ /* 0x000fe200078e0211 */
[----:B------:R-:W-:Y:S01]  /*1920*/  CS2R R58, SRZ ;  /* 0x00000000003a7805 */ /* 0x000fe2000001ff00 */
[----:B------:R-:W-:Y:S01]  /*1930*/  IMAD.MOV.U32 R10, RZ, RZ, R14 ;  /* 0x000000ffff0a7224 */ /* 0x000fe200078e000e */
[----:B------:R-:W-:Y:S01]  /*1940*/  LEA.HI.X R5, R3, c[0x0][0x164], R5, 0x1, P0 ;  /* 0x0000590003057a11 */ /* 0x000fe200000f0c05 */
[----:B------:R-:W-:Y:S01]  /*1950*/  IMAD.MOV.U32 R3, RZ, RZ, c[0x0][0x178] ;  /* 0x00005e00ff037624 */ /* 0x000fe200078e00ff */
[----:B------:R-:W-:Y:S01]  /*1960*/  ISETP.GT.AND P0, PT, R87, 0xf, PT ;  /* 0x0000000f5700780c */ /* 0x000fe20003f04270 */
[----:B---3--:R-:W-:Y:S01]  /*1970*/  IMAD.WIDE.U32 R30, R16, c[0x0][0x278], R8 ;  /* 0x00009e00101e7a25 */ /* 0x008fe200078e0008 */
[----:B------:R-:W-:Y:S01]  /*1980*/  CS2R R56, SRZ ;  /* 0x0000000000387805 */ /* 0x000fe2000001ff00 */
[----:B------:R1:W-:Y:S01]  /*1990*/  LDGSTS.E.BYPASS.LTC128B.128 [R240+0x4080], [R6.64+0x100], !P1 ;  /* 0x0408010006f07fae */ /* 0x0003e2000c901d50 */
[----:B------:R-:W-:Y:S01]  /*19a0*/  CS2R R54, SRZ ;  /* 0x0000000000367805 */ /* 0x000fe2000001ff00 */
[----:B------:R-:W-:Y:S01]  /*19b0*/  IMAD.WIDE.U32 R8, R86, c[0x0][0x210], R10 ;  /* 0x0000840056087a25 */ /* 0x000fe200078e000a */
[----:B------:R-:W-:Y:S01]  /*19c0*/  CS2R R52, SRZ ;  /* 0x0000000000347805 */ /* 0x000fe2000001ff00 */
        /* <DEDUP_REMOVED lines=9> */
[----:B------:R-:W-:Y:S01]  /*1a60*/  ISETP.GE.AND P6, PT, R25, c[0x0][0x16c], PT ;  /* 0x00005b0019007a0c */ /* 0x000fe20003fc6270 */
[----:B------:R-:W-:Y:S01]  /*1a70*/  CS2R R42, SRZ ;  /* 0x00000000002a7805 */ /* 0x000fe2000001ff00 */
[----:B------:R-:W-:Y:S01]  /*1a80*/  CS2R R40, SRZ ;  /* 0x0000000000287805 */ /* 0x000fe2000001ff00 */
[----:B------:R2:W-:Y:S01]  /*1a90*/  LDGSTS.E.BYPASS.LTC128B.128 [R240+0x5080], [R12.64+0x100], !P4 ;  /* 0x050801000cf07fae */ /* 0x0005e2000e101d50 */
[----:B------:R-:W-:Y:S01]  /*1aa0*/  ISETP.GE.AND P4, PT, R24, c[0x0][0x16c], PT ;  /* 0x00005b0018007a0c */ /* 0x000fe20003f86270 */
[----:B------:R-:W-:Y:S01]  /*1ab0*/  CS2R R38, SRZ ;  /* 0x0000000000267805 */ /* 0x000fe2000001ff00 */
[----:B------:R-:W-:Y:S01]  /*1ac0*/  UISETP.GT.AND UP1, UPT, UR10, -0x1, UPT ;  /* 0xffffffff0a00788c */ /* 0x000fe2000bf24270 */
[----:B------:R2:W-:Y:S04]  /*1ad0*/  LDGSTS.E.BYPASS.LTC128B.128 [R240+0x7080], [R12.64+0x180], !P2 ;  /* 0x070801800cf07fae */ /* 0x0005e8000d101d50 */
[----:B------:R-:W0:Y:S04]  /*1ae0*/  LDGDEPBAR ;  /* 0x00000000000079af */ /* 0x000e280000000000 */
[----:B------:R3:W-:Y:S01]  /*1af0*/  STL.64 [R1+0x20], R30 ;  /* 0x0000201e01007387 */ /* 0x0007e20000100a00 */
[----:B-1----:R-:W-:Y:S01]  /*1b00*/  IMAD.MOV.U32 R7, RZ, RZ, c[0x0][0x17c] ;  /* 0x00005f00ff077624 */ /* 0x002fe200078e00ff */
[----:B--2---:R-:W-:Y:S01]  /*1b10*/  IADD3 R12, -R0, UR13, -R248 ;  /* 0x0000000d000c7c10 */ /* 0x004fe2000fffe9f8 */
[----:B------:R-:W-:-:S02]  /*1b20*/  IMAD R0, R21, c[0x0][0x278], RZ ;  /* 0x00009e0015007a24 */ /* 0x000fc400078e02ff */
[----:B------:R-:W-:Y:S01]  /*1b30*/  IMAD R13, R36, c[0x0][0x210], RZ ;  /* 0x00008400240d7a24 */ /* 0x000fe200078e02ff */
[----:B------:R-:W-:Y:S01]  /*1b40*/  ISETP.LT.OR P1, PT, R12, 0x1, P3 ;  /* 0x000000010c00780c */ /* 0x000fe20001f21670 */
[----:B------:R-:W-:Y:S01]  /*1b50*/  IMAD R0, R16, c[0x0][0x27c], R0 ;  /* 0x00009f0010007a24 */ /* 0x000fe200078e0200 */
[----:B------:R-:W-:Y:S01]  /*1b60*/  ISETP.LT.OR P0, PT, R12, 0x1, P4 ;  /* 0x000000010c00780c */ /* 0x000fe20002701670 */
[----:B------:R-:W-:Y:S01]  /*1b70*/  IMAD R13, R86, c[0x0][0x214], R13 ;  /* 0x00008500560d7a24 */ /* 0x000fe200078e020d */
[----:B------:R-:W-:Y:S01]  /*1b80*/  ISETP.LT.OR P2, PT, R12, 0x1, P6 ;  /* 0x000000010c00780c */ /* 0x000fe20003741670 */
[----:B------:R-:W-:Y:S02]  /*1b90*/  IMAD.IADD R17, R31, 0x1, R0 ;  /* 0x000000011f117824 */ /* 0x000fe400078e0200 */
[----:B------:R-:W-:-:S03]  /*1ba0*/  IMAD.IADD R9, R9, 0x1, R13 ;  /* 0x0000000109097824 */ /* 0x000fc600078e020d */
[----:B------:R-:W-:Y:S01]  /*1bb0*/  STL [R1+0x38], R17 ;  /* 0x0000381101007387 */ /* 0x000fe20000100800 */
[----:B----4-:R-:W-:-:S03]  /*1bc0*/  IMAD.WIDE.U32 R22, R16, c[0x0][0x218], R8 ;  /* 0x0000860010167a25 */ /* 0x010fc600078e0008 */
[----:B------:R1:W-:Y:S01]  /*1bd0*/  LDGSTS.E.BYPASS.LTC128B.128 [R240+0x10080], [R4.64], !P1 ;  /* 0x1008000004f07fae */ /* 0x0003e2000c901d50 */
[----:B------:R-:W-:-:S03]  /*1be0*/  LEA R6, P1, R3, R4, 0x6 ;  /* 0x0000000403067211 */ /* 0x000fc600078230ff */
[----:B------:R1:W-:Y:S01]  /*1bf0*/  LDGSTS.E.BYPASS.LTC128B.128 [R240+0x12080], [R4.64+0x80], !P0 ;  /* 0x1208008004f07fae */ /* 0x0003e2000c101d50 */
[----:B------:R-:W-:Y:S02]  /*1c00*/  LEA.HI.X R7, R3, R5, R7, 0x6, P1 ;  /* 0x0000000503077211 */ /* 0x000fe400008f3407 */
[----:B------:R-:W-:Y:S01]  /*1c10*/  ISETP.LT.OR P1, PT, R12, 0x1, P5 ;  /* 0x000000010c00780c */ /* 0x000fe20002f21670 */
[----:B------:R1:W-:Y:S01]  /*1c20*/  LDGSTS.E.BYPASS.LTC128B.128 [R240+0x14080], [R4.64+0x100], !P2 ;  /* 0x1408010004f07fae */ /* 0x0003e2000d101d50 */
[----:B------:R-:W-:-:S03]  /*1c30*/  ISETP.GT.AND P2, PT, R87, 0xf, PT ;  /* 0x0000000f5700780c */ /* 0x000fc60003f44270 */
[----:B------:R2:W-:Y:S08]  /*1c40*/  STL.64 [R1], R22 ;  /* 0x0000001601007387 */ /* 0x0005f00000100a00 */
[----:B------:R1:W-:Y:S01]  /*1c50*/  LDGSTS.E.BYPASS.LTC128B.128 [R240+0x16080], [R4.64+0x180], !P1 ;  /* 0x1608018004f07fae */ /* 0x0003e2000c901d50 */
[----:B------:R-:W-:Y:S02]  /*1c60*/  ISETP.LT.OR P1, PT, R12, 0x21, P5 ;  /* 0x000000210c00780c */ /* 0x000fe40002f21670 */
[----:B------:R-:W-:-:S02]  /*1c70*/  @!P2 IADD3 R0, P0, R30, UR15, RZ ;  /* 0x0000000f1e00ac10 */ /* 0x000fc4000ff1e0ff */
[----:B------:R-:W-:Y:S02]  /*1c80*/  ISETP.GE.AND P5, PT, R2, c[0x0][0x16c], PT ;  /* 0x00005b0002007a0c */ /* 0x000fe40003fa6270 */
[----:B------:R-:W-:Y:S02]  /*1c90*/  @!P2 IADD3.X R3, R17, UR9, RZ, P0, !PT ;  /* 0x000000091103ac10 */ /* 0x000fe400087fe4ff */
[C---:B------:R-:W-:Y:S02]  /*1ca0*/  @!P2 LEA R10, P0, R0.reuse, c[0x0][0x258], 0x2 ;  /* 0x00009600000aaa11 */ /* 0x040fe400078010ff */
[----:B------:R-:W-:Y:S02]  /*1cb0*/  SEL R33, RZ, 0x1, P5 ;  /* 0x00000001ff217807 */ /* 0x000fe40002800000 */
[----:B------:R-:W-:Y:S01]  /*1cc0*/  @!P2 LEA.HI.X R11, R0, c[0x0][0x25c], R3, 0x2, P0 ;  /* 0x00009700000baa11 */ /* 0x000fe200000f1403 */
[----:B------:R-:W-:Y:S01]  /*1cd0*/  IMAD R0, R21, c[0x0][0x218], RZ ;  /* 0x0000860015007a24 */ /* 0x000fe200078e02ff */
[C---:B------:R-:W-:Y:S01]  /*1ce0*/  ISETP.LT.OR P0, PT, R12.reuse, 0x21, P3 ;  /* 0x000000210c00780c */ /* 0x040fe20001f01670 */
[----:B------:R-:W-:Y:S01]  /*1cf0*/  IMAD.U32 R3, RZ, RZ, UR8 ;  /* 0x00000008ff037e24 */ /* 0x000fe2000f8e00ff */
[----:B------:R-:W-:Y:S01]  /*1d00*/  ISETP.LT.OR P3, PT, R12, 0x21, P4 ;  /* 0x000000210c00780c */ /* 0x000fe20002761670 */
[----:B------:R-:W-:Y:S01]  /*1d10*/  IMAD R0, R16, c[0x0][0x21c], R0 ;  /* 0x0000870010007a24 */ /* 0x000fe200078e0200 */
[----:B------:R-:W-:Y:S01]  /*1d20*/  ISETP.LT.OR P2, PT, R12, 0x21, P6 ;  /* 0x000000210c00780c */ /* 0x000fe20003741670 */
[----:B------:R-:W-:Y:S01]  /*1d30*/  USHF.L.U64.HI UR8, UR4, 0x5, UR5 ;  /* 0x0000000504087899 */ /* 0x000fe20008010205 */
[----:B------:R-:W-:Y:S01]  /*1d40*/  ISETP.GT.AND P6, PT, R87, 0xf, PT ;  /* 0x0000000f5700780c */ /* 0x000fe20003fc4270 */
[----:B------:R-:W-:Y:S01]  /*1d50*/  IMAD.IADD R14, R23, 0x1, R0 ;  /* 0x00000001170e7824 */ /* 0x000fe200078e0200 */
[----:B------:R-:W-:-:S02]  /*1d60*/  ISETP.GE.AND P4, PT, R2, c[0x0][0x1fc], PT ;  /* 0x00007f0002007a0c */ /* 0x000fc40003f86270 */
[----:B------:R-:W-:Y:S01]  /*1d70*/  ISETP.GE.AND P5, PT, R24, c[0x0][0x1fc], PT ;  /* 0x00007f0018007a0c */ /* 0x000fe20003fa6270 */
[----:B-1----:R-:W-:Y:S02]  /*1d80*/  IMAD.U32 R4, RZ, RZ, UR18 ;  /* 0x00000012ff047e24 */ /* 0x002fe4000f8e00ff */
[----:B------:R1:W-:Y:S01]  /*1d90*/  LDGSTS.E.BYPASS.LTC128B.128 [R240+0x11080], [R6.64], !P0 ;  /* 0x1108000006f07fae */ /* 0x0003e2000c101d50 */
[----:B------:R-:W-:Y:S01]  /*1da0*/  SEL R34, RZ, 0x1, P4 ;  /* 0x00000001ff227807 */ /* 0x000fe20002000000 */
[----:B------:R-:W-:Y:S01]  /*1db0*/  IMAD.U32 R5, RZ, RZ, UR19 ;  /* 0x00000013ff057e24 */ /* 0x000fe2000f8e00ff */
[----:B------:R-:W-:Y:S01]  /*1dc0*/  ISETP.GE.AND P4, PT, R25, c[0x0][0x1fc], PT ;  /* 0x00007f0019007a0c */ /* 0x000fe20003f86270 */
[----:B------:R1:W-:Y:S01]  /*1dd0*/  LDGSTS.E.BYPASS.LTC128B.128 [R240+0x13080], [R6.64+0x80], !P3 ;  /* 0x1308008006f07fae */ /* 0x0003e2000d901d50 */
[----:B------:R-:W-:Y:S02]  /*1de0*/  LEA R0, P0, R4, R22, 0x6 ;  /* 0x0000001604007211 */ /* 0x000fe400078030ff */
[----:B------:R-:W-:Y:S01]  /*1df0*/  ISETP.GE.AND P3, PT, R2, c[0x0][0x1fc], PT ;  /* 0x00007f0002007a0c */ /* 0x000fe20003f66270 */
[----:B------:R1:W-:Y:S01]  /*1e00*/  LDGSTS.E.BYPASS.LTC128B.128 [R240+0x15080], [R6.64+0x100], !P2 ;  /* 0x1508010006f07fae */ /* 0x0003e2000d101d50 */
[----:B------:R-:W-:-:S02]  /*1e10*/  LEA.HI.X R4, R4, R14, R3, 0x6, P0 ;  /* 0x0000000e04047211 */ /* 0x000fc400000f3403 */
[----:B------:R-:W-:Y:S01]  /*1e20*/  ISETP.GE.AND P0, PT, R25, c[0x0][0x16c], PT ;  /* 0x00005b0019007a0c */ /* 0x000fe20003f06270 */
[----:B------:R1:W-:Y:S01]  /*1e30*/  LDGSTS.E.BYPASS.LTC128B.128 [R240+0x17080], [R6.64+0x180], !P1 ;  /* 0x1708018006f07fae */ /* 0x0003e2000c901d50 */
[----:B------:R-:W-:Y:S02]  /*1e40*/  P2R R13, PR, RZ, 0x8 ;  /* 0x00000008ff0d7803 */ /* 0x000fe40000000000 */
[----:B------:R-:W-:Y:S01]  /*1e50*/  SEL R32, RZ, 0x4, P0 ;  /* 0x00000004ff207807 */ /* 0x000fe20000000000 */
[----:B------:R4:W-:Y:S01]  /*1e60*/  STL [R1+0x10], R14 ;  /* 0x0000100e01007387 */ /* 0x0009e20000100800 */
[----:B------:R-:W-:Y:S02]  /*1e70*/  ISETP.NE.AND P2, PT, R13, RZ, PT ;  /* 0x000000ff0d00720c */ /* 0x000fe40003f45270 */
[----:B------:R-:W-:Y:S02]  /*1e80*/  LEA R2, P0, R0, c[0x0][0x1f0], 0x1 ;  /* 0x00007c0000027a11 */ /* 0x000fe400078008ff */
[----:B------:R-:W-:-:S02]  /*1e90*/  ISETP.LT.OR P2, PT, R12, 0x1, P2 ;  /* 0x000000010c00780c */ /* 0x000fc40001741670 */
[----:B------:R-:W-:Y:S01]  /*1ea0*/  LEA.HI.X R3, R0, c[0x0][0x1f4], R4, 0x1, P0 ;  /* 0x00007d0000037a11 */ /* 0x000fe200000f0c04 */
[----:B------:R-:W-:Y:S01]  /*1eb0*/  @!P6 IMAD.SHL.U32 R0, R87, 0x10, RZ ;  /* 0x000000105700e824 */ /* 0x000fe200078e00ff */
[----:B------:R-:W-:Y:S01]  /*1ec0*/  ISETP.LT.OR P0, PT, R12, 0x1, P5 ;  /* 0x000000010c00780c */ /* 0x000fe20002f01670 */
[----:B------:R-:W-:Y:S01]  /*1ed0*/  IMAD.WIDE.U32 R4, R86, c[0x0][0x288], R18 ;  /* 0x0000a20056047a25 */ /* 0x000fe200078e0012 */
[C---:B------:R-:W-:Y:S02]  /*1ee0*/  ISETP.GE.AND P1, PT, R24.reuse, c[0x0][0x16c], PT ;  /* 0x00005b0018007a0c */ /* 0x040fe40003f26270 */
[----:B------:R-:W-:Y:S01]  /*1ef0*/  ISETP.GE.AND P3, PT, R24, c[0x0][0x1fc], PT ;  /* 0x00007f0018007a0c */ /* 0x000fe20003f66270 */
[----:B------:R2:W-:Y:S01]  /*1f00*/  @!P6 LDGSTS.E.BYPASS.LTC128B.128 [R0+0x20080], [R10.64] ;  /* 0x200800000a00efae */ /* 0x0005e2000b901d50 */
[----:B---3--:R-:W-:Y:S02]  /*1f10*/  SEL R30, RZ, 0xffffffff, P1 ;  /* 0xffffffffff1e7807 */ /* 0x008fe40000800000 */
[----:B------:R-:W-:Y:S01]  /*1f20*/  ISETP.GE.AND P1, PT, R26, c[0x0][0x16c], PT ;  /* 0x00005b001a007a0c */ /* 0x000fe20003f26270 */
[----:B------:R-:W0:Y:S01]  /*1f30*/  LDGDEPBAR ;  /* 0x00000000000079af */ /* 0x000e220000000000 */
[----:B------:R-:W-:-:S02]  /*1f40*/  SEL R31, RZ, 0xffffffff, P3 ;  /* 0xffffffffff1f7807 */ /* 0x000fc40001800000 */
[----:B------:R-:W-:Y:S01]  /*1f50*/  ISETP.GE.AND P3, PT, R26, c[0x0][0x1fc], PT ;  /* 0x00007f001a007a0c */ /* 0x000fe20003f66270 */
[----:B------:R3:W-:Y:S01]  /*1f60*/  LDGSTS.E.BYPASS.LTC128B.128 [R240+0x18080], [R2.64], !P2 ;  /* 0x1808000002f07fae */ /* 0x0007e2000d101d50 */
[----:B------:R-:W-:Y:S01]  /*1f70*/  SEL R243, RZ, 0x8, P1 ;  /* 0x00000008fff37807 */ /* 0x000fe20000800000 */
[----:B-1----:R-:W-:Y:S01]  /*1f80*/  IMAD.U32 R7, RZ, RZ, UR4 ;  /* 0x00000004ff077e24 */ /* 0x002fe2000f8e00ff */
[C---:B------:R-:W-:Y:S01]  /*1f90*/  ISETP.LT.OR P1, PT, R12.reuse, 0x1, P4 ;  /* 0x000000010c00780c */ /* 0x040fe20002721670 */
[----:B------:R3:W-:Y:S01]  /*1fa0*/  LDGSTS.E.BYPASS.LTC128B.128 [R240+0x1a080], [R2.64+0x80], !P0 ;  /* 0x1a08008002f07fae */ /* 0x0007e2000c101d50 */
[----:B------:R-:W-:-:S11]  /*1fb0*/  ISETP.LT.OR P0, PT, R12, 0x1, P3 ;  /* 0x000000010c00780c */ /* 0x000fd60001f01670 */
[----:B------:R3:W-:Y:S01]  /*1fc0*/  LDGSTS.E.BYPASS.LTC128B.128 [R240+0x1c080], [R2.64+0x100], !P1 ;  /* 0x1c08010002f07fae */ /* 0x0007e2000c901d50 */
[----:B------:R-:W-:Y:S01]  /*1fd0*/  ISETP.GE.AND P1, PT, R25, c[0x0][0x1fc], PT ;  /* 0x00007f0019007a0c */ /* 0x000fe20003f26270 */
[----:B--2---:R-:W-:Y:S01]  /*1fe0*/  IMAD R0, R36, c[0x0][0x288], RZ ;  /* 0x0000a20024007a24 */ /* 0x004fe200078e02ff */
[----:B------:R-:W-:Y:S01]  /*1ff0*/  LEA.HI R10, R35, R87, RZ, 0x4 ;  /* 0x00000057230a7211 */ /* 0x000fe200078f20ff */
[----:B------:R3:W-:Y:S01]  /*2000*/  LDGSTS.E.BYPASS.LTC128B.128 [R240+0x1e080], [R2.64+0x180], !P0 ;  /* 0x1e08018002f07fae */ /* 0x0007e2000c101d50 */
[----:B------:R-:W-:Y:S01]  /*2010*/  LEA R18, P0, R7, R2, 0x6 ;  /* 0x0000000207127211 */ /* 0x000fe200078030ff */
[----:B------:R-:W-:Y:S01]  /*2020*/  IMAD R0, R86, c[0x0][0x28c], R0 ;  /* 0x0000a30056007a24 */ /* 0x000fe200078e0200 */
[----:B------:R-:W-:Y:S01]  /*2030*/  LOP3.LUT R6, R10, 0xfffffff0, RZ, 0xc0, !PT ;  /* 0xfffffff00a067812 */ /* 0x000fe200078ec0ff */
[----:B------:R-:W-:Y:S01]  /*2040*/  IMAD R11, R36, c[0x0][0x238], RZ ;  /* 0x00008e00240b7a24 */ /* 0x000fe200078e02ff */
[----:B------:R-:W-:Y:S01]  /*2050*/  SEL R29, RZ, 0x4, P1 ;  /* 0x00000004ff1d7807 */ /* 0x000fe20000800000 */
[----:B------:R-:W-:Y:S01]  /*2060*/  IMAD.IADD R5, R5, 0x1, R0 ;  /* 0x0000000105057824 */ /* 0x000fe200078e0200 */
[----:B------:R-:W-:Y:S01]  /*2070*/  CS2R R36, SRZ ;  /* 0x0000000000247805 */ /* 0x000fe2000001ff00 */
[----:B------:R-:W-:Y:S01]  /*2080*/  IMAD.U32 R0, RZ, RZ, UR5 ;  /* 0x00000005ff007e24 */ /* 0x000fe2000f8e00ff */
[----:B------:R-:W-:Y:S01]  /*2090*/  UIADD3 UR5, UR7, 0x1, -UR14 ;  /* 0x0000000107057890 */ /* 0x000fe2000fffe80e */
[----:B------:R-:W-:Y:S01]  /*20a0*/  IMAD.IADD R6, R87, 0x1, -R6 ;  /* 0x0000000157067824 */ /* 0x000fe200078e0a06 */
[----:B------:R-:W-:Y:S01]  /*20b0*/  UIADD3 UR7, UR7, -UR13, URZ ;  /* 0x8000000d07077290 */ /* 0x000fe2000fffe03f */
[----:B------:R-:W-:Y:S01]  /*20c0*/  IMAD.WIDE.U32 R22, R16, c[0x0][0x290], R4 ;  /* 0x0000a40010167a25 */ /* 0x000fe200078e0004 */
[----:B------:R-:W-:-:S02]  /*20d0*/  LEA.HI.X R19, R7, R3, R0, 0x6, P0 ;  /* 0x0000000307137211 */ /* 0x000fc400000f3400 */
[----:B------:R-:W-:Y:S01]  /*20e0*/  SHF.R.S32.HI R7, RZ, 0x1f, R6 ;  /* 0x0000001fff077819 */ /* 0x000fe20000011406 */
[----:B------:R-:W-:Y:S01]  /*20f0*/  IMAD.SHL.U32 R0, R84, 0x100, RZ ;  /* 0x0000010054007824 */ /* 0x000fe200078e00ff */
[----:B------:R1:W-:Y:S01]  /*2100*/  STL.64 [R1+0x18], R22 ;  /* 0x0000181601007387 */ /* 0x0003e20000100a00 */
[----:B------:R-:W-:Y:S01]  /*2110*/  IMAD R11, R86, c[0x0][0x23c], R11 ;  /* 0x00008f00560b7a24 */ /* 0x000fe200078e020b */
[----:B------:R-:W-:Y:S01]  /*2120*/  LEA.HI R230, R7, R6, RZ, 0x3 ;  /* 0x0000000607e67211 */ /* 0x000fe200078f18ff */
[----:B------:R-:W-:Y:S01]  /*2130*/  CS2R R84, SRZ ;  /* 0x0000000000547805 */ /* 0x000fe2000001ff00 */
[----:B------:R-:W-:Y:S01]  /*2140*/  IADD3 R8, P0, R0, R87, RZ ;  /* 0x0000005700087210 */ /* 0x000fe20007f1e0ff */
[----:B---3--:R-:W-:-:S04]  /*2150*/  IMAD R2, R21, c[0x0][0x290], RZ ;  /* 0x0000a40015027a24 */ /* 0x008fc800078e02ff */
[----:B------:R-:W-:Y:S01]  /*2160*/  IMAD R3, R16, c[0x0][0x294], R2 ;  /* 0x0000a50010037a24 */ /* 0x000fe200078e0202 */
[----:B------:R-:W-:Y:S02]  /*2170*/  SHF.R.S32.HI R2, RZ, 0x1f, R0 ;  /* 0x0000001fff027819 */ /* 0x000fe40000011400 */
[----:B------:R-:W-:Y:S01]  /*2180*/  IADD3 R0, P1, R22, UR15, RZ ;  /* 0x0000000f16007c10 */ /* 0x000fe2000ff3e0ff */
[----:B----4-:R-:W-:Y:S01]  /*2190*/  IMAD.IADD R14, R23, 0x1, R3 ;  /* 0x00000001170e7824 */ /* 0x010fe200078e0203 */
[----:B------:R-:W-:Y:S02]  /*21a0*/  LEA.HI.X.SX32 R9, R87, R2, 0x1, P0 ;  /* 0x0000000257097211 */ /* 0x000fe400000f0eff */
[C---:B------:R-:W-:Y:S01]  /*21b0*/  LOP3.LUT R3, R230.reuse, 0xfffffff8, RZ, 0xc0, !PT ;  /* 0xfffffff8e6037812 */ /* 0x040fe200078ec0ff */
[----:B------:R-:W-:Y:S01]  /*21c0*/  IMAD.SHL.U32 R230, R230, 0x40, RZ ;  /* 0x00000040e6e67824 */ /* 0x000fe200078e00ff */
[----:B------:R-:W-:Y:S01]  /*21d0*/  IADD3.X R2, R14, UR9, RZ, P1, !PT ;  /* 0x000000090e027c10 */ /* 0x000fe20008ffe4ff */
[----:B------:R2:W-:Y:S01]  /*21e0*/  STL [R1+0x30], R14 ;  /* 0x0000300e01007387 */ /* 0x0005e20000100800 */
[----:B------:R-:W-:Y:S01]  /*21f0*/  LEA R24, P0, R0, c[0x0][0x280], 0x2 ;  /* 0x0000a00000187a11 */ /* 0x000fe200078010ff */
[----:B------:R-:W-:Y:S01]  /*2200*/  USHF.L.U32 UR9, UR4, 0x5, URZ ;  /* 0x0000000504097899 */ /* 0x000fe2000800063f */
[----:B------:R-:W-:Y:S01]  /*2210*/  ISETP.GE.AND P1, PT, R26, c[0x0][0x1fc], PT ;  /* 0x00007f001a007a0c */ /* 0x000fe20003f26270 */
[----:B-1----:R-:W-:Y:S01]  /*2220*/  IMAD.IADD R22, R6, 0x1, -R3 ;  /* 0x0000000106167824 */ /* 0x002fe200078e0a03 */
[----:B------:R-:W-:Y:S01]  /*2230*/  LEA.HI.X R25, R0, c[0x0][0x284], R2, 0x2, P0 ;  /* 0x0000a10000197a11 */ /* 0x000fe200000f1402 */
[----:B------:R-:W-:Y:S01]  /*2240*/  IMAD.MOV.U32 R3, RZ, RZ, 0x10 ;  /* 0x00000010ff037424 */ /* 0x000fe200078e00ff */
[----:B------:R-:W-:Y:S01]  /*2250*/  SHF.R.S32.HI R0, RZ, 0x4, R10 ;  /* 0x00000004ff007819 */ /* 0x000fe2000001140a */
[----:B------:R-:W-:Y:S01]  /*2260*/  IMAD.MOV.U32 R6, RZ, RZ, c[0x0][0x2a8] ;  /* 0x0000aa00ff067624 */ /* 0x000fe200078e00ff */
[----:B------:R-:W-:Y:S01]  /*2270*/  ISETP.NE.AND P0, PT, R13, RZ, PT ;  /* 0x000000ff0d00720c */ /* 0x000fe20003f05270 */
[----:B------:R-:W-:Y:S01]  /*2280*/  ULDC UR4, c[0x0][0x2a0] ;  /* 0x0000a80000047ab9 */ /* 0x000fe20000000800 */
[----:B------:R-:W-:Y:S01]  /*2290*/  SEL R242, RZ, 0x8, P1 ;  /* 0x00000008fff27807 */ /* 0x000fe20000800000 */
[----:B------:R-:W-:Y:S01]  /*22a0*/  ULOP3.LUT UR4, URZ, UR4, URZ, 0x33, !UPT ;  /* 0x000000043f047292 */ /* 0x000fe2000f8e333f */
[----:B------:R-:W-:-:S02]  /*22b0*/  LEA.HI R2, R10, R0, RZ, 0x1 ;  /* 0x000000000a027211 */ /* 0x000fc400078f08ff */
[----:B------:R-:W-:Y:S02]  /*22c0*/  R2P PR, R22, 0x6 ;  /* 0x0000000616007804 */ /* 0x000fe40000000000 */
[----:B------:R-:W-:Y:S02]  /*22d0*/  LOP3.LUT R2, R2, 0xfffffffe, RZ, 0xc0, !PT ;  /* 0xfffffffe02027812 */ /* 0x000fe400078ec0ff */
[----:B------:R-:W-:Y:S02]  /*22e0*/  LEA.HI R10, R35, R87, RZ, 0x5 ;  /* 0x00000057230a7211 */ /* 0x000fe400078f28ff */
[----:B------:R-:W-:Y:S01]  /*22f0*/  SEL R5, R3, 0xfffffff0, !P1 ;  /* 0xfffffff003057807 */ /* 0x000fe20004800000 */
[----:B------:R-:W-:Y:S01]  /*2300*/  IMAD.IADD R13, R0, 0x1, -R2 ;  /* 0x00000001000d7824 */ /* 0x000fe200078e0a02 */
[----:B------:R-:W-:Y:S02]  /*2310*/  SEL R4, R246, 0xffffffe0, !P2 ;  /* 0xffffffe0f6047807 */ /* 0x000fe40005000000 */
[----:B------:R-:W-:-:S02]  /*2320*/  R2P PR, R27, 0x6 ;  /* 0x000000061b007804 */ /* 0x000fc40000000000 */
[----:B------:R-:W-:Y:S01]  /*2330*/  ISETP.GE.AND P6, PT, R6, 0x1, PT ;  /* 0x000000010600780c */ /* 0x000fe20003fc6270 */
[----:B------:R-:W-:Y:S01]  /*2340*/  IMAD.WIDE.U32 R6, R86, c[0x0][0x238], R8 ;  /* 0x00008e0056067a25 */ /* 0x000fe200078e0008 */
[--C-:B------:R-:W-:Y:S02]  /*2350*/  SHF.R.S32.HI R0, RZ, 0x5, R10.reuse ;  /* 0x00000005ff007819 */ /* 0x100fe4000001140a */
[----:B------:R-:W-:Y:S01]  /*2360*/  SHF.R.S32.HI R2, RZ, 0x1f, R10 ;  /* 0x0000001fff027819 */ /* 0x000fe2000001140a */
[----:B------:R-:W-:Y:S01]  /*2370*/  IMAD.IADD R7, R7, 0x1, R11 ;  /* 0x0000000107077824 */ /* 0x000fe200078e020b */
[----:B------:R-:W-:Y:S01]  /*2380*/  LOP3.LUT R9, R10, 0xffffffe0, RZ, 0xc0, !PT ;  /* 0xffffffe00a097812 */ /* 0x000fe200078ec0ff */
[----:B------:R-:W-:Y:S01]  /*2390*/  IMAD.SHL.U32 R11, R28, 0x8, RZ ;  /* 0x000000081c0b7824 */ /* 0x000fe200078e00ff */
[----:B------:R-:W-:Y:S01]  /*23a0*/  LEA.HI R10, R2, R0, RZ, 0x2 ;  /* 0x00000000020a7211 */ /* 0x000fe200078f10ff */
[----:B------:R-:W-:Y:S01]  /*23b0*/  IMAD.WIDE.U32 R150, R16, c[0x0][0x240], R6 ;  /* 0x0000900010967a25 */ /* 0x000fe200078e0006 */
[----:B------:R-:W-:-:S02]  /*23c0*/  LEA.HI R23, R35, R87, RZ, 0x2 ;  /* 0x0000005723177211 */ /* 0x000fc400078f10ff */
[----:B--2---:R-:W-:Y:S01]  /*23d0*/  LEA.HI R14, R0, R0, RZ, 0x1 ;  /* 0x00000000000e7211 */ /* 0x004fe200078f08ff */
[----:B------:R-:W-:Y:S01]  /*23e0*/  IMAD.IADD R2, R87, 0x1, -R9 ;  /* 0x0000000157027824 */ /* 0x000fe200078e0a09 */
[--C-:B------:R-:W-:Y:S01]  /*23f0*/  SHF.R.S32.HI R20, RZ, 0x2, R23.reuse ;  /* 0x00000002ff147819 */ /* 0x100fe20000011417 */
[----:B------:R-:W-:Y:S01]  /*2400*/  IMAD.SHL.U32 R6, R248, 0x8, RZ ;  /* 0x00000008f8067824 */ /* 0x000fe200078e00ff */
[----:B------:R-:W-:Y:S01]  /*2410*/  SHF.R.S32.HI R8, RZ, 0x1f, R23 ;  /* 0x0000001fff087819 */ /* 0x000fe20000011417 */
[----:B------:R-:W-:Y:S01]  /*2420*/  IMAD.SHL.U32 R7, R13, 0x20, RZ ;  /* 0x000000200d077824 */ /* 0x000fe200078e00ff */
[----:B------:R-:W-:Y:S01]  /*2430*/  LOP3.LUT R9, R14, 0xfffffffe, RZ, 0xc0, !PT ;  /* 0xfffffffe0e097812 */ /* 0x000fe200078ec0ff */
[----:B------:R1:W-:Y:S01]  /*2440*/  STL.64 [R1+0x28], R150 ;  /* 0x0000289601007387 */ /* 0x0003e20000100a00 */
[----:B------:R-:W-:Y:S02]  /*2450*/  SHF.R.S32.HI R14, RZ, 0x1f, R2 ;  /* 0x0000001fff0e7819 */ /* 0x000fe40000011402 */
[----:B------:R-:W-:Y:S01]  /*2460*/  LOP3.LUT R10, R10, 0xfffffffc, RZ, 0xc0, !PT ;  /* 0xfffffffc0a0a7812 */ /* 0x000fe200078ec0ff */
[----:B------:R-:W-:Y:S01]  /*2470*/  IMAD.IADD R236, R0, 0x1, -R9 ;  /* 0x0000000100ec7824 */ /* 0x000fe200078e0a09 */
[----:B------:R-:W-:-:S02]  /*2480*/  LEA.HI R8, R8, R20, RZ, 0x3 ;  /* 0x0000001408087211 */ /* 0x000fc400078f18ff */
[----:B------:R-:W-:Y:S01]  /*2490*/  LEA.HI R14, R14, R2, RZ, 0x2 ;  /* 0x000000020e0e7211 */ /* 0x000fe200078f10ff */
[----:B------:R-:W-:Y:S01]  /*24a0*/  IMAD.IADD R17, R0, 0x1, -R10 ;  /* 0x0000000100117824 */ /* 0x000fe200078e0a0a */
[----:B------:R-:W-:Y:S02]  /*24b0*/  LOP3.LUT R8, R8, 0xfffffff8, RZ, 0xc0, !PT ;  /* 0xfffffff808087812 */ /* 0x000fe400078ec0ff */
[----:B------:R-:W-:Y:S02]  /*24c0*/  LOP3.LUT R0, R14, 0x7ffffffc, RZ, 0xc0, !PT ;  /* 0x7ffffffc0e007812 */ /* 0x000fe400078ec0ff */
[----:B------:R-:W-:Y:S01]  /*24d0*/  SEL R3, R3, 0xfffffff0, !P1 ;  /* 0xfffffff003037807 */ /* 0x000fe20004800000 */
[----:B------:R-:W-:Y:S01]  /*24e0*/  IMAD.IADD R20, R20, 0x1, -R8 ;  /* 0x0000000114147824 */ /* 0x000fe200078e0a08 */
[C---:B------:R-:W-:Y:S01]  /*24f0*/  ISETP.LT.OR P1, PT, R12.reuse, 0x21, P0 ;  /* 0x000000210c00780c */ /* 0x040fe20000721670 */
[----:B------:R-:W-:Y:S01]  /*2500*/  IMAD R8, R21, c[0x0][0x240], RZ ;  /* 0x0000900015087a24 */ /* 0x000fe200078e02ff */
[----:B------:R-:W-:-:S02]  /*2510*/  ISETP.LT.OR P0, PT, R12, 0x21, P5 ;  /* 0x000000210c00780c */ /* 0x000fc40002f01670 */
[----:B------:R-:W-:Y:S01]  /*2520*/  ISETP.LT.OR P4, PT, R12, 0x21, P4 ;  /* 0x000000210c00780c */ /* 0x000fe20002781670 */
[----:B------:R-:W-:Y:S01]  /*2530*/  IMAD R148, R16, c[0x0][0x244], R8 ;  /* 0x0000910010947a24 */ /* 0x000fe200078e0208 */
[----:B------:R-:W-:Y:S01]  /*2540*/  ISETP.LT.OR P3, PT, R12, 0x21, P3 ;  /* 0x000000210c00780c */ /* 0x000fe20001f61670 */
[----:B------:R-:W-:Y:S01]  /*2550*/  IMAD.IADD R12, R2, 0x1, -R0 ;  /* 0x00000001020c7824 */ /* 0x000fe200078e0a00 */
[----:B------:R-:W-:Y:S01]  /*2560*/  LEA.HI R9, R35, R87, RZ, 0x7 ;  /* 0x0000005723097211 */ /* 0x000fe200078f38ff */
[----:B------:R-:W-:Y:S01]  /*2570*/  IMAD.SHL.U32 R2, R27, 0x40, RZ ;  /* 0x000000401b027824 */ /* 0x000fe200078e00ff */
[----:B------:R-:W-:Y:S01]  /*2580*/  LOP3.LUT R6, R6, 0x8, RZ, 0xc0, !PT ;  /* 0x0000000806067812 */ /* 0x000fe200078ec0ff */
[----:B------:R-:W-:Y:S01]  /*2590*/  IMAD.SHL.U32 R8, R236, 0x10, RZ ;  /* 0x00000010ec087824 */ /* 0x000fe200078e00ff */
[----:B------:R-:W-:Y:S01]  /*25a0*/  SHF.R.S32.HI R0, RZ, 0x7, R9 ;  /* 0x00000007ff007819 */ /* 0x000fe20000011409 */
[----:B------:R1:W-:Y:S01]  /*25b0*/  LDGSTS.E.BYPASS.LTC128B.128 [R240+0x19080], [R18.64], !P1 ;  /* 0x1908000012f07fae */ /* 0x0003e2000c901d50 */
[----:B------:R-:W-:Y:S01]  /*25c0*/  LOP3.LUT R2, R2, 0x1c0, RZ, 0xc0, !PT ;  /* 0x000001c002027812 */ /* 0x000fe200078ec0ff */
[----:B------:R-:W-:Y:S01]  /*25d0*/  CS2R R26, SRZ ;  /* 0x00000000001a7805 */ /* 0x000fe2000001ff00 */
[----:B------:R-:W-:Y:S01]  /*25e0*/  LEA.HI R16, R0, R0, RZ, 0x1 ;  /* 0x0000000000107211 */ /* 0x000fe200078f08ff */
[----:B------:R-:W-:Y:S01]  /*25f0*/  IMAD R10, R13, 0x2, R0 ;  /* 0x000000020d0a7824 */ /* 0x000fe200078e0200 */
[----:B------:R-:W-:Y:S01]  /*2600*/  SHF.R.U32.HI R9, RZ, 0x3, R2 ;  /* 0x00000003ff097819 */ /* 0x000fe20000011602 */
[----:B------:R1:W-:Y:S01]  /*2610*/  LDGSTS.E.BYPASS.LTC128B.128 [R240+0x1b080], [R18.64+0x80], !P0 ;  /* 0x1b08008012f07fae */ /* 0x0003e2000c101d50 */
[----:B------:R-:W-:-:S02]  /*2620*/  LOP3.LUT R8, R2, 0x10, R8, 0xf8, !PT ;  /* 0x0000001002087812 */ /* 0x000fc400078ef808 */
[C---:B------:R-:W-:Y:S01]  /*2630*/  LOP3.LUT R2, R9.reuse, R6, R2, 0x1e, !PT ;  /* 0x0000000609027212 */ /* 0x040fe200078e1e02 */
[----:B------:R1:W-:Y:S01]  /*2640*/  LDGSTS.E.BYPASS.LTC128B.128 [R240+0x1d080], [R18.64+0x100], !P4 ;  /* 0x1d08010012f07fae */ /* 0x0003e2000e101d50 */
[----:B------:R-:W-:Y:S01]  /*2650*/  LOP3.LUT R15, R9, R8, R6, 0x1e, !PT ;  /* 0x00000008090f7212 */ /* 0x000fe200078e1e06 */
[----:B------:R-:W-:Y:S01]  /*2660*/  IMAD.SHL.U32 R8, R20, 0x40, RZ ;  /* 0x0000004014087824 */ /* 0x000fe200078e00ff */
[----:B------:R-:W-:Y:S01]  /*2670*/  LOP3.LUT R7, R7, 0x20, RZ, 0xc0, !PT ;  /* 0x0000002007077812 */ /* 0x000fe200078ec0ff */
[----:B------:R-:W-:Y:S01]  /*2680*/  IMAD.SHL.U32 R9, R30, 0x2, RZ ;  /* 0x000000021e097824 */ /* 0x000fe200078e00ff */
[----:B------:R-:W-:Y:S01]  /*2690*/  LOP3.LUT R6, R16, 0x1ffffffe, RZ, 0xc0, !PT ;  /* 0x1ffffffe10067812 */ /* 0x000fe200078ec0ff */
[----:B------:R-:W-:Y:S01]  /*26a0*/  IMAD.U32 R2, R10, 0x200, R2 ;  /* 0x000002000a027824 */ /* 0x000fe200078e0002 */
[----:B------:R-:W-:Y:S01]  /*26b0*/  LOP3.LUT R16, R7, 0x18, R11, 0xf8, !PT ;  /* 0x0000001807107812 */ /* 0x000fe200078ef80b */
[----:B------:R-:W-:Y:S01]  /*26c0*/  IMAD.SHL.U32 R10, R17, 0x400, RZ ;  /* 0x00000400110a7824 */ /* 0x000fe200078e00ff */
[----:B------:R-:W-:Y:S01]  /*26d0*/  SEL R228, R246, 0xffffffe0, !P2 ;  /* 0xffffffe0f6e47807 */ /* 0x000fe20005000000 */
[----:B------:R-:W-:Y:S01]  /*26e0*/  IMAD.IADD R7, R0, 0x1, -R6 ;  /* 0x0000000100077824 */ /* 0x000fe200078e0a06 */
[----:B------:R-:W-:Y:S01]  /*26f0*/  R2P PR, R20, 0x6 ;  /* 0x0000000614007804 */ /* 0x000fe20000000000 */
[----:B------:R-:W-:Y:S01]  /*2700*/  IMAD.SHL.U32 R6, R0, 0x8, RZ ;  /* 0x0000000800067824 */ /* 0x000fe200078e00ff */
[----:B------:R-:W-:Y:S01]  /*2710*/  LOP3.LUT R0, R8, 0x1c0, RZ, 0xc0, !PT ;  /* 0x000001c008007812 */ /* 0x000fe200078ec0ff */
[----:B------:R-:W-:Y:S01]  /*2720*/  IMAD R250, R7, 0x4, R12 ;  /* 0x0000000407fa7824 */ /* 0x000fe200078e020c */
[----:B------:R-:W-:Y:S01]  /*2730*/  LOP3.LUT R12, R9, 0x2, R33, 0xe2, !PT ;  /* 0x00000002090c7812 */ /* 0x000fe200078ee221 */
[----:B------:R-:W-:Y:S01]  /*2740*/  IMAD.SHL.U32 R9, R31, 0x2, RZ ;  /* 0x000000021f097824 */ /* 0x000fe200078e00ff */
[----:B------:R-:W-:Y:S01]  /*2750*/  LOP3.LUT R7, R0, 0x8, R6, 0xf8, !PT ;  /* 0x0000000800077812 */ /* 0x000fe200078ef806 */
[----:B------:R1:W-:Y:S01]  /*2760*/  LDGSTS.E.BYPASS.LTC128B.128 [R240+0x1f080], [R18.64+0x180], !P3 ;  /* 0x1f08018012f07fae */ /* 0x0003e2000d901d50 */
[----:B------:R-:W-:Y:S01]  /*2770*/  SHF.R.U32.HI R6, RZ, 0x3, R0 ;  /* 0x00000003ff067819 */ /* 0x000fe20000011600 */
[----:B------:R-:W-:Y:S01]  /*2780*/  IMAD.SHL.U32 R250, R250, 0x2, RZ ;  /* 0x00000002fafa7824 */ /* 0x000fe200078e00ff */
[----:B------:R-:W-:Y:S01]  /*2790*/  LOP3.LUT R0, R23, 0x3ffffffc, RZ, 0xc0, !PT ;  /* 0x3ffffffc17007812 */ /* 0x000fe200078ec0ff */
[----:B------:R-:W-:Y:S01]  /*27a0*/  IMAD.SHL.U32 R2, R2, 0x2, RZ ;  /* 0x0000000202027824 */ /* 0x000fe200078e00ff */
[----:B------:R-:W-:Y:S01]  /*27b0*/  SHF.R.S32.HI R8, RZ, 0x2, R14 ;  /* 0x00000002ff087819 */ /* 0x000fe2000001140e */
[----:B------:R-:W-:Y:S01]  /*27c0*/  CS2R R30, SRZ ;  /* 0x00000000001e7805 */ /* 0x000fe2000001ff00 */
[----:B------:R-:W-:Y:S01]  /*27d0*/  LOP3.LUT R11, R7, R6, RZ, 0x3c, !PT ;  /* 0x00000006070b7212 */ /* 0x000fe200078e3cff */
[----:B------:R-:W-:Y:S01]  /*27e0*/  IMAD.IADD R0, R87, 0x1, -R0 ;  /* 0x0000000157007824 */ /* 0x000fe200078e0a00 */
[----:B------:R-:W-:Y:S01]  /*27f0*/  LOP3.LUT R9, R9, 0x2, R34, 0xe2, !PT ;  /* 0x0000000209097812 */ /* 0x000fe200078ee222 */
[----:B------:R-:W-:Y:S01]  /*2800*/  IMAD.SHL.U32 R6, R22, 0x40, RZ ;  /* 0x0000004016067824 */ /* 0x000fe200078e00ff */
[----:B------:R-:W-:Y:S01]  /*2810*/  ISETP.GE.AND P0, PT, R87, 0x10, PT ;  /* 0x000000105700780c */ /* 0x000fe20003f06270 */
[----:B------:R-:W-:Y:S01]  /*2820*/  IMAD R241, R17, 0x10, R8 ;  /* 0x0000001011f17824 */ /* 0x000fe200078e0208 */
[----:B------:R-:W-:Y:S01]  /*2830*/  LOP3.LUT R242, R242, R9, R29, 0xfe, !PT ;  /* 0x00000009f2f27212 */ /* 0x000fe200078efe1d */
[----:B------:R-:W-:Y:S01]  /*2840*/  IMAD R8, R0, 0x2, R10 ;  /* 0x0000000200087824 */ /* 0x000fe200078e020a */
[----:B------:R-:W-:Y:S01]  /*2850*/  LOP3.LUT R6, R6, 0x1c0, RZ, 0xc0, !PT ;  /* 0x000001c006067812 */ /* 0x000fe200078ec0ff */
[----:B------:R-:W-:Y:S01]  /*2860*/  IMAD.SHL.U32 R9, R13, 0x8, RZ ;  /* 0x000000080d097824 */ /* 0x000fe200078e00ff */
[----:B------:R-:W-:Y:S01]  /*2870*/  LOP3.LUT R230, R230, 0xfffffe00, RZ, 0xc0, !PT ;  /* 0xfffffe00e6e67812 */ /* 0x000fe200078ec0ff */
[----:B------:R-:W-:Y:S01]  /*2880*/  IMAD.IADD R8, R11, 0x1, R8 ;  /* 0x000000010b087824 */ /* 0x000fe200078e0208 */
[--C-:B------:R-:W-:Y:S01]  /*2890*/  SHF.R.U32.HI R7, RZ, 0x3, R6.reuse ;  /* 0x00000003ff077819 */ /* 0x100fe20000011606 */
[----:B------:R-:W-:Y:S01]  /*28a0*/  IMAD R0, R13, 0x200, R15 ;  /* 0x000002000d007824 */ /* 0x000fe200078e020f */
[----:B------:R-:W-:Y:S01]  /*28b0*/  LOP3.LUT R9, R6, 0x8, R9, 0xf8, !PT ;  /* 0x0000000806097812 */ /* 0x000fe200078ef809 */
[----:B------:R-:W-:Y:S01]  /*28c0*/  IMAD.SHL.U32 R244, R8, 0x2, RZ ;  /* 0x0000000208f47824 */ /* 0x000fe200078e00ff */
[----:B------:R-:W-:Y:S01]  /*28d0*/  LOP3.LUT R6, R7, R16, R6, 0x1e, !PT ;  /* 0x0000001007067212 */ /* 0x000fe200078e1e06 */
[----:B------:R-:W-:Y:S01]  /*28e0*/  IMAD R236, R236, 0x400, R230 ;  /* 0x00000400ecec7824 */ /* 0x000fe200078e02e6 */
[----:B------:R-:W-:Y:S01]  /*28f0*/  LOP3.LUT R7, R9, R7, RZ, 0x3c, !PT ;  /* 0x0000000709077212 */ /* 0x000fe200078e3cff */
[----:B------:R-:W-:Y:S01]  /*2900*/  IMAD R3, R3, 0x2, R2 ;  /* 0x0000000203037824 */ /* 0x000fe200078e0202 */
[----:B------:R-:W-:Y:S01]  /*2910*/  IADD3 R8, R244, 0x20280, RZ ;  /* 0x00020280f4087810 */ /* 0x000fe20007ffe0ff */
[----:B------:R-:W-:Y:S01]  /*2920*/  IMAD.IADD R232, R0, 0x1, R228 ;  /* 0x0000000100e87824 */ /* 0x000fe200078e02e4 */
[-C--:B------:R-:W-:Y:S01]  /*2930*/  LOP3.LUT R6, R6, R230.reuse, RZ, 0xfc, !PT ;  /* 0x000000e606067212 */ /* 0x080fe200078efcff */
[C---:B------:R-:W-:Y:S01]  /*2940*/  IMAD.IADD R236, R7.reuse, 0x1, R236 ;  /* 0x0000000107ec7824 */ /* 0x040fe200078e02ec */
[----:B------:R-:W-:Y:S01]  /*2950*/  IADD3 R230, R7, R230, R10 ;  /* 0x000000e607e67210 */ /* 0x000fe20007ffe00a */
[----:B------:R-:W-:Y:S01]  /*2960*/  @!P0 IMAD.SHL.U32 R7, R87, 0x10, RZ ;  /* 0x0000001057078824 */ /* 0x000fe200078e00ff */
[----:B------:R-:W-:Y:S01]  /*2970*/  IADD3 R245, R244, 0x202c0, RZ ;  /* 0x000202c0f4f57810 */ /* 0x000fe20007ffe0ff */
[----:B------:R-:W-:Y:S01]  /*2980*/  IMAD.SHL.U32 R235, R0, 0x2, RZ ;  /* 0x0000000200eb7824 */ /* 0x000fe200078e00ff */
[----:B------:R-:W-:Y:S01]  /*2990*/  @P2 IADD3 R245, R8, -0x40, RZ ;  /* 0xffffffc008f52810 */ /* 0x000fe20007ffe0ff */
[----:B------:R-:W-:Y:S01]  /*29a0*/  IMAD.IADD R8, R151, 0x1, R148 ;  /* 0x0000000197087824 */ /* 0x000fe200078e0294 */
[----:B------:R2:W-:Y:S01]  /*29b0*/  @!P0 LDGSTS.E.BYPASS.LTC128B.128 [R7+0x20180], [R24.64] ;  /* 0x2018000018078fae */ /* 0x0005e2000b901d50 */
[----:B------:R-:W-:Y:S01]  /*29c0*/  LEA R236, R236, 0x22280, 0x1 ;  /* 0x00022280ecec7811 */ /* 0x000fe200078e08ff */
[----:B------:R-:W-:Y:S01]  /*29d0*/  IMAD.SHL.U32 R230, R230, 0x2, RZ ;  /* 0x00000002e6e67824 */ /* 0x000fe200078e00ff */
[----:B------:R-:W-:Y:S01]  /*29e0*/  SEL R246, R246, 0xffffffe0, !P1 ;  /* 0xffffffe0f6f67807 */ /* 0x000fe20004800000 */
[----:B------:R1:W-:Y:S01]  /*29f0*/  STL [R1+0x34], R8 ;  /* 0x0000340801007387 */ /* 0x0003e20000100800 */
[----:B------:R-:W-:Y:S01]  /*2a00*/  LOP3.LUT R243, R243, R12, R32, 0xfe, !PT ;  /* 0x0000000cf3f37212 */ /* 0x000fe200078efe20 */
[C---:B------:R-:W-:Y:S01]  /*2a10*/  IMAD R231, R5.reuse, 0x2, R230 ;  /* 0x0000000205e77824 */ /* 0x040fe200078e02e6 */
[----:B------:R-:W-:Y:S01]  /*2a20*/  CS2R R86, SRZ ;  /* 0x0000000000567805 */ /* 0x000fe2000001ff00 */
[----:B------:R-:W0:Y:S01]  /*2a30*/  LDGDEPBAR ;  /* 0x00000000000079af */ /* 0x000e220000000000 */
[----:B------:R-:W-:Y:S01]  /*2a40*/  IMAD R237, R5, 0x2, R236 ;  /* 0x0000000205ed7824 */ /* 0x000fe200078e02ec */
[----:B------:R-:W-:Y:S01]  /*2a50*/  CS2R R34, SRZ ;  /* 0x0000000000227805 */ /* 0x000fe2000001ff00 */
[----:B------:R-:W-:Y:S01]  /*2a60*/  IMAD R229, R228, 0x2, R2 ;  /* 0x00000002e4e57824 */ /* 0x000fe200078e0202 */
[----:B------:R-:W-:Y:S01]  /*2a70*/  CS2R R32, SRZ ;  /* 0x0000000000207805 */ /* 0x000fe2000001ff00 */
[----:B------:R-:W-:Y:S01]  /*2a80*/  IMAD.IADD R247, R244, 0x1, R246 ;  /* 0x00000001f4f77824 */ /* 0x000fe200078e02f6 */
[----:B------:R-:W-:Y:S01]  /*2a90*/  CS2R R28, SRZ ;  /* 0x00000000001c7805 */ /* 0x000fe2000001ff00 */
[----:B------:R-:W-:Y:S01]  /*2aa0*/  CS2R R22, SRZ ;  /* 0x0000000000167805 */ /* 0x000fe2000001ff00 */
[----:B------:R-:W-:Y:S01]  /*2ab0*/  CS2R R20, SRZ ;  /* 0x0000000000147805 */ /* 0x000fe2000001ff00 */
[----:B------:R-:W-:Y:S01]  /*2ac0*/  IADD3 R252, -R250, UR11, RZ ;  /* 0x0000000bfafc7c10 */ /* 0x000fe2000fffe1ff */
[----:B------:R-:W-:-:S02]  /*2ad0*/  IMAD.SHL.U32 R0, R6, 0x2, RZ ;  /* 0x0000000206007824 */ /* 0x000fc400078e00ff */
[----:B------:R-:W-:Y:S02]  /*2ae0*/  IMAD R228, R228, 0x2, R3 ;  /* 0x00000002e4e47824 */ /* 0x000fe400078e0203 */
[----:B------:R-:W-:Y:S02]  /*2af0*/  IMAD.SHL.U32 R232, R232, 0x2, RZ ;  /* 0x00000002e8e87824 */ /* 0x000fe400078e00ff */
[----:B------:R-:W-:Y:S02]  /*2b00*/  IMAD.IADD R246, R246, 0x1, R245 ;  /* 0x00000001f6f67824 */ /* 0x000fe400078e02f5 */
[C---:B------:R-:W-:Y:S01]  /*2b10*/  IMAD R234, R4.reuse, 0x2, R230 ;  /* 0x0000000204ea7824 */ /* 0x040fe200078e02e6 */
[----:B--2---:R-:W-:Y:S01]  /*2b20*/  CS2R R24, SRZ ;  /* 0x0000000000187805 */ /* 0x004fe2000001ff00 */
[----:B------:R-:W-:Y:S02]  /*2b30*/  IMAD.U32 R7, RZ, RZ, UR5 ;  /* 0x00000005ff077e24 */ /* 0x000fe4000f8e00ff */
[----:B------:R-:W-:-:S02]  /*2b40*/  IMAD R239, R4, 0x2, R236 ;  /* 0x0000000204ef7824 */ /* 0x000fc400078e02ec */
[C---:B------:R-:W-:Y:S01]  /*2b50*/  IMAD R233, R4.reuse, 0x2, R231 ;  /* 0x0000000204e97824 */ /* 0x040fe200078e02e7 */
[----:B------:R-:W-:Y:S01]  /*2b60*/  IADD3 R7, R7, -UR13, -R250 ;  /* 0x8000000d07077c10 */ /* 0x000fe2000fffe8fa */
[----:B------:R-:W-:-:S03]  /*2b70*/  IMAD R238, R4, 0x2, R237 ;  /* 0x0000000204ee7824 */ /* 0x000fc600078e02ed */
[C---:B------:R-:W-:Y:S02]  /*2b80*/  IADD3 R249, R7.reuse, c[0x0][0x2a4], RZ ;  /* 0x0000a90007f97a10 */ /* 0x040fe40007ffe0ff */
[----:B-1----:R-:W-:Y:S02]  /*2b90*/  IADD3 R251, R7, UR4, RZ ;  /* 0x0000000407fb7c10 */ /* 0x002fe4000fffe0ff */
.L_x_807:
[----:B------:R-:W-:Y:S04]  /*2ba0*/  DEPBAR.LE SB0, 0x0 ;  /* 0x000080000000791a */ /* 0x000fe80000000000 */
[----:B------:R-:W-:Y:S06]  /*2bb0*/  BAR.SYNC.DEFER_BLOCKING 0x0 ;  /* 0x0000000000007b1d */ /* 0x000fec0000010000 */
        /* <DEDUP_REMOVED lines=10> */
[----:B------:R-:W-:Y:S05]  /*2c60*/  LDSM.16.M88.4 R176, [R228+0x80] ;  /* 0x00008000e4b0783b */ /* 0x000fea0000000200 */
[----:B------:R-:W-:Y:S01]  /*2c70*/  LDS R180, [R241.X4+0x20080] ;  /* 0x02008000f1b47984 */ /* 0x000fe20000004800 */
[C---:B------:R-:W-:Y:S04]  /*2c80*/  HMMA.16816.F32 R8, R16.reuse, R10, RZ ;  /* 0x0000000a1008723c */ /* 0x040fe800000018ff */
[----:B------:R-:W-:Y:S04]  /*2c90*/  LDS R181, [R241.X4+0x200a0] ;  /* 0x0200a000f1b57984 */ /* 0x000fe80000004800 */
[C---:B--2---:R-:W-:Y:S08]  /*2ca0*/  HMMA.16816.F32 R12, R16.reuse, R148, RZ ;  /* 0x00000094100c723c */ /* 0x044ff000000018ff */
[----:B------:R-:W-:Y:S01]  /*2cb0*/  HMMA.16816.F32 R16, R16, R150, RZ ;  /* 0x000000961010723c */ /* 0x000fe200000018ff */
[----:B------:R-:W1:Y:S07]  /*2cc0*/  LDSM.16.M88.4 R148, [R229+0x1080] ;  /* 0x00108000e594783b */ /* 0x000e6e0000000200 */
[C---:B---3--:R-:W-:Y:S08]  /*2cd0*/  HMMA.16816.F32 R4, R152.reuse, R156, R4 ;  /* 0x0000009c9804723c */ /* 0x048ff00000001804 */
[C---:B------:R-:W-:Y:S01]  /*2ce0*/  HMMA.16816.F32 R8, R152.reuse, R158, R8 ;  /* 0x0000009e9808723c */ /* 0x040fe20000001808 */
[----:B------:R-:W-:Y:S07]  /*2cf0*/  LDSM.16.M88.4 R156, [R230+0x12080] ;  /* 0x01208000e69c783b */ /* 0x000fee0000000200 */
[C---:B----4-:R-:W-:Y:S08]  /*2d00*/  HMMA.16816.F32 R12, R152.reuse, R160, R12 ;  /* 0x000000a0980c723c */ /* 0x050ff0000000180c */
[----:B------:R-:W-:Y:S01]  /*2d10*/  HMMA.16816.F32 R16, R152, R162, R16 ;  /* 0x000000a29810723c */ /* 0x000fe20000001810 */
[----:B------:R-:W2:Y:S05]  /*2d20*/  LDSM.16.M88.4 R152, [R228+0x1080] ;  /* 0x00108000e498783b */ /* 0x000eaa0000000200 */
[----:B------:R-:W3:Y:S02]  /*2d30*/  LDSM.16.M88.4 R160, [R2+0x2080] ;  /* 0x0020800002a0783b */ /* 0x000ee40000000200 */
[C---:B-----5:R-:W-:Y:S08]  /*2d40*/  HMMA.16816.F32 R4, R164.reuse, R168, R4 ;  /* 0x000000a8a404723c */ /* 0x060ff00000001804 */
[C---:B------:R-:W-:Y:S01]  /*2d50*/  HMMA.16816.F32 R8, R164.reuse, R170, R8 ;  /* 0x000000aaa408723c */ /* 0x040fe20000001808 */
[----:B------:R-:W-:Y:S07]  /*2d60*/  LDSM.16.M88.4 R168, [R3+0x2080] ;  /* 0x0020800003a8783b */ /* 0x000fee0000000200 */
[C---:B-1----:R-:W-:Y:S08]  /*2d70*/  HMMA.16816.F32 R12, R164.reuse, R148, R12 ;  /* 0x00000094a40c723c */ /* 0x042ff0000000180c */
[----:B------:R-:W-:Y:S01]  /*2d80*/  HMMA.16816.F32 R16, R164, R150, R16 ;  /* 0x00000096a410723c */ /* 0x000fe20000001810 */
[----:B------:R-:W1:Y:S05]  /*2d90*/  LDSM.16.M88.4 R148, [R2+0x3080] ;  /* 0x003080000294783b */ /* 0x000e6a0000000200 */
[----:B------:R-:W4:Y:S02]  /*2da0*/  LDSM.16.M88.4 R164, [R231+0x12080] ;  /* 0x01208000e7a4783b */ /* 0x000f240000000200 */
[C---:B------:R-:W-:Y:S08]  /*2db0*/  HMMA.16816.F32 R4, R172.reuse, R176, R4 ;  /* 0x000000b0ac04723c */ /* 0x040ff00000001804 */
        /* <DEDUP_REMOVED lines=13> */
[C---:B----4-:R-:W-:Y:S08]  /*2e90*/  HMMA.16816.F32 R4, R164.reuse, R168, R4 ;  /* 0x000000a8a404723c */ /* 0x050ff00000001804 */
[C---:B------:R-:W-:Y:S01]  /*2ea0*/  HMMA.16816.F32 R8, R164.reuse, R170, R8 ;  /* 0x000000aaa408723c */ /* 0x040fe20000001808 */
[----:B------:R-:W-:Y:S07]  /*2eb0*/  LDSM.16.M88.4 R168, [R2+0x4080] ;  /* 0x0040800002a8783b */ /* 0x000fee0000000200 */
[C---:B--2---:R-:W-:Y:S08]  /*2ec0*/  HMMA.16816.F32 R12, R164.reuse, R152, R12 ;  /* 0x00000098a40c723c */ /* 0x044ff0000000180c */
[----:B------:R-:W-:Y:S01]  /*2ed0*/  HMMA.16816.F32 R16, R164, R154, R16 ;  /* 0x0000009aa410723c */ /* 0x000fe20000001810 */
[----:B------:R-:W2:Y:S05]  /*2ee0*/  LDSM.16.M88.4 R152, [R228+0x3080] ;  /* 0x00308000e498783b */ /* 0x000eaa0000000200 */
[----:B------:R-:W4:Y:S02]  /*2ef0*/  LDSM.16.M88.4 R164, [R230+0x14080] ;  /* 0x01408000e6a4783b */ /* 0x000f240000000200 */
        /* <DEDUP_REMOVED lines=14> */
[C---:B----4-:R-:W-:Y:S08]  /*2fe0*/  HMMA.16816.F32 R4, R164.reuse, R168, R4 ;  /* 0x000000a8a404723c */ /* 0x050ff00000001804 */
[C---:B------:R-:W-:Y:S01]  /*2ff0*/  HMMA.16816.F32 R8, R164.reuse, R170, R8 ;  /* 0x000000aaa408723c */ /* 0x040fe20000001808 */
[----:B------:R-:W-:Y:S07]  /*3000*/  LDSM.16.M88.4 R168, [R228+0x4080] ;  /* 0x00408000e4a8783b */ /* 0x000fee0000000200 */
[C---:B-1----:R-:W-:Y:S08]  /*3010*/  HMMA.16816.F32 R12, R164.reuse, R148, R12 ;  /* 0x00000094a40c723c */ /* 0x042ff0000000180c */
[----:B------:R-:W-:Y:S01]  /*3020*/  HMMA.16816.F32 R16, R164, R150, R16 ;  /* 0x00000096a410723c */ /* 0x000fe20000001810 */
[----:B------:R-:W1:Y:S05]  /*3030*/  LDSM.16.M88.4 R148, [R229+0x5080] ;  /* 0x00508000e594783b */ /* 0x000e6a0000000200 */
[----:B------:R-:W4:Y:S02]  /*3040*/  LDSM.16.M88.4 R164, [R233+0x14080] ;  /* 0x01408000e9a4783b */ /* 0x000f240000000200 */
        /* <DEDUP_REMOVED lines=29> */
[C---:B------:R-:W-:Y:S08]  /*3220*/  HMMA.16816.F32 R8, R156.reuse, R162, R8 ;  /* 0x000000a29c08723c */ /* 0x040ff00000001808 */
[C---:B--2---:R-:W-:Y:S08]  /*3230*/  HMMA.16816.F32 R12, R156.reuse, R152, R12 ;  /* 0x000000989c0c723c */ /* 0x044ff0000000180c */
[----:B------:R-:W-:Y:S08]  /*3240*/  HMMA.16816.F32 R16, R156, R154, R16 ;  /* 0x0000009a9c10723c */ /* 0x000ff00000001810 */
[C---:B----4-:R-:W-:Y:S08]  /*3250*/  HMMA.16816.F32 R4, R164.reuse, R168, R4 ;  /* 0x000000a8a404723c */ /* 0x050ff00000001804 */
[C---:B------:R-:W-:Y:S08]  /*3260*/  HMMA.16816.F32 R8, R164.reuse, R170, R8 ;  /* 0x000000aaa408723c */ /* 0x040ff00000001808 */
[C---:B-1----:R-:W-:Y:S08]  /*3270*/  HMMA.16816.F32 R12, R164.reuse, R148, R12 ;  /* 0x00000094a40c723c */ /* 0x042ff0000000180c */
[----:B------:R-:W-:Y:S01]  /*3280*/  HMMA.16816.F32 R16, R164, R150, R16 ;  /* 0x00000096a410723c */ /* 0x000fe20000001810 */
[----:B------:R-:W1:Y:S07]  /*3290*/  LDSM.16.M88.4 R148, [R228+0x7080] ;  /* 0x00708000e494783b */ /* 0x000e6e0000000200 */
[C---:B-----5:R-:W-:Y:S08]  /*32a0*/  HMMA.16816.F32 R4, R172.reuse, R176, R4 ;  /* 0x000000b0ac04723c */ /* 0x060ff00000001804 */
        /* <DEDUP_REMOVED lines=9> */
[----:B------:R1:W4:Y:S01]  /*3340*/  MUFU.TANH R190, R4 ;  /* 0x0000000400be7308 */ /* 0x0003220000002400 */
        /* <DEDUP_REMOVED lines=12> */
[-C--:B------:R-:W-:Y:S01]  /*3410*/  IADD3 R177, R249, R5.reuse, RZ ;  /* 0x00000005f9b17210 */ /* 0x080fe20007ffe0ff */
[----:B------:R-:W-:Y:S01]  /*3420*/  FMUL.FTZ R16, R16, c[0x0][0x2b4] ;  /* 0x0000ad0010107a20 */ /* 0x000fe20000410000 */
[----:B------:R-:W-:Y:S01]  /*3430*/  IADD3 R176, R251, R5, RZ ;  /* 0x00000005fbb07210 */ /* 0x000fe20007ffe0ff */
[----:B------:R-:W-:Y:S01]  /*3440*/  FMUL.FTZ R17, R17, c[0x0][0x2b4] ;  /* 0x0000ad0011117a20 */ /* 0x000fe20000410000 */
[----:B------:R2:W1:Y:S01]  /*3450*/  MUFU.TANH R191, R8 ;  /* 0x0000000800bf7308 */ /* 0x0004620000002400 */
        /* <DEDUP_REMOVED lines=15> */
[----:B-1-34-:R-:W-:Y:S01]  /*3550*/  IADD3 R4, R5, UR7, RZ ;  /* 0x0000000705047c10 */ /* 0x01afe2000fffe0ff */
        /* <DEDUP_REMOVED lines=12> */
.L_x_799:
[----:B------:R-:W-:Y:S04]  /*3620*/  MOV R6, c[0x0][0x2a8] ;  /* 0x0000aa0000067a02 */ /* 0x000fe80000000f00 */
[----:B------:R-:W-:Y:S11]  /*3630*/  ISETP.NE.AND P0, PT, R6, 0x1, PT ;  /* 0x000000010600780c */ /* 0x000ff60003f05270 */
[----:B------:R-:W-:Y:S02]  /*3640*/  @!UPT UIADD3 URZ, URZ, URZ, URZ ;  /* 0x0000003f3f3ff290 */ /* 0x000fe4000fffe03f */
[----:B------:R-:W-:Y:S05]  /*3650*/  @P0 IMAD.HI.U32 R6, R4, c[0x0][0x2ac], RZ ;  /* 0x0000ab0004060a27 */ /* 0x000fea00078e00ff */
[----:B------:R-:W-:Y:S02]  /*3660*/  @P0 SHF.R.U32.HI R4, RZ, c[0x0][0x2b0], R6 ;  /* 0x0000ac00ff040a19 */ /* 0x000fe40000011606 */
.L_x_800:
[----:B------:R-:W-:Y:S05]  /*3670*/  BSYNC B0 ;  /* 0x0000000000007941 */ /* 0x000fea0003800000 */
.L_x_798:
[----:B------:R-:W-:Y:S04]  /*3680*/  IMAD.MOV.U32 R6, RZ, RZ, c[0x0][0x2a8] ;  /* 0x0000aa00ff067624 */ /* 0x000fe800078e00ff */
[----:B------:R-:W-:Y:S04]  /*3690*/  IMAD R4, R4, R6, -UR14 ;  /* 0x8000000e04047e24 */ /* 0x000fe8000f8e0206 */
[----:B------:R-:W-:Y:S05]  /*36a0*/  IMAD.IADD R4, R4, 0x1, -R250 ;  /* 0x0000000104047824 */ /* 0x000fea00078e0afa */
[----:B------:R-:W-:Y:S02]  /*36b0*/  IADD3 R6, R4, c[0x0][0x2a8], RZ ;  /* 0x0000aa0004067a10 */ /* 0x000fe40007ffe0ff */
[----:B------:R-:W-:Y:S02]  /*36c0*/  IMNMX R176, R176, R4, !PT ;  /* 0x00000004b0b07217 */ /* 0x000fe40007800200 */
[----:B------:R-:W-:Y:S02]  /*36d0*/  IMNMX R177, R177, R6, PT ;  /* 0x00000006b1b17217 */ /* 0x000fe40003800200 */
.L_x_797:
[----:B-1-34-:R-:W-:Y:S05]  /*36e0*/  IADD3 R4, R5, 0x8, RZ ;  /* 0x0000000805047810 */ /* 0x01afea0007ffe0ff */
        /* <DEDUP_REMOVED lines=17> */
.L_x_803:
[----:B------:R-:W-:Y:S04]  /*3800*/  MOV R5, c[0x0][0x2a8] ;  /* 0x0000aa0000057a02 */ /* 0x000fe80000000f00 */
[----:B------:R-:W-:Y:S11]  /*3810*/  ISETP.NE.AND P0, PT, R5, 0x1, PT ;  /* 0x000000010500780c */ /* 0x000ff60003f05270 */
[----:B------:R-:W-:Y:S02]  /*3820*/  @!UPT UIADD3 URZ, URZ, URZ, URZ ;  /* 0x0000003f3f3ff290 */ /* 0x000fe4000fffe03f */
[----:B------:R-:W-:Y:S05]  /*3830*/  @P0 IMAD.HI.U32 R5, R4, c[0x0][0x2ac], RZ ;  /* 0x0000ab0004050a27 */ /* 0x000fea00078e00ff */
[----:B------:R-:W-:Y:S02]  /*3840*/  @P0 SHF.R.U32.HI R4, RZ, c[0x0][0x2b0], R5 ;  /* 0x0000ac00ff040a19 */ /* 0x000fe40000011605 */
.L_x_804:
[----:B------:R-:W-:Y:S05]  /*3850*/  BSYNC B0 ;  /* 0x0000000000007941 */ /* 0x000fea0003800000 */
.L_x_802:
[----:B------:R-:W-:Y:S04]  /*3860*/  IMAD.MOV.U32 R5, RZ, RZ, c[0x0][0x2a8] ;  /* 0x0000aa00ff057624 */ /* 0x000fe800078e00ff */
[----:B------:R-:W-:Y:S04]  /*3870*/  IMAD R4, R4, R5, -UR14 ;  /* 0x8000000e04047e24 */ /* 0x000fe8000f8e0205 */
[----:B------:R-:W-:Y:S05]  /*3880*/  IMAD.IADD R4, R4, 0x1, -R250 ;  /* 0x0000000104047824 */ /* 0x000fea00078e0afa */
[----:B------:R-:W-:Y:S02]  /*3890*/  IADD3 R5, R4, c[0x0][0x2a8], RZ ;  /* 0x0000aa0004057a10 */ /* 0x000fe40007ffe0ff */
[----:B------:R-:W-:Y:S02]  /*38a0*/  IMNMX R178, R178, R4, !PT ;  /* 0x00000004b2b27217 */ /* 0x000fe40007800200 */
[----:B------:R-:W-:Y:S02]  /*38b0*/  IMNMX R179, R179, R5, PT ;  /* 0x00000005b3b37217 */ /* 0x000fe40003800200 */
.L_x_801:
[----:B------:R-:W-:Y:S04]  /*38c0*/  DEPBAR.LE SB0, 0x0 ;  /* 0x000080000000791a */ /* 0x000fe80000000000 */
[----:B------:R-:W-:Y:S01]  /*38d0*/  BAR.SYNC.DEFER_BLOCKING 0x0 ;  /* 0x0000000000007b1d */ /* 0x000fe20000010000 */
[----:B------:R-:W-:Y:S01]  /*38e0*/  PLOP3.LUT P2, PT, PT, PT, UP1, 0x80, 0x0 ;  /* 0x000000000000781c */ /* 0x000fe20003f4f018 */
[----:B------:R-:W-:Y:S03]  /*38f0*/  UIADD3 UR11, UR6, 0x1, URZ ;  /* 0x00000001060b7890 */ /* 0x000fe6000fffe03f */
[----:B------:R-:W-:Y:S01]  /*3900*/  ISETP.GT.AND P0, PT, R176, RZ, P2 ;  /* 0x000000ffb000720c */ /* 0x000fe20001704270 */
[----:B------:R-:W-:Y:S01]  /*3910*/  UISETP.GE.AND UP0, UPT, UR11, UR12, UPT ;  /* 0x0000000c0b00728c */ /* 0x000fe2000bf06270 */
[C---:B------:R-:W-:Y:S02]  /*3920*/  ISETP.GT.AND P3, PT, R178.reuse, 0x21, P2 ;  /* 0x00000021b200780c */ /* 0x040fe40001764270 */
[C---:B------:R-:W-:Y:S02]  /*3930*/  ISETP.LT.OR P0, PT, R177.reuse, 0x1, P0 ;  /* 0x00000001b100780c */ /* 0x040fe40000701670 */
[----:B------:R-:W-:Y:S01]  /*3940*/  ISETP.GT.AND P4, PT, R178, 0x30, P2 ;  /* 0x00000030b200780c */ /* 0x000fe20001784270 */
[----:B--2---:R-:W-:Y:S06]  /*3950*/  LDSM.16.M88.4 R16, [R230+0x18080] ;  /* 0x01808000e610783b */ /* 0x004fec0000000200 */
[----:B------:R-:W1:Y:S06]  /*3960*/  LDSM.16.M88.4 R8, [R2+0x8080] ;  /* 0x008080000208783b */ /* 0x000e6c0000000200 */
[----:B------:R-:W2:Y:S06]  /*3970*/  LDSM.16.M88.4 R148, [R2+0x9080] ;  /* 0x009080000294783b */ /* 0x000eac0000000200 */
[----:B------:R-:W-:Y:S06]  /*3980*/  LDSM.16.M88.4 R152, [R231+0x18080] ;  /* 0x01808000e798783b */ /* 0x000fec0000000200 */
[----:B------:R-:W3:Y:S06]  /*3990*/  LDSM.16.M88.4 R156, [R3+0x8080] ;  /* 0x00808000039c783b */ /* 0x000eec0000000200 */
[----:B------:R-:W4:Y:S06]  /*39a0*/  LDSM.16.M88.4 R160, [R3+0x9080] ;  /* 0x0090800003a0783b */ /* 0x000f2c0000000200 */
[----:B------:R-:W-:Y:S06]  /*39b0*/  LDSM.16.M88.4 R164, [R234+0x18080] ;  /* 0x01808000eaa4783b */ /* 0x000fec0000000200 */
[----:B------:R-:W5:Y:S01]  /*39c0*/  LDSM.16.M88.4 R168, [R229+0x8080] ;  /* 0x00808000e5a8783b */ /* 0x000f620000000200 */
[C---:B-1----:R-:W-:Y:S05]  /*39d0*/  HMMA.16816.F32 R4, R16.reuse, R8, RZ ;  /* 0x000000081004723c */ /* 0x042fea00000018ff */
[----:B------:R-:W-:Y:S03]  /*39e0*/  LDSM.16.M88.4 R172, [R228+0x8080] ;  /* 0x00808000e4ac783b */ /* 0x000fe60000000200 */
        /* <DEDUP_REMOVED lines=9> */
[----:B------:R-:W3:Y:S06]  /*3a80*/  LDSM.16.M88.4 R152, [R228+0x9080] ;  /* 0x00908000e498783b */ /* 0x000eec0000000200 */
[----:B------:R-:W-:Y:S01]  /*3a90*/  LDSM.16.M88.4 R160, [R230+0x1a080] ;  /* 0x01a08000e6a0783b */ /* 0x000fe20000000200 */
[C---:B-----5:R-:W-:Y:S08]  /*3aa0*/  HMMA.16816.F32 R4, R164.reuse, R168, R4 ;  /* 0x000000a8a404723c */ /* 0x060ff00000001804 */
[C---:B------:R-:W-:Y:S01]  /*3ab0*/  HMMA.16816.F32 R8, R164.reuse, R170, R8 ;  /* 0x000000aaa408723c */ /* 0x040fe20000001808 */
[----:B------:R-:W4:Y:S07]  /*3ac0*/  LDSM.16.M88.4 R168, [R2+0xa080] ;  /* 0x00a0800002a8783b */ /* 0x000f2e0000000200 */
[C---:B-1----:R-:W-:Y:S08]  /*3ad0*/  HMMA.16816.F32 R12, R164.reuse, R148, R12 ;  /* 0x00000094a40c723c */ /* 0x042ff0000000180c */
[----:B------:R-:W-:Y:S01]  /*3ae0*/  HMMA.16816.F32 R16, R164, R150, R16 ;  /* 0x00000096a410723c */ /* 0x000fe20000001810 */
[----:B------:R-:W1:Y:S06]  /*3af0*/  LDSM.16.M88.4 R148, [R2+0xb080] ;  /* 0x00b080000294783b */ /* 0x000e6c0000000200 */
[----:B------:R-:W-:Y:S01]  /*3b00*/  LDSM.16.M88.4 R164, [R231+0x1a080] ;  /* 0x01a08000e7a4783b */ /* 0x000fe20000000200 */
[C---:B--2---:R-:W-:Y:S08]  /*3b10*/  HMMA.16816.F32 R4, R156.reuse, R172, R4 ;  /* 0x000000ac9c04723c */ /* 0x044ff00000001804 */
[C---:B------:R-:W-:Y:S01]  /*3b20*/  HMMA.16816.F32 R8, R156.reuse, R174, R8 ;  /* 0x000000ae9c08723c */ /* 0x040fe20000001808 */
[----:B------:R-:W2:Y:S07]  /*3b30*/  LDSM.16.M88.4 R172, [R3+0xa080] ;  /* 0x00a0800003ac783b */ /* 0x000eae0000000200 */
[C---:B---3--:R-:W-:Y:S08]  /*3b40*/  HMMA.16816.F32 R12, R156.reuse, R152, R12 ;  /* 0x000000989c0c723c */ /* 0x048ff0000000180c */
[----:B------:R-:W-:Y:S01]  /*3b50*/  HMMA.16816.F32 R16, R156, R154, R16 ;  /* 0x0000009a9c10723c */ /* 0x000fe20000001810 */
[----:B------:R-:W3:Y:S06]  /*3b60*/  LDSM.16.M88.4 R152, [R3+0xb080] ;  /* 0x00b080000398783b */ /* 0x000eec0000000200 */
[----:B------:R-:W-:Y:S01]  /*3b70*/  LDSM.16.M88.4 R156, [R234+0x1a080] ;  /* 0x01a08000ea9c783b */ /* 0x000fe20000000200 */
[C---:B----4-:R-:W-:Y:S08]  /*3b80*/  HMMA.16816.F32 R4, R160.reuse, R168, R4 ;  /* 0x000000a8a004723c */ /* 0x050ff00000001804 */
        /* <DEDUP_REMOVED lines=43> */
[----:B------:R-:W-:Y:S07]  /*3e40*/  LDSM.16.M88.4 R168, [R231+0x1e080] ;  /* 0x01e08000e7a8783b */ /* 0x000fee0000000200 */
[C---:B-1----:R-:W-:Y:S08]  /*3e50*/  HMMA.16816.F32 R12, R160.reuse, R148, R12 ;  /* 0x00000094a00c723c */ /* 0x042ff0000000180c */
[----:B------:R-:W-:Y:S01]  /*3e60*/  HMMA.16816.F32 R16, R160, R150, R16 ;  /* 0x00000096a010723c */ /* 0x000fe20000001810 */
[----:B------:R-:W1:Y:S06]  /*3e70*/  LDSM.16.M88.4 R148, [R230+0x1e080] ;  /* 0x01e08000e694783b */ /* 0x000e6c0000000200 */
[----:B------:R-:W4:Y:S01]  /*3e80*/  LDSM.16.M88.4 R160, [R2+0xf080] ;  /* 0x00f0800002a0783b */ /* 0x000f220000000200 */
[C---:B--2---:R-:W-:Y:S08]  /*3e90*/  HMMA.16816.F32 R4, R164.reuse, R172, R4 ;  /* 0x000000aca404723c */ /* 0x044ff00000001804 */
[C---:B------:R-:W-:Y:S01]  /*3ea0*/  HMMA.16816.F32 R8, R164.reuse, R174, R8 ;  /* 0x000000aea408723c */ /* 0x040fe20000001808 */
[----:B------:R-:W2:Y:S07]  /*3eb0*/  LDSM.16.M88.4 R172, [R3+0xe080] ;  /* 0x00e0800003ac783b */ /* 0x000eae0000000200 */
[C---:B---3--:R-:W-:Y:S08]  /*3ec0*/  HMMA.16816.F32 R12, R164.reuse, R152, R12 ;  /* 0x00000098a40c723c */ /* 0x048ff0000000180c */
[----:B------:R-:W-:Y:S01]  /*3ed0*/  HMMA.16816.F32 R16, R164, R154, R16 ;  /* 0x0000009aa410723c */ /* 0x000fe20000001810 */
[----:B------:R-:W3:Y:S06]  /*3ee0*/  LDSM.16.M88.4 R152, [R3+0xf080] ;  /* 0x00f080000398783b */ /* 0x000eec0000000200 */
[----:B------:R-:W-:Y:S01]  /*3ef0*/  LDSM.16.M88.4 R164, [R228+0xe080] ;  /* 0x00e08000e4a4783b */ /* 0x000fe20000000200 */
[C---:B-1----:R-:W-:Y:S07]  /*3f00*/  HMMA.16816.F32 R4, R148.reuse, R156, R4 ;  /* 0x0000009c9404723c */ /* 0x042fee0000001804 */
[----:B------:R-:W-:Y:S01]  /*3f10*/  FSEL R156, R190, -INF , !P0 ;  /* 0xff800000be9c7808 */ /* 0x000fe20004000000 */
[C---:B------:R-:W-:Y:S03]  /*3f20*/  HMMA.16816.F32 R8, R148.reuse, R158, R8 ;  /* 0x0000009e9408723c */ /* 0x040fe60000001808 */
[C---:B------:R-:W-:Y:S04]  /*3f30*/  ISETP.GT.AND P0, PT, R176.reuse, 0x1, P2 ;  /* 0x00000001b000780c */ /* 0x040fe80001704270 */
[----:B------:R-:W-:Y:S01]  /*3f40*/  ISETP.LT.OR P0, PT, R177, 0x2, P0 ;  /* 0x00000002b100780c */ /* 0x000fe20000701670 */
[C---:B----4-:R-:W-:Y:S07]  /*3f50*/  HMMA.16816.F32 R12, R148.reuse, R160, R12 ;  /* 0x000000a0940c723c */ /* 0x050fee000000180c */
[----:B------:R-:W-:Y:S01]  /*3f60*/  FSEL R160, R189, -INF , !P0 ;  /* 0xff800000bda07808 */ /* 0x000fe20004000000 */
[----:B------:R-:W-:Y:S03]  /*3f70*/  HMMA.16816.F32 R16, R148, R162, R16 ;  /* 0x000000a29410723c */ /* 0x000fe60000001810 */
[----:B------:R-:W-:Y:S01]  /*3f80*/  ISETP.GT.AND P0, PT, R176, 0x10, P2 ;  /* 0x00000010b000780c */ /* 0x000fe20001704270 */
[--C-:B------:R-:W-:Y:S03]  /*3f90*/  FFMA.FTZ R160, R160, c[0x0][0x29c], -R180.reuse ;  /* 0x0000a700a0a07a23 */ /* 0x100fe600000108b4 */
[----:B------:R-:W-:Y:S01]  /*3fa0*/  ISETP.LT.OR P0, PT, R177, 0x11, P0 ;  /* 0x00000011b100780c */ /* 0x000fe20000701670 */
[C---:B--2---:R-:W-:Y:S01]  /*3fb0*/  HMMA.16816.F32 R4, R168.reuse, R172, R4 ;  /* 0x000000aca804723c */ /* 0x044fe20000001804 */
[----:B------:R1:W2:Y:S04]  /*3fc0*/  MUFU.EX2 R182, R160 ;  /* 0x000000a000b67308 */ /* 0x0002a80000000800 */
[--C-:B------:R-:W-:Y:S02]  /*3fd0*/  FFMA.FTZ R148, R156, c[0x0][0x29c], -R180.reuse ;  /* 0x0000a7009c947a23 */ /* 0x100fe400000108b4 */
[----:B------:R-:W-:Y:S01]  /*3fe0*/  LDSM.16.M88.4 R156, [R229+0xe080] ;  /* 0x00e08000e59c783b */ /* 0x000fe20000000200 */
[C---:B------:R-:W-:Y:S03]  /*3ff0*/  HMMA.16816.F32 R8, R168.reuse, R174, R8 ;  /* 0x000000aea808723c */ /* 0x040fe60000001808 */
[----:B------:R4:W-:Y:S05]  /*4000*/  MUFU.EX2 R183, R148 ;  /* 0x0000009400b77308 */ /* 0x0009ea0000000800 */
[C---:B---3--:R-:W-:Y:S08]  /*4010*/  HMMA.16816.F32 R12, R168.reuse, R152, R12 ;  /* 0x00000098a80c723c */ /* 0x048ff0000000180c */
[----:B------:R-:W-:Y:S04]  /*4020*/  HMMA.16816.F32 R16, R168, R154, R16 ;  /* 0x0000009aa810723c */ /* 0x000fe80000001810 */
[----:B-1----:R-:W-:Y:S02]  /*4030*/  FSEL R160, R191, -INF , !P0 ;  /* 0xff800000bfa07808 */ /* 0x002fe40004000000 */
[----:B------:R-:W-:Y:S03]  /*4040*/  ISETP.GT.AND P0, PT, R176, 0x11, P2 ;  /* 0x00000011b000780c */ /* 0x000fe60001704270 */
[--C-:B------:R-:W-:Y:S01]  /*4050*/  FFMA.FTZ R160, R160, c[0x0][0x29c], -R180.reuse ;  /* 0x0000a700a0a07a23 */ /* 0x100fe200000108b4 */
[C---:B------:R-:W-:Y:S01]  /*4060*/  ISETP.LT.OR P0, PT, R177.reuse, 0x12, P0 ;  /* 0x00000012b100780c */ /* 0x040fe20000701670 */
[----:B----4-:R-:W1:Y:S02]  /*4070*/  LDSM.16.M88.4 R148, [R234+0x1e080] ;  /* 0x01e08000ea94783b */ /* 0x010e640000000200 */
[----:B------:R3:W4:Y:S02]  /*4080*/  MUFU.EX2 R173, R160 ;  /* 0x000000a000ad7308 */ /* 0x0007240000000800 */
[----:B---3--:R-:W-:Y:S02]  /*4090*/  FSEL R160, R188, -INF , !P0 ;  /* 0xff800000bca07808 */ /* 0x008fe40004000000 */
[----:B------:R-:W-:Y:S03]  /*40a0*/  ISETP.GT.AND P0, PT, R176, 0x20, P2 ;  /* 0x00000020b000780c */ /* 0x000fe60001704270 */
[--C-:B------:R-:W-:Y:S01]  /*40b0*/  FFMA.FTZ R152, R160, c[0x0][0x29c], -R180.reuse ;  /* 0x0000a700a0987a23 */ /* 0x100fe200000108b4 */
[----:B------:R-:W-:Y:S01]  /*40c0*/  ISETP.LT.OR P0, PT, R177, 0x21, P0 ;  /* 0x00000021b100780c */ /* 0x000fe20000701670 */
[----:B------:R-:W3:Y:S02]  /*40d0*/  LDSM.16.M88.4 R160, [R229+0xf080] ;  /* 0x00f08000e5a0783b */ /* 0x000ee40000000200 */
[----:B------:R5:W-:Y:S01]  /*40e0*/  MUFU.EX2 R172, R152 ;  /* 0x0000009800ac7308 */ /* 0x000be20000000800 */
[C---:B-1----:R-:W-:Y:S08]  /*40f0*/  HMMA.16816.F32 R4, R148.reuse, R156, R4 ;  /* 0x0000009c9404723c */ /* 0x042ff00000001804 */
[C---:B------:R-:W-:Y:S04]  /*4100*/  HMMA.16816.F32 R8, R148.reuse, R158, R8 ;  /* 0x0000009e9408723c */ /* 0x040fe80000001808 */
[----:B-----5:R-:W-:Y:S02]  /*4110*/  FSEL R152, R187, -INF , !P0 ;  /* 0xff800000bb987808 */ /* 0x020fe40004000000 */
[----:B------:R-:W-:Y:S03]  /*4120*/  ISETP.GT.AND P0, PT, R176, 0x21, P2 ;  /* 0x00000021b000780c */ /* 0x000fe60001704270 */
[--C-:B------:R-:W-:Y:S01]  /*4130*/  FFMA.FTZ R152, R152, c[0x0][0x29c], -R180.reuse ;  /* 0x0000a70098987a23 */ /* 0x100fe200000108b4 */
[C---:B------:R-:W-:Y:S03]  /*4140*/  ISETP.LT.OR P0, PT, R177.reuse, 0x22, P0 ;  /* 0x00000022b100780c */ /* 0x040fe60000701670 */
[----:B------:R1:W-:Y:S01]  /*4150*/  MUFU.EX2 R170, R152 ;  /* 0x0000009800aa7308 */ /* 0x0003e20000000800 */
[C---:B---3--:R-:W-:Y:S08]  /*4160*/  HMMA.16816.F32 R12, R148.reuse, R160, R12 ;  /* 0x000000a0940c723c */ /* 0x048ff0000000180c */
[----:B------:R-:W-:Y:S01]  /*4170*/  HMMA.16816.F32 R16, R148, R162, R16 ;  /* 0x000000a29410723c */ /* 0x000fe20000001810 */
[----:B------:R-:W-:Y:S03]  /*4180*/  LDS R148, [R241.X4+0x20180] ;  /* 0x02018000f1947984 */ /* 0x000fe60000004800 */
[----:B-1----:R-:W-:Y:S02]  /*4190*/  FSEL R152, R186, -INF , !P0 ;  /* 0xff800000ba987808 */ /* 0x002fe40004000000 */
[----:B------:R-:W-:Y:S03]  /*41a0*/  ISETP.GT.AND P0, PT, R176, 0x30, P2 ;  /* 0x00000030b000780c */ /* 0x000fe60001704270 */
[--C-:B------:R-:W-:Y:S01]  /*41b0*/  FFMA.FTZ R156, R152, c[0x0][0x29c], -R180.reuse ;  /* 0x0000a700989c7a23 */ /* 0x100fe200000108b4 */
[----:B------:R-:W-:Y:S01]  /*41c0*/  ISETP.LT.OR P0, PT, R177, 0x31, P0 ;  /* 0x00000031b100780c */ /* 0x000fe20000701670 */
[----:B------:R-:W1:Y:S02]  /*41d0*/  LDSM.16.M88.4 R152, [R233+0x1e080] ;  /* 0x01e08000e998783b */ /* 0x000e640000000200 */
[----:B------:R3:W-:Y:S02]  /*41e0*/  MUFU.EX2 R169, R156 ;  /* 0x0000009c00a97308 */ /* 0x0007e40000000800 */
[----:B---3--:R-:W-:Y:S02]  /*41f0*/  FSEL R156, R185, -INF , !P0 ;  /* 0xff800000b99c7808 */ /* 0x008fe40004000000 */
[----:B------:R-:W-:Y:S03]  /*4200*/  ISETP.GT.AND P0, PT, R176, 0x31, P2 ;  /* 0x00000031b000780c */ /* 0x000fe60001704270 */
[----:B------:R-:W-:Y:S01]  /*4210*/  FFMA.FTZ R156, R156, c[0x0][0x29c], -R180 ;  /* 0x0000a7009c9c7a23 */ /* 0x000fe200000108b4 */
[----:B------:R-:W-:Y:S03]  /*4220*/  ISETP.LT.OR P0, PT, R177, 0x32, P0 ;  /* 0x00000032b100780c */ /* 0x000fe60000701670 */
[----:B------:R3:W-:Y:S01]  /*4230*/  MUFU.EX2 R168, R156 ;  /* 0x0000009c00a87308 */ /* 0x0007e20000000800 */
[C---:B-1----:R-:W-:Y:S08]  /*4240*/  HMMA.16816.F32 R4, R152.reuse, R164, R4 ;  /* 0x000000a49804723c */ /* 0x042ff00000001804 */
[C---:B------:R-:W-:Y:S04]  /*4250*/  HMMA.16816.F32 R8, R152.reuse, R166, R8 ;  /* 0x000000a69808723c */ /* 0x040fe80000001808 */
[----:B---3--:R-:W-:Y:S02]  /*4260*/  FSEL R156, R184, -INF , !P0 ;  /* 0xff800000b89c7808 */ /* 0x008fe40004000000 */
        /* <DEDUP_REMOVED lines=8> */
[----:B------:R-:W3:Y:S01]  /*42f0*/  MUFU.EX2 R180, R180 ;  /* 0x000000b400b47308 */ /* 0x000ee20000000800 */
        /* <DEDUP_REMOVED lines=12> */
[----:B-----5:R-:W-:Y:S02]  /*43c0*/  FSEL R149, R197, -INF , !P0 ;  /* 0xff800000c5957808 */ /* 0x020fe40004000000 */
[----:B------:R-:W-:Y:S01]  /*43d0*/  ISETP.GT.AND P0, PT, R178, 0x11, P2 ;  /* 0x00000011b200780c */ /* 0x000fe20001704270 */
[----:B--2---:R-:W-:Y:S02]  /*43e0*/  FMUL.FTZ R154, R182, R5 ;  /* 0x00000005b69a7220 */ /* 0x004fe40000410000 */
[--C-:B------:R-:W-:Y:S01]  /*43f0*/  FFMA.FTZ R149, R149, c[0x0][0x29c], -R181.reuse ;  /* 0x0000a70095957a23 */ /* 0x100fe200000108b5 */
[----:B------:R-:W-:Y:S02]  /*4400*/  ISETP.LT.OR P0, PT, R179, 0x12, P0 ;  /* 0x00000012b300780c */ /* 0x000fe40000701670 */
[----:B------:R-:W-:Y:S01]  /*4410*/  FFMA.FTZ R5, -R189, R189, 1 ;  /* 0x3f800000bd057423 */ /* 0x000fe200000101bd */
[----:B------:R1:W-:Y:S01]  /*4420*/  MUFU.EX2 R161, R149 ;  /* 0x0000009500a17308 */ /* 0x0003e20000000800 */
[----:B----4-:R-:W-:Y:S02]  /*4430*/  FMUL.FTZ R153, R173, R8 ;  /* 0x00000008ad997220 */ /* 0x010fe40000410000 */
[----:B------:R-:W-:Y:S02]  /*4440*/  FMUL.FTZ R154, R154, R5 ;  /* 0x000000059a9a7220 */ /* 0x000fe40000410000 */
[----:B------:R-:W-:Y:S02]  /*4450*/  FFMA.FTZ R8, -R191, R191, 1 ;  /* 0x3f800000bf087423 */ /* 0x000fe400000101bf */
[----:B------:R-:W-:Y:S02]  /*4460*/  FFMA.FTZ R5, -R188, R188, 1 ;  /* 0x3f800000bc057423 */ /* 0x000fe400000101bc */
[----:B------:R-:W-:Y:S02]  /*4470*/  FMUL.FTZ R155, R183, R4 ;  /* 0x00000004b79b7220 */ /* 0x000fe40000410000 */
[--C-:B------:R-:W-:Y:S02]  /*4480*/  FADD.FTZ R16, R16, -R148.reuse ;  /* 0x8000009410107221 */ /* 0x100fe40000010000 */
[--C-:B------:R-:W-:Y:S02]  /*4490*/  FADD.FTZ R17, R17, -R148.reuse ;  /* 0x8000009411117221 */ /* 0x100fe40000010000 */
[----:B------:R-:W-:Y:S02]  /*44a0*/  FFMA.FTZ R4, -R190, R190, 1 ;  /* 0x3f800000be047423 */ /* 0x000fe400000101be */
[----:B------:R-:W-:Y:S02]  /*44b0*/  FMUL.FTZ R153, R153, R8 ;  /* 0x0000000899997220 */ /* 0x000fe40000410000 */
[----:B---3--:R-:W-:Y:S02]  /*44c0*/  FMUL.FTZ R17, R180, R17 ;  /* 0x00000011b4117220 */ /* 0x008fe40000410000 */
[----:B------:R-:W-:Y:S02]  /*44d0*/  FFMA.FTZ R8, -R185, R185, 1 ;  /* 0x3f800000b9087423 */ /* 0x000fe400000101b9 */
[--C-:B------:R-:W-:Y:S01]  /*44e0*/  FADD.FTZ R12, R12, -R148.reuse ;  /* 0x800000940c0c7221 */ /* 0x100fe20000010000 */
[----:B-1----:R-:W-:Y:S01]  /*44f0*/  FSEL R149, R196, -INF , !P0 ;  /* 0xff800000c4957808 */ /* 0x002fe20004000000 */
[----:B------:R-:W-:Y:S01]  /*4500*/  FADD.FTZ R13, R13, -R148 ;  /* 0x800000940d0d7221 */ /* 0x000fe20000010000 */
[----:B------:R-:W-:Y:S01]  /*4510*/  ISETP.GT.AND P0, PT, R178, 0x20, P2 ;  /* 0x00000020b200780c */ /* 0x000fe20001704270 */
[----:B------:R-:W-:Y:S02]  /*4520*/  FMUL.FTZ R148, R168, R16 ;  /* 0x00000010a8947220 */ /* 0x000fe40000410000 */
[--C-:B------:R-:W-:Y:S01]  /*4530*/  FFMA.FTZ R149, R149, c[0x0][0x29c], -R181.reuse ;  /* 0x0000a70095957a23 */ /* 0x100fe200000108b5 */
[----:B------:R-:W-:Y:S01]  /*4540*/  ISETP.LT.OR P1, PT, R179, 0x21, P0 ;  /* 0x00000021b300780c */ /* 0x000fe20000721670 */
[----:B------:R-:W-:Y:S01]  /*4550*/  FMUL.FTZ R155, R155, R4 ;  /* 0x000000049b9b7220 */ /* 0x000fe20000410000 */
[----:B------:R-:W-:Y:S01]  /*4560*/  ISETP.GT.AND P0, PT, R178, 0x31, P2 ;  /* 0x00000031b200780c */ /* 0x000fe20001704270 */
[----:B------:R1:W-:Y:S01]  /*4570*/  MUFU.EX2 R160, R149 ;  /* 0x0000009500a07308 */ /* 0x0003e20000000800 */
[C---:B------:R-:W-:Y:S01]  /*4580*/  ISETP.LT.OR P2, PT, R179.reuse, 0x22, P3 ;  /* 0x00000022b300780c */ /* 0x040fe20001f41670 */
[----:B------:R-:W2:Y:S01]  /*4590*/  LDS R4, [R241.X4+0x201a0] ;  /* 0x0201a000f1047984 */ /* 0x000ea20000004800 */
[----:B------:R-:W-:Y:S01]  /*45a0*/  ISETP.LT.OR P0, PT, R179, 0x32, P0 ;  /* 0x00000032b300780c */ /* 0x000fe20000701670 */
[----:B------:R-:W-:Y:S01]  /*45b0*/  FMUL.FTZ R8, R148, R8 ;  /* 0x0000000894087220 */ /* 0x000fe20000410000 */
[----:B------:R-:W-:Y:S01]  /*45c0*/  FSEL R151, R195, -INF , !P2 ;  /* 0xff800000c3977808 */ /* 0x000fe20005000000 */
[----:B------:R-:W-:Y:S01]  /*45d0*/  FMUL.FTZ R156, R169, R13 ;  /* 0x0000000da99c7220 */ /* 0x000fe20000410000 */
[----:B------:R-:W-:Y:S01]  /*45e0*/  F2FP.PACK_AB R13, R180, R168 ;  /* 0x000000a8b40d723e */ /* 0x000fe200000000ff */
[----:B------:R-:W-:Y:S02]  /*45f0*/  FFMA.FTZ R16, -R187, R187, 1 ;  /* 0x3f800000bb107423 */ /* 0x000fe400000101bb */
[--C-:B------:R-:W-:Y:S01]  /*4600*/  FFMA.FTZ R152, R151, c[0x0][0x29c], -R181.reuse ;  /* 0x0000a70097987a23 */ /* 0x100fe200000108b5 */
[----:B------:R-:W-:Y:S03]  /*4610*/  F2FP.PACK_AB R151, R182, R183 ;  /* 0x000000b7b697723e */ /* 0x000fe600000000ff */
[----:B------:R3:W-:Y:S02]  /*4620*/  MUFU.EX2 R158, R152 ;  /* 0x00000098009e7308 */ /* 0x0007e40000000800 */
[----:B------:R-:W-:Y:S01]  /*4630*/  STS [R244+0x20280], R151 ;  /* 0x02028097f4007388 */ /* 0x000fe20000000800 */
[----:B-1----:R-:W-:Y:S02]  /*4640*/  FSEL R149, R194, -INF , !P1 ;  /* 0xff800000c2957808 */ /* 0x002fe40004800000 */
[----:B------:R-:W-:Y:S03]  /*4650*/  ISETP.LT.OR P1, PT, R179, 0x31, P4 ;  /* 0x00000031b300780c */ /* 0x000fe60002721670 */
[--C-:B------:R-:W-:Y:S01]  /*4660*/  FFMA.FTZ R150, R149, c[0x0][0x29c], -R181.reuse ;  /* 0x0000a70095967a23 */ /* 0x100fe200000108b5 */
[----:B------:R-:W-:Y:S03]  /*4670*/  FSEL R149, R193, -INF , !P1 ;  /* 0xff800000c1957808 */ /* 0x000fe60004800000 */
[----:B------:R1:W4:Y:S02]  /*4680*/  MUFU.EX2 R159, R150 ;  /* 0x00000096009f7308 */ /* 0x0003240000000800 */
[--C-:B------:R-:W-:Y:S02]  /*4690*/  FFMA.FTZ R149, R149, c[0x0][0x29c], -R181.reuse ;  /* 0x0000a70095957a23 */ /* 0x100fe400000108b5 */
[----:B---3--:R-:W-:Y:S01]  /*46a0*/  FMUL.FTZ R152, R172, R9 ;  /* 0x00000009ac987220 */ /* 0x008fe20000410000 */
[----:B------:R-:W-:Y:S03]  /*46b0*/  F2FP.PACK_AB R9, R169, R170 ;  /* 0x000000aaa909723e */ /* 0x000fe600000000ff */
[----:B------:R-:W-:Y:S02]  /*46c0*/  FMUL.FTZ R152, R152, R5 ;  /* 0x0000000598987220 */ /* 0x000fe40000410000 */
[----:B------:R3:W5:Y:S01]  /*46d0*/  MUFU.EX2 R157, R149 ;  /* 0x00000095009d7308 */ /* 0x0007620000000800 */
[----:B------:R-:W-:Y:S02]  /*46e0*/  FFMA.FTZ R5, -R184, R184, 1 ;  /* 0x3f800000b8057423 */ /* 0x000fe400000101b8 */
[--C-:B--2---:R-:W-:Y:S02]  /*46f0*/  FADD.FTZ R6, R6, -R4.reuse ;  /* 0x8000000406067221 */ /* 0x104fe40000010000 */
[----:B------:R-:W-:Y:S01]  /*4700*/  FMUL.FTZ R148, R17, R5 ;  /* 0x0000000511947220 */ /* 0x000fe20000410000 */
[----:B------:R-:W-:Y:S01]  /*4710*/  F2FP.PACK_AB R5, R162, R163 ;  /* 0x000000a3a205723e */ /* 0x000fe200000000ff */
[--C-:B------:R-:W-:Y:S01]  /*4720*/  FADD.FTZ R7, R7, -R4.reuse ;  /* 0x8000000407077221 */ /* 0x100fe20000010000 */
[----:B------:R-:W-:Y:S01]  /*4730*/  F2FP.PACK_AB R17, R152, R153 ;  /* 0x000000999811723e */ /* 0x000fe200000000ff */
[--C-:B------:R-:W-:Y:S01]  /*4740*/  FADD.FTZ R11, R11, -R4.reuse ;  /* 0x800000040b0b7221 */ /* 0x100fe20000010000 */
[----:B------:R-:W-:Y:S01]  /*4750*/  F2FP.PACK_AB R148, R148, R8 ;  /* 0x000000089494723e */ /* 0x000fe200000000ff */
[----:B------:R2:W-:Y:S01]  /*4760*/  STS [R244+0x20680], R5 ;  /* 0x02068005f4007388 */ /* 0x0005e20000000800 */
[--C-:B------:R-:W-:Y:S01]  /*4770*/  FADD.FTZ R14, R14, -R4.reuse ;  /* 0x800000040e0e7221 */ /* 0x100fe20000010000 */
[----:B-1----:R-:W-:Y:S01]  /*4780*/  FSEL R150, R192, -INF , !P0 ;  /* 0xff800000c0967808 */ /* 0x002fe20004000000 */
[--C-:B------:R-:W-:Y:S01]  /*4790*/  FADD.FTZ R15, R15, -R4.reuse ;  /* 0x800000040f0f7221 */ /* 0x100fe20000010000 */
[----:B----4-:R-:W-:Y:S01]  /*47a0*/  F2FP.PACK_AB R8, R158, R159 ;  /* 0x0000009f9e08723e */ /* 0x010fe200000000ff */
[--C-:B------:R-:W-:Y:S01]  /*47b0*/  FADD.FTZ R10, R10, -R4.reuse ;  /* 0x800000040a0a7221 */ /* 0x100fe20000010000 */
[----:B------:R-:W-:Y:S01]  /*47c0*/  PLOP3.LUT P0, PT, PT, PT, UP0, 0x80, 0x0 ;  /* 0x000000000000781c */ /* 0x000fe20003f0f008 */
[----:B------:R-:W-:Y:S01]  /*47d0*/  FFMA.FTZ R181, R150, c[0x0][0x29c], -R181 ;  /* 0x0000a70096b57a23 */ /* 0x000fe200000108b5 */
[----:B------:R-:W-:Y:S01]  /*47e0*/  F2FP.PACK_AB R150, R172, R173 ;  /* 0x000000adac96723e */ /* 0x000fe200000000ff */
[--C-:B------:R-:W-:Y:S02]  /*47f0*/  FADD.FTZ R18, R18, -R4.reuse ;  /* 0x8000000412127221 */ /* 0x100fe40000010000 */
[----:B------:R-:W-:Y:S02]  /*4800*/  FADD.FTZ R19, R19, -R4 ;  /* 0x8000000413137221 */ /* 0x000fe40000010000 */
[----:B------:R-:W2:Y:S01]  /*4810*/  MUFU.EX2 R181, R181 ;  /* 0x000000b500b57308 */ /* 0x000ea20000000800 */
[----:B---3--:R-:W-:Y:S01]  /*4820*/  FMUL.FTZ R149, R170, R12 ;  /* 0x0000000caa957220 */ /* 0x008fe20000410000 */
[----:B------:R-:W-:Y:S01]  /*4830*/  STS [R247+0x20280], R150 ;  /* 0x02028096f7007388 */ /* 0x000fe20000000800 */
[----:B------:R-:W-:Y:S02]  /*4840*/  FFMA.FTZ R12, -R186, R186, 1 ;  /* 0x3f800000ba0c7423 */ /* 0x000fe400000101ba */
[----:B------:R-:W-:Y:S01]  /*4850*/  FMUL.FTZ R149, R149, R16 ;  /* 0x0000001095957220 */ /* 0x000fe20000410000 */
[----:B------:R-:W-:Y:S01]  /*4860*/  F2FP.PACK_AB R16, R154, R155 ;  /* 0x0000009b9a10723e */ /* 0x000fe200000000ff */
[----:B------:R-:W-:Y:S02]  /*4870*/  FMUL.FTZ R12, R156, R12 ;  /* 0x0000000c9c0c7220 */ /* 0x000fe40000410000 */
[----:B------:R-:W-:Y:S02]  /*4880*/  FFMA.FTZ R4, -R196, R196, 1 ;  /* 0x3f800000c4047423 */ /* 0x000fe400000101c4 */
[----:B-----5:R-:W-:Y:S01]  /*4890*/  FMUL.FTZ R18, R157, R18 ;  /* 0x000000129d127220 */ /* 0x020fe20000410000 */
[----:B------:R-:W-:Y:S02]  /*48a0*/  F2FP.PACK_AB R149, R12, R149 ;  /* 0x000000950c95723e */ /* 0x000fe400000000ff */
[C---:B------:R-:W-:Y:S05]  /*48b0*/  F2FP.PACK_AB R12, R160.reuse, R161 ;  /* 0x000000a1a00c723e */ /* 0x040fea00000000ff */
[----:B------:R1:W-:Y:S01]  /*48c0*/  STS [R247+0x20680], R12 ;  /* 0x0206800cf7007388 */ /* 0x0003e20000000800 */
[C---:B--2---:R-:W-:Y:S05]  /*48d0*/  F2FP.PACK_AB R5, R181.reuse, R157 ;  /* 0x0000009db505723e */ /* 0x044fea00000000ff */
[----:B------:R2:W-:Y:S01]  /*48e0*/  STS [R245], R9 ;  /* 0x00000009f5007388 */ /* 0x0005e20000000800 */
[----:B------:R-:W-:Y:S05]  /*48f0*/  FMUL.FTZ R19, R181, R19 ;  /* 0x00000013b5137220 */ /* 0x000fea0000410000 */
        /* <DEDUP_REMOVED lines=13> */
[----:B-----5:R-:W-:Y:S01]  /*49d0*/  FMUL.FTZ R13, R161, R10 ;  /* 0x0000000aa10d7220 */ /* 0x020fe20000410000 */
        /* <DEDUP_REMOVED lines=28> */
[----:B------:R-:W5:Y:S06]  /*4ba0*/  LDSM.16.MT88.4 R152, [R0+0x1e080] ;  /* 0x01e080000098783b */ /* 0x000f6c0000004200 */
        /* <DEDUP_REMOVED lines=26> */
[----:B------:R-:W4:Y:S06]  /*4d50*/  LDSM.16.MT88.4 R4, [R235+0x21280] ;  /* 0x02128000eb04783b */ /* 0x000f2c0000004200 */
[----:B------:R-:W5:Y:S01]  /*4d60*/  LDSM.16.MT88.4 R152, [R0+0x1b080] ;  /* 0x01b080000098783b */ /* 0x000f620000004200 */
        /* <DEDUP_REMOVED lines=27> */
[-C--:B-----5:R-:W-:Y:S08]  /*4f20*/  HMMA.16816.F32 R36, R4, R152.reuse, R36 ;  /* 0x000000980424723c */ /* 0x0a0ff00000001824 */
        /* <DEDUP_REMOVED lines=40> */
[----:B-123--:R-:W2:Y:S01]  /*51b0*/  LDL.64 R204, [R1+0x18] ;  /* 0x0000180001cc7983 */ /* 0x00eea20000100a00 */
[----:B------:R-:W-:Y:S01]  /*51c0*/  ULDC.64 UR4, c[0x0][0x208] ;  /* 0x0000820000047ab9 */ /* 0x000fe20000000a00 */
[----:B------:R-:W-:Y:S01]  /*51d0*/  LOP3.LUT P5, RZ, R242, 0x1, RZ, 0xc0, !PT ;  /* 0x00000001f2ff7812 */ /* 0x000fe200078ac0ff */
[----:B------:R-:W-:Y:S01]  /*51e0*/  USHF.L.U32 UR18, UR11, 0x6, URZ ;  /* 0x000000060b127899 */ /* 0x000fe2000800063f */
[----:B------:R-:W3:Y:S01]  /*51f0*/  LDL.64 R202, [R1] ;  /* 0x0000000001ca7983 */ /* 0x000ee20000100a00 */
[----:B------:R-:W-:Y:S01]  /*5200*/  USHF.R.S32.HI UR15, URZ, 0x1f, UR11 ;  /* 0x0000001f3f0f7899 */ /* 0x000fe2000801140b */
[----:B------:R-:W-:Y:S01]  /*5210*/  IMAD.U32 R11, RZ, RZ, UR9 ;  /* 0x00000009ff0b7e24 */ /* 0x000fe2000f8e00ff */
[----:B------:R-:W-:Y:S01]  /*5220*/  UIMAD.WIDE.U32 UR20, UR11, UR4, URZ ;  /* 0x000000040b1472a5 */ /* 0x000fe2000f8e003f */
[----:B------:R-:W4:Y:S01]  /*5230*/  LDL R201, [R1+0x30] ;  /* 0x0000300001c97983 */ /* 0x000f220000100800 */
[----:B------:R-:W-:Y:S01]  /*5240*/  UIMAD UR15, UR15, UR4, URZ ;  /* 0x000000040f0f72a4 */ /* 0x000fe2000f8e023f */
[----:B------:R-:W-:Y:S01]  /*5250*/  IMAD.U32 R8, RZ, RZ, UR18 ;  /* 0x00000012ff087e24 */ /* 0x000fe2000f8e00ff */
[----:B------:R-:W-:Y:S01]  /*5260*/  USHF.L.U32 UR4, UR20, 0x6, URZ ;  /* 0x0000000614047899 */ /* 0x000fe2000800063f */
[----:B------:R-:W5:Y:S01]  /*5270*/  LDL R200, [R1+0x10] ;  /* 0x0000100001c87983 */ /* 0x000f620000100800 */
[----:B------:R-:W-:Y:S01]  /*5280*/  UIMAD UR15, UR11, UR5, UR15 ;  /* 0x000000050b0f72a4 */ /* 0x000fe2000f8e020f */
[----:B------:R-:W-:Y:S01]  /*5290*/  IMAD.U32 R15, RZ, RZ, UR18 ;  /* 0x00000012ff0f7e24 */ /* 0x000fe2000f8e00ff */
[----:B------:R-:W-:Y:S01]  /*52a0*/  IADD3 R8, -R248, UR13, -R8 ;  /* 0x0000000df8087c10 */ /* 0x000fe2000fffe908 */
[----:B------:R-:W-:Y:S01]  /*52b0*/  IMAD.U32 R17, RZ, RZ, UR8 ;  /* 0x00000008ff117e24 */ /* 0x000fe2000f8e00ff */
[----:B------:R-:W-:Y:S02]  /*52c0*/  UIADD3 UR15, UR21, UR15, URZ ;  /* 0x0000000f150f7290 */ /* 0x000fe4000fffe03f */
[----:B------:R-:W-:Y:S02]  /*52d0*/  ISETP.LT.OR P4, PT, R8, 0x1, !P5 ;  /* 0x000000010800780c */ /* 0x000fe40006f81670 */
[----:B------:R-:W-:Y:S01]  /*52e0*/  USHF.L.U64.HI UR15, UR20, 0x6, UR15 ;  /* 0x00000006140f7899 */ /* 0x000fe2000801020f */
[----:B--2---:R-:W-:Y:S02]  /*52f0*/  IADD3 R13, P0, R204, UR18, RZ ;  /* 0x00000012cc0d7c10 */ /* 0x004fe4000ff1e0ff */
[C---:B---3--:R-:W-:Y:S02]  /*5300*/  IADD3 R9, P3, R202.reuse, UR4, RZ ;  /* 0x00000004ca097c10 */ /* 0x048fe4000ff7e0ff */
[----:B------:R-:W-:Y:S02]  /*5310*/  IADD3 R11, P2, P1, R202, UR4, R11 ;  /* 0x00000004ca0b7c10 */ /* 0x000fe4000f95e00b */
[----:B----4-:R-:W-:Y:S02]  /*5320*/  LEA.HI.X.SX32 R15, R15, R201, 0x1, P0 ;  /* 0x000000c90f0f7211 */ /* 0x010fe400000f0eff */
[C---:B------:R-:W-:Y:S02]  /*5330*/  LEA R14, P0, R13.reuse, c[0x0][0x280], 0x2 ;  /* 0x0000a0000d0e7a11 */ /* 0x040fe400078010ff */
[----:B-----5:R-:W-:Y:S02]  /*5340*/  IADD3.X R16, R200, UR15, RZ, P3, !PT ;  /* 0x0000000fc8107c10 */ /* 0x020fe40009ffe4ff */
[----:B------:R-:W-:Y:S02]  /*5350*/  LOP3.LUT P3, RZ, R242, 0x2, RZ, 0xc0, !PT ;  /* 0x00000002f2ff7812 */ /* 0x000fe4000786c0ff */
[----:B------:R-:W-:Y:S02]  /*5360*/  LEA.HI.X R15, R13, c[0x0][0x284], R15, 0x2, P0 ;  /* 0x0000a1000d0f7a11 */ /* 0x000fe400000f140f */
[----:B------:R-:W-:Y:S02]  /*5370*/  ISETP.LT.OR P0, PT, R8, 0x1, !P3 ;  /* 0x000000010800780c */ /* 0x000fe40005f01670 */
[----:B------:R-:W-:Y:S02]  /*5380*/  IADD3.X R17, R200, UR15, R17, P2, P1 ;  /* 0x0000000fc8117c10 */ /* 0x000fe400097e2411 */
[----:B------:R-:W1:Y:S01]  /*5390*/  S2R R200, SR_TID.X ;  /* 0x0000000000c87919 */ /* 0x000e620000002100 */
[----:B------:R-:W-:Y:S02]  /*53a0*/  LEA R12, P2, R9, c[0x0][0x1f0], 0x1 ;  /* 0x00007c00090c7a11 */ /* 0x000fe400078408ff */
[----:B------:R-:W-:Y:S02]  /*53b0*/  LEA R10, P1, R11, c[0x0][0x1f0], 0x1 ;  /* 0x00007c000b0a7a11 */ /* 0x000fe400078208ff */
[----:B------:R-:W-:Y:S02]  /*53c0*/  LEA.HI.X R13, R9, c[0x0][0x1f4], R16, 0x1, P2 ;  /* 0x00007d00090d7a11 */ /* 0x000fe400010f0c10 */
[----:B------:R-:W-:Y:S02]  /*53d0*/  LEA.HI.X R11, R11, c[0x0][0x1f4], R17, 0x1, P1 ;  /* 0x00007d000b0b7a11 */ /* 0x000fe400008f0c11 */
[----:B------:R-:W-:Y:S01]  /*53e0*/  LOP3.LUT P1, RZ, R242, 0x4, RZ, 0xc0, !PT ;  /* 0x00000004f2ff7812 */ /* 0x000fe2000782c0ff */
[----:B------:R-:W-:Y:S01]  /*53f0*/  @!PT LDS RZ, [RZ] ;  /* 0x00000000fffff984 */ /* 0x000fe20000000800 */
[----:B------:R-:W-:Y:S01]  /*5400*/  @!PT LDS RZ, [RZ] ;  /* 0x00000000fffff984 */ /* 0x000fe20000000800 */
[----:B------:R-:W-:Y:S01]  /*5410*/  @!PT LDS RZ, [RZ] ;  /* 0x00000000fffff984 */ /* 0x000fe20000000800 */
[----:B------:R2:W-:Y:S01]  /*5420*/  LDGSTS.E.BYPASS.LTC128B.128 [R240+0x18080], [R12.64], !P4 ;  /* 0x180800000cf07fae */ /* 0x0005e2000e101d50 */
[C---:B------:R-:W-:Y:S02]  /*5430*/  ISETP.LT.OR P3, PT, R8.reuse, 0x21, !P3 ;  /* 0x000000210800780c */ /* 0x040fe40005f61670 */
[----:B------:R-:W-:Y:S01]  /*5440*/  ISETP.LT.OR P2, PT, R8, 0x1, !P1 ;  /* 0x000000010800780c */ /* 0x000fe20004f41670 */
[----:B------:R2:W-:Y:S01]  /*5450*/  LDGSTS.E.BYPASS.LTC128B.128 [R240+0x1a080], [R12.64+0x80], !P0 ;  /* 0x1a0800800cf07fae */ /* 0x0005e2000c101d50 */
[----:B------:R-:W-:Y:S02]  /*5460*/  LOP3.LUT P0, RZ, R242, 0x8, RZ, 0xc0, !PT ;  /* 0x00000008f2ff7812 */ /* 0x000fe4000780c0ff */
[C---:B------:R-:W-:Y:S02]  /*5470*/  ISETP.LT.OR P1, PT, R8.reuse, 0x21, !P1 ;  /* 0x000000210800780c */ /* 0x040fe40004f21670 */
[C---:B------:R-:W-:Y:S02]  /*5480*/  ISETP.LT.OR P4, PT, R8.reuse, 0x1, !P0 ;  /* 0x000000010800780c */ /* 0x040fe40004781670 */
[C---:B------:R-:W-:Y:S05]  /*5490*/  ISETP.LT.OR P0, PT, R8.reuse, 0x21, !P0 ;  /* 0x000000210800780c */ /* 0x040fea0004701670 */
[----:B------:R2:W-:Y:S01]  /*54a0*/  LDGSTS.E.BYPASS.LTC128B.128 [R240+0x1c080], [R12.64+0x100], !P2 ;  /* 0x1c0801000cf07fae */ /* 0x0005e2000d101d50 */
[----:B------:R-:W-:Y:S02]  /*54b0*/  ISETP.LT.OR P2, PT, R8, 0x21, !P5 ;  /* 0x000000210800780c */ /* 0x000fe40006f41670 */
[C---:B-1----:R-:W-:Y:S03]  /*54c0*/  ISETP.GT.AND P5, PT, R200.reuse, 0xf, PT ;  /* 0x0000000fc800780c */ /* 0x042fe60003fa4270 */
[----:B------:R2:W-:Y:S08]  /*54d0*/  LDGSTS.E.BYPASS.LTC128B.128 [R240+0x1e080], [R12.64+0x180], !P4 ;  /* 0x1e0801800cf07fae */ /* 0x0005f0000e101d50 */
[----:B------:R2:W-:Y:S02]  /*54e0*/  LDGSTS.E.BYPASS.LTC128B.128 [R240+0x19080], [R10.64], !P2 ;  /* 0x190800000af07fae */ /* 0x0005e4000d101d50 */
[----:B------:R-:W-:Y:S02]  /*54f0*/  @!P5 IMAD.SHL.U32 R8, R200, 0x10, RZ ;  /* 0x00000010c808d824 */ /* 0x000fe400078e00ff */
[----:B------:R2:W-:Y:S04]  /*5500*/  LDGSTS.E.BYPASS.LTC128B.128 [R240+0x1b080], [R10.64+0x80], !P3 ;  /* 0x1b0800800af07fae */ /* 0x0005e8000d901d50 */
[----:B------:R2:W-:Y:S04]  /*5510*/  LDGSTS.E.BYPASS.LTC128B.128 [R240+0x1d080], [R10.64+0x100], !P1 ;  /* 0x1d0801000af07fae */ /* 0x0005e8000c901d50 */
[----:B------:R2:W-:Y:S04]  /*5520*/  LDGSTS.E.BYPASS.LTC128B.128 [R240+0x1f080], [R10.64+0x180], !P0 ;  /* 0x1f0801800af07fae */ /* 0x0005e8000c101d50 */
[----:B------:R2:W-:Y:S02]  /*5530*/  @!P5 LDGSTS.E.BYPASS.LTC128B.128 [R8+0x20180], [R14.64] ;  /* 0x201800000e08dfae */ /* 0x0005e4000b901d50 */
.L_x_805:
        /* <DEDUP_REMOVED lines=92> */
[----:B--2---:R-:W2:Y:S01]  /*5b00*/  LDL.64 R180, [R1+0x20] ;  /* 0x0000200001b47983 */ /* 0x004ea20000100a00 */
[----:B------:R-:W-:Y:S01]  /*5b10*/  ULDC.64 UR4, c[0x0][0x178] ;  /* 0x00005e0000047ab9 */ /* 0x000fe20000000a00 */
[----:B------:R-:W-:Y:S01]  /*5b20*/  LOP3.LUT P4, RZ, R243, 0x1, RZ, 0xc0, !PT ;  /* 0x00000001f3ff7812 */ /* 0x000fe2000788c0ff */
[----:B------:R-:W-:Y:S01]  /*5b30*/  USHF.L.U32 UR15, UR11, 0x6, URZ ;  /* 0x000000060b0f7899 */ /* 0x000fe2000800063f */
[----:B------:R-:W5:Y:S01]  /*5b40*/  LDL R225, [R1+0x38] ;  /* 0x0000380001e17983 */ /* 0x000f620000100800 */
[----:B------:R-:W-:Y:S02]  /*5b50*/  USHF.R.S32.HI UR18, URZ, 0x1f, UR11 ;  /* 0x0000001f3f127899 */ /* 0x000fe4000801140b */
[----:B------:R-:W-:Y:S01]  /*5b60*/  UIMAD.WIDE.U32 UR22, UR11, UR4, URZ ;  /* 0x000000040b1672a5 */ /* 0x000fe2000f8e003f */
[----:B----4-:R-:W4:Y:S01]  /*5b70*/  LDL.64 R226, [R1+0x8] ;  /* 0x0000080001e27983 */ /* 0x010f220000100a00 */
[----:B------:R-:W-:Y:S01]  /*5b80*/  UIMAD UR18, UR18, UR4, URZ ;  /* 0x00000004121272a4 */ /* 0x000fe2000f8e023f */
[----:B------:R-:W-:Y:S01]  /*5b90*/  IMAD.U32 R4, RZ, RZ, UR15 ;  /* 0x0000000fff047e24 */ /* 0x000fe2000f8e00ff */
[----:B------:R-:W-:Y:S01]  /*5ba0*/  USHF.L.U32 UR19, UR22, 0x6, URZ ;  /* 0x0000000616137899 */ /* 0x000fe2000800063f */
[----:B---3--:R-:W3:Y:S01]  /*5bb0*/  LDL R224, [R1+0x14] ;  /* 0x0000140001e07983 */ /* 0x008ee20000100800 */
[----:B------:R-:W-:Y:S01]  /*5bc0*/  UIMAD UR18, UR11, UR5, UR18 ;  /* 0x000000050b1272a4 */ /* 0x000fe2000f8e0212 */
[----:B------:R-:W-:Y:S01]  /*5bd0*/  IMAD.U32 R11, RZ, RZ, UR15 ;  /* 0x0000000fff0b7e24 */ /* 0x000fe2000f8e00ff */
[----:B------:R-:W-:Y:S01]  /*5be0*/  IADD3 R4, -R248, UR13, -R4 ;  /* 0x0000000df8047c10 */ /* 0x000fe2000fffe904 */
[----:B------:R-:W-:Y:S02]  /*5bf0*/  ULEA UR20, UP0, UR4, UR19, 0x5 ;  /* 0x0000001304147291 */ /* 0x000fe4000f80283f */
[----:B------:R-:W-:Y:S01]  /*5c00*/  UIADD3 UR18, UR23, UR18, URZ ;  /* 0x0000001217127290 */ /* 0x000fe2000fffe03f */
[----:B------:R-:W-:Y:S03]  /*5c10*/  ISETP.LT.OR P3, PT, R4, 0x1, !P4 ;  /* 0x000000010400780c */ /* 0x000fe60006761670 */
[----:B------:R-:W-:Y:S04]  /*5c20*/  USHF.L.U64.HI UR18, UR22, 0x6, UR18 ;  /* 0x0000000616127899 */ /* 0x000fe80008010212 */
[----:B------:R-:W-:Y:S01]  /*5c30*/  ULEA.HI.X UR4, UR4, UR18, UR5, 0x5, UP0 ;  /* 0x0000001204047291 */ /* 0x000fe200080f2c05 */
[----:B--2---:R-:W-:Y:S04]  /*5c40*/  IADD3 R9, P0, R180, UR15, RZ ;  /* 0x0000000fb4097c10 */ /* 0x004fe8000ff1e0ff */
[----:B-----5:R-:W-:Y:S02]  /*5c50*/  LEA.HI.X.SX32 R11, R11, R225, 0x1, P0 ;  /* 0x000000e10b0b7211 */ /* 0x020fe400000f0eff */
[C---:B------:R-:W-:Y:S02]  /*5c60*/  LEA R10, P2, R9.reuse, c[0x0][0x258], 0x2 ;  /* 0x00009600090a7a11 */ /* 0x040fe400078410ff */
[C---:B----4-:R-:W-:Y:S02]  /*5c70*/  IADD3 R7, P0, R226.reuse, UR20, RZ ;  /* 0x00000014e2077c10 */ /* 0x050fe4000ff1e0ff */
[----:B------:R-:W-:Y:S02]  /*5c80*/  IADD3 R5, P1, R226, UR19, RZ ;  /* 0x00000013e2057c10 */ /* 0x000fe4000ff3e0ff */
[----:B------:R-:W-:Y:S02]  /*5c90*/  LEA.HI.X R11, R9, c[0x0][0x25c], R11, 0x2, P2 ;  /* 0x00009700090b7a11 */ /* 0x000fe400010f140b */
[C---:B---3--:R-:W-:Y:S02]  /*5ca0*/  IADD3.X R13, R224.reuse, UR4, RZ, P0, !PT ;  /* 0x00000004e00d7c10 */ /* 0x048fe400087fe4ff */
[----:B------:R-:W-:Y:S02]  /*5cb0*/  LEA R6, P0, R7, c[0x0][0x160], 0x1 ;  /* 0x0000580007067a11 */ /* 0x000fe400078008ff */
[----:B------:R-:W-:Y:S02]  /*5cc0*/  LOP3.LUT P2, RZ, R243, 0x2, RZ, 0xc0, !PT ;  /* 0x00000002f3ff7812 */ /* 0x000fe4000784c0ff */
[----:B------:R-:W-:Y:S02]  /*5cd0*/  IADD3.X R12, R224, UR18, RZ, P1, !PT ;  /* 0x00000012e00c7c10 */ /* 0x000fe40008ffe4ff */
[----:B------:R-:W2:Y:S01]  /*5ce0*/  S2R R224, SR_TID.X ;  /* 0x0000000000e07919 */ /* 0x000ea20000002100 */
[----:B------:R-:W-:Y:S02]  /*5cf0*/  LEA R8, P1, R5, c[0x0][0x160], 0x1 ;  /* 0x0000580005087a11 */ /* 0x000fe400078208ff */
[----:B------:R-:W-:Y:S02]  /*5d00*/  LEA.HI.X R7, R7, c[0x0][0x164], R13, 0x1, P0 ;  /* 0x0000590007077a11 */ /* 0x000fe400000f0c0d */
[C---:B------:R-:W-:Y:S02]  /*5d10*/  ISETP.LT.OR P0, PT, R4.reuse, 0x1, !P2 ;  /* 0x000000010400780c */ /* 0x040fe40005701670 */
[----:B------:R-:W-:Y:S02]  /*5d20*/  LEA.HI.X R9, R5, c[0x0][0x164], R12, 0x1, P1 ;  /* 0x0000590005097a11 */ /* 0x000fe400008f0c0c */
[C---:B------:R-:W-:Y:S02]  /*5d30*/  LOP3.LUT P1, RZ, R243.reuse, 0x4, RZ, 0xc0, !PT ;  /* 0x00000004f3ff7812 */ /* 0x040fe4000782c0ff */
[C---:B------:R-:W-:Y:S01]  /*5d40*/  ISETP.LT.OR P2, PT, R4.reuse, 0x21, !P2 ;  /* 0x000000210400780c */ /* 0x040fe20005741670 */
[----:B------:R-:W-:Y:S01]  /*5d50*/  @!PT LDS RZ, [RZ] ;  /* 0x00000000fffff984 */ /* 0x000fe20000000800 */
[----:B------:R-:W-:Y:S01]  /*5d60*/  @!PT LDS RZ, [RZ] ;  /* 0x00000000fffff984 */ /* 0x000fe20000000800 */
[----:B------:R-:W-:Y:S01]  /*5d70*/  @!PT LDS RZ, [RZ] ;  /* 0x00000000fffff984 */ /* 0x000fe20000000800 */
[----:B------:R3:W-:Y:S01]  /*5d80*/  LDGSTS.E.BYPASS.LTC128B.128 [R240+0x10080], [R8.64], !P3 ;  /* 0x1008000008f07fae */ /* 0x0007e2000d901d50 */
[C---:B------:R-:W-:Y:S02]  /*5d90*/  ISETP.LT.OR P3, PT, R4.reuse, 0x1, !P1 ;  /* 0x000000010400780c */ /* 0x040fe40004f61670 */
[C---:B------:R-:W-:Y:S03]  /*5da0*/  ISETP.LT.OR P1, PT, R4.reuse, 0x21, !P1 ;  /* 0x000000210400780c */ /* 0x040fe60004f21670 */
[----:B------:R3:W-:Y:S01]  /*5db0*/  LDGSTS.E.BYPASS.LTC128B.128 [R240+0x12080], [R8.64+0x80], !P0 ;  /* 0x1208008008f07fae */ /* 0x0007e2000c101d50 */
[----:B------:R-:W-:Y:S04]  /*5dc0*/  LOP3.LUT P0, RZ, R243, 0x8, RZ, 0xc0, !PT ;  /* 0x00000008f3ff7812 */ /* 0x000fe8000780c0ff */
[C---:B------:R-:W-:Y:S02]  /*5dd0*/  ISETP.LT.OR P5, PT, R4.reuse, 0x1, !P0 ;  /* 0x000000010400780c */ /* 0x040fe400047a1670 */
[C---:B------:R-:W-:Y:S01]  /*5de0*/  ISETP.LT.OR P0, PT, R4.reuse, 0x21, !P0 ;  /* 0x000000210400780c */ /* 0x040fe20004701670 */
[----:B------:R3:W-:Y:S01]  /*5df0*/  LDGSTS.E.BYPASS.LTC128B.128 [R240+0x14080], [R8.64+0x100], !P3 ;  /* 0x1408010008f07fae */ /* 0x0007e2000d901d50 */
[----:B------:R-:W-:Y:S02]  /*5e00*/  ISETP.LT.OR P3, PT, R4, 0x21, !P4 ;  /* 0x000000210400780c */ /* 0x000fe40006761670 */
[C---:B--2---:R-:W-:Y:S07]  /*5e10*/  ISETP.GT.AND P4, PT, R224.reuse, 0xf, PT ;  /* 0x0000000fe000780c */ /* 0x044fee0003f84270 */
[----:B------:R3:W-:Y:S04]  /*5e20*/  LDGSTS.E.BYPASS.LTC128B.128 [R240+0x16080], [R8.64+0x180], !P5 ;  /* 0x1608018008f07fae */ /* 0x0007e8000e901d50 */
[----:B------:R3:W-:Y:S02]  /*5e30*/  LDGSTS.E.BYPASS.LTC128B.128 [R240+0x11080], [R6.64], !P3 ;  /* 0x1108000006f07fae */ /* 0x0007e4000d901d50 */
[----:B------:R-:W-:Y:S02]  /*5e40*/  @!P4 IMAD.SHL.U32 R4, R224, 0x10, RZ ;  /* 0x00000010e004c824 */ /* 0x000fe400078e00ff */
[----:B------:R3:W-:Y:S04]  /*5e50*/  LDGSTS.E.BYPASS.LTC128B.128 [R240+0x13080], [R6.64+0x80], !P2 ;  /* 0x1308008006f07fae */ /* 0x0007e8000d101d50 */
[----:B------:R3:W-:Y:S04]  /*5e60*/  LDGSTS.E.BYPASS.LTC128B.128 [R240+0x15080], [R6.64+0x100], !P1 ;  /* 0x1508010006f07fae */ /* 0x0007e8000c901d50 */
[----:B------:R3:W-:Y:S04]  /*5e70*/  LDGSTS.E.BYPASS.LTC128B.128 [R240+0x17080], [R6.64+0x180], !P0 ;  /* 0x1708018006f07fae */ /* 0x0007e8000c101d50 */
[----:B------:R3:W-:Y:S02]  /*5e80*/  @!P4 LDGSTS.E.BYPASS.LTC128B.128 [R4+0x20080], [R10.64] ;  /* 0x200800000a04cfae */ /* 0x0007e4000b901d50 */
.L_x_806:
[-C--:B--23--:R-:W-:Y:S01]  /*5e90*/  HMMA.16816.F32 R4, R192, R16.reuse, RZ ;  /* 0x00000010c004723c */ /* 0x08cfe200000018ff */
[----:B------:R-:W-:Y:S01]  /*5ea0*/  LDSM.16.MT88.4 R224, [R0+0x3080] ;  /* 0x0030800000e0783b */ /* 0x000fe20000004200 */
        /* <DEDUP_REMOVED lines=39> */
[----:B------:R-:W5:Y:S04]  /*6120*/  LDSM.16.MT88.4 R200, [R0+0x7080] ;  /* 0x0070800000c8783b */ /* 0x000f680000004200 */
        /* <DEDUP_REMOVED lines=16> */
[-C--:B-----5:R-:W-:Y:S08]  /*6230*/  HMMA.16816.F32 R180, R196, R200.reuse, R180 ;  /* 0x000000c8c4b4723c */ /* 0x0a0ff000000018b4 */
[C---:B------:R-:W-:Y:S01]  /*6240*/  HMMA.16816.F32 R184, R212.reuse, R200, R184 ;  /* 0x000000c8d4b8723c */ /* 0x040fe200000018b8 */
[----:B------:R-:W5:Y:S07]  /*6250*/  LDL R201, [R1+0x34] ;  /* 0x0000340001c97983 */ /* 0x000f6e0000100800 */
[-C--:B------:R-:W-:Y:S01]  /*6260*/  HMMA.16816.F32 R188, R212, R202.reuse, R188 ;  /* 0x000000cad4bc723c */ /* 0x080fe200000018bc */
[----:B------:R-:W4:Y:S07]  /*6270*/  LDSM.16.MT88.4 R212, [R0+0x7880] ;  /* 0x0078800000d4783b */ /* 0x000f2e0000004200 */
[----:B------:R-:W-:Y:S01]  /*6280*/  HMMA.16816.F32 R192, R196, R202, R192 ;  /* 0x000000cac4c0723c */ /* 0x000fe200000018c0 */
[----:B------:R-:W5:Y:S06]  /*6290*/  LDL.64 R202, [R1+0x28] ;  /* 0x0000280001ca7983 */ /* 0x000f6c0000100a00 */
        /* <DEDUP_REMOVED lines=13> */
[-C--:B----4-:R-:W-:Y:S08]  /*6370*/  HMMA.16816.F32 R180, R204, R212.reuse, R180 ;  /* 0x000000d4ccb4723c */ /* 0x090ff000000018b4 */
[C---:B------:R-:W-:Y:S08]  /*6380*/  HMMA.16816.F32 R184, R220.reuse, R212, R184 ;  /* 0x000000d4dcb8723c */ /* 0x040ff000000018b8 */
[-C--:B------:R-:W-:Y:S08]  /*6390*/  HMMA.16816.F32 R188, R220, R214.reuse, R188 ;  /* 0x000000d6dcbc723c */ /* 0x080ff000000018bc */
[----:B------:R-:W-:Y:S04]  /*63a0*/  HMMA.16816.F32 R192, R204, R214, R192 ;  /* 0x000000d6ccc0723c */ /* 0x000fe800000018c0 */
[----:B-----5:R-:W-:Y:S01]  /*63b0*/  IADD3 R197, P0, R202, UR6, RZ ;  /* 0x00000006cac57c10 */ /* 0x020fe2000ff1e0ff */
[----:B------:R-:W-:Y:S03]  /*63c0*/  UMOV UR6, UR11 ;  /* 0x0000000b00067c82 */ /* 0x000fe60008000000 */
        /* <DEDUP_REMOVED lines=134> */
.L_x_796:
        /* <DEDUP_REMOVED lines=17> */
[----:B-1----:R-:W-:Y:S02]  /*6d40*/  SHF.R.S32.HI R5, RZ, 0x1f, R117 ;  /* 0x0000001fff057819 */ /* 0x002fe40000011475 */
[----:B------:R-:W-:Y:S02]  /*6d50*/  F2FP.PACK_AB R48, R49, R48 ;  /* 0x000000303130723e */ /* 0x000fe400000000ff */
[----:B------:R-:W-:-:S02]  /*6d60*/  LEA.HI R3, R5, R117, RZ, 0x2 ;  /* 0x0000007505037211 */ /* 0x000fc400078f10ff */
[----:B------:R-:W-:Y:S02]  /*6d70*/  LEA.HI R37, R5, R117, RZ, 0x5 ;  /* 0x0000007505257211 */ /* 0x000fe400078f28ff */
[--C-:B------:R-:W-:Y:S02]  /*6d80*/  SHF.R.S32.HI R6, RZ, 0x2, R3.reuse ;  /* 0x00000002ff067819 */ /* 0x100fe40000011403 */
[----:B------:R-:W-:Y:S02]  /*6d90*/  SHF.R.S32.HI R0, RZ, 0x1f, R3 ;  /* 0x0000001fff007819 */ /* 0x000fe40000011403 */
[----:B------:R-:W-:Y:S02]  /*6da0*/  SHF.R.S32.HI R25, RZ, 0x5, R37 ;  /* 0x00000005ff197819 */ /* 0x000fe40000011425 */
[----:B------:R-:W-:Y:S02]  /*6db0*/  LEA.HI R0, R0, R6, RZ, 0x3 ;  /* 0x0000000600007211 */ /* 0x000fe400078f18ff */
[----:B------:R-:W-:-:S02]  /*6dc0*/  LEA.HI R2, R37, R25, RZ, 0x1 ;  /* 0x0000001925027211 */ /* 0x000fc400078f08ff */
[----:B------:R-:W-:Y:S02]  /*6dd0*/  LOP3.LUT R0, R0, 0xfffffff8, RZ, 0xc0, !PT ;  /* 0xfffffff800007812 */ /* 0x000fe400078ec0ff */
[----:B------:R-:W-:Y:S02]  /*6de0*/  LEA.HI R5, R5, R117, RZ, 0x6 ;  /* 0x0000007505057211 */ /* 0x000fe400078f30ff */
[----:B------:R-:W-:Y:S01]  /*6df0*/  LOP3.LUT R3, R3, 0x3ffffffc, RZ, 0xc0, !PT ;  /* 0x3ffffffc03037812 */ /* 0x000fe200078ec0ff */
[----:B------:R-:W-:Y:S01]  /*6e00*/  IMAD.IADD R6, R6, 0x1, -R0 ;  /* 0x0000000106067824 */ /* 0x000fe200078e0a00 */
[----:B------:R-:W-:Y:S02]  /*6e10*/  LOP3.LUT R4, R2, 0x1ffffe, RZ, 0xc0, !PT ;  /* 0x001ffffe02047812 */ /* 0x000fe400078ec0ff */
[----:B------:R-:W-:Y:S01]  /*6e20*/  SHF.R.U32.HI R5, RZ, 0x3, R5 ;  /* 0x00000003ff057819 */ /* 0x000fe20000011605 */
[C---:B------:R-:W-:Y:S01]  /*6e30*/  IMAD.SHL.U32 R0, R6.reuse, 0x40, RZ ;  /* 0x0000004006007824 */ /* 0x040fe200078e00ff */
[----:B------:R-:W-:Y:S01]  /*6e40*/  LOP3.LUT P0, RZ, R6, 0x4, RZ, 0xc0, !PT ;  /* 0x0000000406ff7812 */ /* 0x000fe2000780c0ff */
[----:B------:R-:W-:Y:S01]  /*6e50*/  IMAD.IADD R2, R117, 0x1, -R3 ;  /* 0x0000000175027824 */ /* 0x000fe200078e0a03 */
[----:B------:R-:W-:Y:S01]  /*6e60*/  F2FP.PACK_AB R50, R51, R50 ;  /* 0x000000323332723e */ /* 0x000fe200000000ff */
[----:B------:R-:W-:Y:S01]  /*6e70*/  IMAD.IADD R3, R25, 0x1, -R4 ;  /* 0x0000000119037824 */ /* 0x000fe200078e0a04 */
[----:B------:R-:W-:-:S02]  /*6e80*/  LOP3.LUT R0, R0, 0x1c0, RZ, 0xc0, !PT ;  /* 0x000001c000007812 */ /* 0x000fc400078ec0ff */
[----:B------:R-:W-:Y:S01]  /*6e90*/  F2FP.PACK_AB R40, R41, R40 ;  /* 0x000000282928723e */ /* 0x000fe200000000ff */
[----:B------:R-:W-:Y:S01]  /*6ea0*/  IMAD R2, R3, 0x200, R2 ;  /* 0x0000020003027824 */ /* 0x000fe200078e0202 */
[----:B------:R-:W-:Y:S02]  /*6eb0*/  LOP3.LUT R4, R0, 0x18, R5, 0xf8, !PT ;  /* 0x0000001800047812 */ /* 0x000fe400078ef805 */
[----:B------:R-:W-:Y:S02]  /*6ec0*/  SHF.R.U32.HI R0, RZ, 0x3, R0 ;  /* 0x00000003ff007819 */ /* 0x000fe40000011600 */
[----:B------:R-:W-:Y:S02]  /*6ed0*/  F2FP.PACK_AB R42, R43, R42 ;  /* 0x0000002a2b2a723e */ /* 0x000fe400000000ff */
[----:B------:R-:W-:Y:S02]  /*6ee0*/  LOP3.LUT R0, R4, R0, RZ, 0x3c, !PT ;  /* 0x0000000004007212 */ /* 0x000fe400078e3cff */
[----:B------:R-:W-:-:S02]  /*6ef0*/  F2FP.PACK_AB R44, R45, R44 ;  /* 0x0000002c2d2c723e */ /* 0x000fc400000000ff */
[----:B------:R-:W-:Y:S01]  /*6f00*/  F2FP.PACK_AB R46, R47, R46 ;  /* 0x0000002e2f2e723e */ /* 0x000fe200000000ff */
[----:B------:R-:W-:Y:S01]  /*6f10*/  IMAD.U32 R0, R2, 0x2, R0 ;  /* 0x0000000202007824 */ /* 0x000fe200078e0000 */
[----:B------:R-:W-:Y:S02]  /*6f20*/  F2FP.PACK_AB R52, R53, R52 ;  /* 0x000000343534723e */ /* 0x000fe400000000ff */
[----:B------:R-:W-:Y:S01]  /*6f30*/  F2FP.PACK_AB R54, R55, R54 ;  /* 0x000000363736723e */ /* 0x000fe200000000ff */
[----:B------:R-:W-:Y:S01]  /*6f40*/  IMAD.SHL.U32 R0, R0, 0x2, RZ ;  /* 0x0000000200007824 */ /* 0x000fe200078e00ff */
[----:B------:R-:W-:Y:S01]  /*6f50*/  BAR.SYNC.DEFER_BLOCKING 0x1, 0x100 ;  /* 0x0044000000007b1d */ /* 0x000fe20000010000 */
[----:B------:R-:W-:Y:S02]  /*6f60*/  F2FP.PACK_AB R64, R65, R64 ;  /* 0x000000404140723e */ /* 0x000fe400000000ff */
[----:B------:R-:W-:Y:S02]  /*6f70*/  F2FP.PACK_AB R66, R67, R66 ;  /* 0x000000424342723e */ /* 0x000fe400000000ff */
[----:B------:R-:W-:-:S02]  /*6f80*/  IADD3 R2, R0, 0x40, RZ ;  /* 0x0000004000027810 */ /* 0x000fc40007ffe0ff */
[----:B------:R-:W-:Y:S02]  /*6f90*/  @P0 IADD3 R2, R0, -0x40, RZ ;  /* 0xffffffc000020810 */ /* 0x000fe40007ffe0ff */
        /* <DEDUP_REMOVED lines=123> */
.L_x_809:
        /* <DEDUP_REMOVED lines=61> */
.L_x_811:
[----:B--234-:R-:W-:Y:S05]  /*7b20*/  BSYNC B0 ;  /* 0x0000000000007941 */ /* 0x01cfea0003800000 */
.L_x_810:
        /* <DEDUP_REMOVED lines=17> */
.L_x_813:
[----:B------:R-:W-:Y:S05]  /*7c40*/  BSYNC B0 ;  /* 0x0000000000007941 */ /* 0x000fea0003800000 */
.L_x_812:
        /* <DEDUP_REMOVED lines=17> */
.L_x_815:
[----:B------:R-:W-:Y:S05]  /*7d60*/  BSYNC B0 ;  /* 0x0000000000007941 */ /* 0x000fea0003800000 */
.L_x_814:
        /* <DEDUP_REMOVED lines=16> */
.L_x_817:
[----:B------:R-:W-:Y:S05]  /*7e70*/  BSYNC B0 ;  /* 0x0000000000007941 */ /* 0x000fea0003800000 */
.L_x_816:
        /* <DEDUP_REMOVED lines=16> */
.L_x_819:
[----:B------:R-:W-:Y:S05]  /*7f80*/  BSYNC B0 ;  /* 0x0000000000007941 */ /* 0x000fea0003800000 */
.L_x_818:
        /* <DEDUP_REMOVED lines=16> */
.L_x_821:
[----:B------:R-:W-:Y:S05]  /*8090*/  BSYNC B0 ;  /* 0x0000000000007941 */ /* 0x000fea0003800000 */
.L_x_820:
        /* <DEDUP_REMOVED lines=16> */
.L_x_823:
[----:B------:R-:W-:Y:S05]  /*81a0*/  BSYNC B0 ;  /* 0x0000000000007941 */ /* 0x000fea0003800000 */
.L_x_822:
        /* <DEDUP_REMOVED lines=16> */
.L_x_825:
[----:B------:R-:W-:Y:S05]  /*82b0*/  BSYNC B0 ;  /* 0x0000000000007941 */ /* 0x000fea0003800000 */
.L_x_824:
        /* <DEDUP_REMOVED lines=19> */
.L_x_827:
[----:B------:R-:W-:Y:S05]  /*83f0*/  BSYNC B0 ;  /* 0x0000000000007941 */ /* 0x000fea0003800000 */
.L_x_826:
        /* <DEDUP_REMOVED lines=15> */
.L_x_829:
[----:B------:R-:W-:Y:S05]  /*84f0*/  BSYNC B0 ;  /* 0x0000000000007941 */ /* 0x000fea0003800000 */
.L_x_828:
        /* <DEDUP_REMOVED lines=15> */
.L_x_831:
[----:B------:R-:W-:Y:S05]  /*85f0*/  BSYNC B0 ;  /* 0x0000000000007941 */ /* 0x000fea0003800000 */
.L_x_830:
        /* <DEDUP_REMOVED lines=14> */
.L_x_833:
[----:B------:R-:W-:Y:S05]  /*86e0*/  BSYNC B0 ;  /* 0x0000000000007941 */ /* 0x000fea0003800000 */
.L_x_832:
        /* <DEDUP_REMOVED lines=14> */
.L_x_835:
[----:B------:R-:W-:Y:S05]  /*87d0*/  BSYNC B0 ;  /* 0x0000000000007941 */ /* 0x000fea0003800000 */
.L_x_834:
        /* <DEDUP_REMOVED lines=14> */
.L_x_837:
[----:B------:R-:W-:Y:S05]  /*88c0*/  BSYNC B0 ;  /* 0x0000000000007941 */ /* 0x000fea0003800000 */
.L_x_836:
        /* <DEDUP_REMOVED lines=14> */
.L_x_839:
[----:B------:R-:W-:Y:S05]  /*89b0*/  BSYNC B0 ;  /* 0x0000000000007941 */ /* 0x000fea0003800000 */
.L_x_838:
        /* <DEDUP_REMOVED lines=14> */
.L_x_808:
        /* <DEDUP_REMOVED lines=19> */
.L_x_840:
        /* <DEDUP_REMOVED lines=38> */
.L_x_842:
[----:B------:R-:W-:Y:S05]  /*8e30*/  BSYNC B0 ;  /* 0x0000000000007941 */ /* 0x000fea0003800000 */
.L_x_841:
        /* <DEDUP_REMOVED lines=17> */
.L_x_844:
[----:B------:R-:W-:Y:S05]  /*8f50*/  BSYNC B0 ;  /* 0x0000000000007941 */ /* 0x000fea0003800000 */
.L_x_843:
        /* <DEDUP_REMOVED lines=17> */
.L_x_846:
[----:B------:R-:W-:Y:S05]  /*9070*/  BSYNC B0 ;  /* 0x0000000000007941 */ /* 0x000fea0003800000 */
.L_x_845:
        /* <DEDUP_REMOVED lines=16> */
.L_x_848:
[----:B------:R-:W-:Y:S05]  /*9180*/  BSYNC B0 ;  /* 0x0000000000007941 */ /* 0x000fea0003800000 */
.L_x_847:
        /* <DEDUP_REMOVED lines=16> */
.L_x_850:
[----:B------:R-:W-:Y:S05]  /*9290*/  BSYNC B0 ;  /* 0x0000000000007941 */ /* 0x000fea0003800000 */
.L_x_849:
        /* <DEDUP_REMOVED lines=16> */
.L_x_852:
[----:B------:R-:W-:Y:S05]  /*93a0*/  BSYNC B0 ;  /* 0x0000000000007941 */ /* 0x000fea0003800000 */
.L_x_851:
        /* <DEDUP_REMOVED lines=16> */
.L_x_854:
[----:B------:R-:W-:Y:S05]  /*94b0*/  BSYNC B0 ;  /* 0x0000000000007941 */ /* 0x000fea0003800000 */
.L_x_853:
        /* <DEDUP_REMOVED lines=16> */
.L_x_856:
[----:B------:R-:W-:Y:S05]  /*95c0*/  BSYNC B0 ;  /* 0x0000000000007941 */ /* 0x000fea0003800000 */
.L_x_855:
        /* <DEDUP_REMOVED lines=19> */
.L_x_858:
[----:B------:R-:W-:Y:S05]  /*9700*/  BSYNC B0 ;  /* 0x0000000000007941 */ /* 0x000fea0003800000 */
.L_x_857:
        /* <DEDUP_REMOVED lines=15> */
.L_x_860:
[----:B------:R-:W-:Y:S05]  /*9800*/  BSYNC B0 ;  /* 0x0000000000007941 */ /* 0x000fea0003800000 */
.L_x_859:
        /* <DEDUP_REMOVED lines=15> */
.L_x_862:
[----:B------:R-:W-:Y:S05]  /*9900*/  BSYNC B0 ;  /* 0x0000000000007941 */ /* 0x000fea0003800000 */
.L_x_861:
        /* <DEDUP_REMOVED lines=14> */
.L_x_864:
[----:B------:R-:W-:Y:S05]  /*99f0*/  BSYNC B0 ;  /* 0x0000000000007941 */ /* 0x000fea0003800000 */
.L_x_863:
        /* <DEDUP_REMOVED lines=14> */
.L_x_866:
[----:B------:R-:W-:Y:S05]  /*9ae0*/  BSYNC B0 ;  /* 0x0000000000007941 */ /* 0x000fea0003800000 */
.L_x_865:
        /* <DEDUP_REMOVED lines=14> */
.L_x_868:
[----:B------:R-:W-:Y:S05]  /*9bd0*/  BSYNC B0 ;  /* 0x0000000000007941 */ /* 0x000fea0003800000 */
.L_x_867:
        /* <DEDUP_REMOVED lines=14> */
.L_x_870:
[----:B------:R-:W-:Y:S05]  /*9cc0*/  BSYNC B0 ;  /* 0x0000000000007941 */ /* 0x000fea0003800000 */
.L_x_869:
        /* <DEDUP_REMOVED lines=14> */
.L_x_871:
        /* <DEDUP_REMOVED lines=13> */
.L_x_1167:


//--------------------- .text._ZN7cutlass13device_kernelIN5flash19enable_sm80_to_sm89INS1_16FlashAttnBwdSm80INS1_25CollectiveMainloopBwdSm80ILi1ELi1EN4cute5tupleIJNS5_1CILi64EEES8_NS7_ILi256EEEEEENS_6half_tEfNS_4arch4Sm80ELb0ELb1ELb1ELb1ELb0ELb0ELb0ELb0ELi2ELi4ELi2ELi2ELb0EEENS1_24CollectiveEpilogueBwdGQAISA_fSD_Li256ELb1ELb0EEENS1_19SingleTileSchedulerILb1ELb0ELb0ELi64EEEEEEEEEvNT_6ParamsE --------------------------
	.section	.text._ZN7cutlass13device_kernelIN5flash19enable_sm80_to_sm89INS1_16FlashAttnBwdSm80INS1_25CollectiveMainloopBwdSm80ILi1ELi1EN4cute5tupleIJNS5_1CILi64EEES8_NS7_ILi256EEEEEENS_6half_tEfNS_4arch4Sm80ELb0ELb1ELb1ELb1ELb0ELb0ELb0ELb0ELi2ELi4ELi2ELi2ELb0EEENS1_24CollectiveEpilogueBwdGQAISA_fSD_Li256ELb1ELb0EEENS1_19SingleTileSchedulerILb1ELb0ELb0ELi64EEEEEEEEEvNT_6ParamsE,"ax",@progbits
	.sectioninfo	@"SHI_REGISTERS=255"
	.align	128
.text._ZN7cutlass13device_kernelIN5flash19enable_sm80_to_sm89INS1_16FlashAttnBwdSm80INS1_25CollectiveMainloopBwdSm80ILi1ELi1EN4cute5tupleIJNS5_1CILi64EEES8_NS7_ILi256EEEEEENS_6half_tEfNS_4arch4Sm80ELb0ELb1ELb1ELb1ELb0ELb0ELb0ELb0ELi2ELi4ELi2ELi2ELb0EEENS1_24CollectiveEpilogueBwdGQAISA_fSD_Li256ELb1ELb0EEENS1_19SingleTileSchedulerILb1ELb0ELb0ELi64EEEEEEEEEvNT_6ParamsE:
        .type           _ZN7cutlass13device_kernelIN5flash19enable_sm80_to_sm89INS1_16FlashAttnBwdSm80INS1_25CollectiveMainloopBwdSm80ILi1ELi1EN4cute5tupleIJNS5_1CILi64EEES8_NS7_ILi256EEEEEENS_6half_tEfNS_4arch4Sm80ELb0ELb1ELb1ELb1ELb0ELb0ELb0ELb0ELi2ELi4ELi2ELi2ELb0EEENS1_24CollectiveEpilogueBwdGQAISA_fSD_Li256ELb1ELb0EEENS1_19SingleTileSchedulerILb1ELb0ELb0ELi64EEEEEEEEEvNT_6ParamsE,@function
        .size           _ZN7cutlass13device_kernelIN5flash19enable_sm80_to_sm89INS1_16FlashAttnBwdSm80INS1_25CollectiveMainloopBwdSm80ILi1ELi1EN4cute5tupleIJNS5_1CILi64EEES8_NS7_ILi256EEEEEENS_6half_tEfNS_4arch4Sm80ELb0ELb1ELb1ELb1ELb0ELb0ELb0ELb0ELi2ELi4ELi2ELi2ELb0EEENS1_24CollectiveEpilogueBwdGQAISA_fSD_Li256ELb1ELb0EEENS1_19SingleTileSchedulerILb1ELb0ELb0ELi64EEEEEEEEEvNT_6ParamsE,(.L_x_1168 - _ZN7cutlass13device_kernelIN5flash19enable_sm80_to_sm89INS1_16FlashAttnBwdSm80INS1_25CollectiveMainloopBwdSm80ILi1ELi1EN4cute5tupleIJNS5_1CILi64EEES8_NS7_ILi256EEEEEENS_6half_tEfNS_4arch4Sm80ELb0ELb1ELb1ELb1ELb0ELb0ELb0ELb0ELi2ELi4ELi2ELi2ELb0EEENS1_24CollectiveEpilogueBwdGQAISA_fSD_Li256ELb1ELb0EEENS1_19SingleTileSchedulerILb1ELb0ELb0ELi64EEEEEEEEEvNT_6ParamsE)
        .other          _ZN7cutlass13device_kernelIN5flash19enable_sm80_to_sm89INS1_16FlashAttnBwdSm80INS1_25CollectiveMainloopBwdSm80ILi1ELi1EN4cute5tupleIJNS5_1CILi64EEES8_NS7_ILi256EEEEEENS_6half_tEfNS_4arch4Sm80ELb0ELb1ELb1ELb1ELb0ELb0ELb0ELb0ELi2ELi4ELi2ELi2ELb0EEENS1_24CollectiveEpilogueBwdGQAISA_fSD_Li256ELb1ELb0EEENS1_19SingleTileSchedulerILb1ELb0ELb0ELi64EEEEEEEEEvNT_6ParamsE,@"STO_CUDA_ENTRY STV_DEFAULT"
_ZN7cutlass13device_kernelIN5flash19enable_sm80_to_sm89INS1_16FlashAttnBwdSm80INS1_25CollectiveMainloopBwdSm80ILi1ELi1EN4cute5tupleIJNS5_1CILi64EEES8_NS7_ILi256EEEEEENS_6half_tEfNS_4arch4Sm80ELb0ELb1ELb1ELb1ELb0ELb0ELb0ELb0ELi2ELi4ELi2ELi2ELb0EEENS1_24CollectiveEpilogueBwdGQAISA_fSD_Li256ELb1ELb0EEENS1_19SingleTileSchedulerILb1ELb0ELb0ELi64EEEEEEEEEvNT_6ParamsE:
        /* <DEDUP_REMOVED lines=18> */
.L_x_873:
        /* <DEDUP_REMOVED lines=8> */
.L_x_875:
[----:B------:R-:W-:Y:S02]  /*01a0*/  MOV R0, c[0x0][0x3ac] ;  /* 0x0000eb0000007a02 */ /* 0x000fe40000000f00 */
.L_x_874:
[----:B------:R-:W-:-:S06]  /*01b0*/  USHF.L.U32 UR9, UR6, 0x6, URZ ;  /* 0x0000000606097899 */ /* 0x000fcc000800063f */
[----:B-----5:R-:W-:-:S04]  /*01c0*/  ISETP.LE.AND P0, PT, R0, UR9, PT ;  /* 0x0000000900007c0c */ /* 0x020fc8000bf03270 */
[----:B------:R-:W-:-:S05]  /*01d0*/  SEL R0, R5, 0xffffffff, !P0 ;  /* 0xffffffff05007807 */ /* 0x000fca0004000000 */
[----:B------:R2:W-:Y:S01]  /*01e0*/  STL [R1+0x3c], R0 ;  /* 0x00003c0001007387 */ /* 0x0005e20000100800 */
[----:B------:R-:W-:Y:S05]  /*01f0*/  BRA `(.L_x_876) ;  /* 0x0000012000007947 */ /* 0x000fea0003800000 */
.L_x_872:
[----:B--2-4-:R-:W-:-:S04]  /*0200*/  ISETP.NE.U32.AND P0, PT, RZ, c[0x0][0x3c8], PT ;  /* 0x0000f200ff007a0c */ /* 0x014fc80003f05070 */
[----:B------:R-:W-:-:S13]  /*0210*/  ISETP.NE.AND.EX P0, PT, RZ, c[0x0][0x3cc], PT, P0 ;  /* 0x0000f300ff007a0c */ /* 0x000fda0003f05300 */
[----:B------:R-:W-:Y:S05]  /*0220*/  @!P0 BRA `(.L_x_877) ;  /* 0x0000002000008947 */ /* 0x000fea0003800000 */
[----:B------:R1:W5:Y:S01]  /*0230*/  LDG.E R0, [R2.64] ;  /* 0x0000000c02007981 */ /* 0x000362000c1e1900 */
[----:B------:R-:W-:Y:S05]  /*0240*/  BRA `(.L_x_878) ;  /* 0x0000009000007947 */ /* 0x000fea0003800000 */
.L_x_877:
        /* <DEDUP_REMOVED lines=8> */
.L_x_879:
[----:B------:R-:W-:Y:S02]  /*02d0*/  MOV R0, c[0x0][0x3ac] ;  /* 0x0000eb0000007a02 */ /* 0x000fe40000000f00 */
.L_x_878:
[----:B------:R-:W-:-:S06]  /*02e0*/  USHF.L.U32 UR9, UR6, 0x6, URZ ;  /* 0x0000000606097899 */ /* 0x000fcc000800063f */
[----:B-----5:R-:W-:-:S04]  /*02f0*/  ISETP.LE.AND P0, PT, R0, UR9, PT ;  /* 0x0000000900007c0c */ /* 0x020fc8000bf03270 */
[----:B------:R-:W-:-:S05]  /*0300*/  SEL R0, R5, 0xffffffff, !P0 ;  /* 0xffffffff05007807 */ /* 0x000fca0004000000 */
[----:B------:R2:W-:Y:S04]  /*0310*/  STL [R1+0x3c], R0 ;  /* 0x00003c0001007387 */ /* 0x0005e80000100800 */
.L_x_876:
        /* <DEDUP_REMOVED lines=19> */
[----:B------:R-:W-:Y:S01]  /*0450*/  CS2R R14, SRZ ;  /* 0x00000000000e7805 */ /* 0x000fe2000001ff00 */
[----:B------:R-:W-:Y:S02]  /*0460*/  IMAD.MOV.U32 R84, RZ, RZ, RZ ;  /* 0x000000ffff547224 */ /* 0x000fe400078e00ff */
        /* <DEDUP_REMOVED lines=16> */
.L_x_880:
[----:B--2---:R-:W-:-:S04]  /*0570*/  ISETP.NE.U32.AND P0, PT, RZ, c[0x0][0x2e0], PT ;  /* 0x0000b800ff007a0c */ /* 0x004fc80003f05070 */
[----:B------:R-:W-:-:S13]  /*0580*/  ISETP.NE.AND.EX P0, PT, RZ, c[0x0][0x2e4], PT, P0 ;  /* 0x0000b900ff007a0c */ /* 0x000fda0003f05300 */
[----:B------:R-:W-:Y:S05]  /*0590*/  @!P0 BRA `(.L_x_881) ;  /* 0x0000004000008947 */ /* 0x000fea0003800000 */
[----:B------:R-:W-:-:S05]  /*05a0*/  IMAD.WIDE R2, R149, R9, c[0x0][0x2e0] ;  /* 0x0000b80095027625 */ /* 0x000fca00078e0209 */
[----:B------:R-:W2:Y:S02]  /*05b0*/  LDG.E R0, [R2.64] ;  /* 0x0000000c02007981 */ /* 0x000ea4000c1e1900 */
[----:B--2---:R1:W2:Y:S02]  /*05c0*/  R2UR UR14, R0 ;  /* 0x00000000000e73c2 */ /* 0x0042a400000e0000 */
[----:B-12---:R-:W-:Y:S05]  /*05d0*/  BRA `(.L_x_882) ;  /* 0x0000006000007947 */ /* 0x006fea0003800000 */
.L_x_881:
[----:B------:R-:W-:Y:S05]  /*05e0*/  @!P2 BRA `(.L_x_882) ;  /* 0x000000500000a947 */ /* 0x000fea0003800000 */
[----:B------:R1:W2:Y:S04]  /*05f0*/  LDG.E R0, [R2.64] ;  /* 0x0000000c02007981 */ /* 0x0002a8000c1e1900 */
[----:B-1----:R-:W3:Y:S01]  /*0600*/  LDG.E R2, [R2.64+0x4] ;  /* 0x0000040c02027981 */ /* 0x002ee2000c1e1900 */
[----:B--2---:R-:W1:Y:S08]  /*0610*/  R2UR UR14, R0 ;  /* 0x00000000000e73c2 */ /* 0x004e7000000e0000 */
[----:B---3--:R-:W1:Y:S02]  /*0620*/  R2UR UR4, R2 ;  /* 0x00000000020473c2 */ /* 0x008e6400000e0000 */
[----:B-1----:R-:W-:-:S06]  /*0630*/  UIADD3 UR14, -UR14, UR4, URZ ;  /* 0x000000040e0e7290 */ /* 0x002fcc000fffe13f */
.L_x_882:
        /* <DEDUP_REMOVED lines=15> */
.L_x_883:
        /* <DEDUP_REMOVED lines=81> */
[----:B------:R-:W-:Y:S01]  /*0c40*/  IMAD.SHL.U32 R20, R150, 0x4, RZ ;  /* 0x0000000496147824 */ /* 0x000fe200078e00ff */
[----:B------:R-:W-:Y:S01]  /*0c50*/  ISETP.NE.AND P0, PT, R0, 0x1, PT ;  /* 0x000000010000780c */ /* 0x000fe20003f05270 */
[----:B------:R-:W-:Y:S01]  /*0c60*/  IMAD.MOV.U32 R0, RZ, RZ, R148 ;  /* 0x000000ffff007224 */ /* 0x000fe200078e0094 */
[-C--:B------:R-:W-:Y:S01]  /*0c70*/  LEA.HI R10, R35, R150.reuse, RZ, 0x3 ;  /* 0x00000096230a7211 */ /* 0x080fe200078f18ff */
[----:B------:R-:W-:Y:S01]  /*0c80*/  USHF.R.S32.HI UR10, URZ, 0x1f, UR11 ;  /* 0x0000001f3f0a7899 */ /* 0x000fe2000801140b */
[C---:B------:R-:W-:Y:S01]  /*0c90*/  SEL R11, R149.reuse, RZ, !P2 ;  /* 0x000000ff950b7207 */ /* 0x040fe20005000000 */
[----:B------:R-:W-:Y:S01]  /*0ca0*/  ULDC.64 UR4, c[0x0][0x178] ;  /* 0x00005e0000047ab9 */ /* 0x000fe20000000a00 */
        /* <DEDUP_REMOVED lines=8> */
[----:B------:R-:W-:Y:S01]  /*0d30*/  SEL R21, R149, RZ, !P1 ;  /* 0x000000ff95157207 */ /* 0x000fe20004800000 */
[----:B------:R-:W-:Y:S01]  /*0d40*/  UIMAD UR5, UR11, UR5, UR15 ;  /* 0x000000050b0572a4 */ /* 0x000fe2000f8e020f */
[----:B------:R-:W-:Y:S01]  /*0d50*/  LEA.HI R33, R35, R150, RZ, 0x2 ;  /* 0x0000009623217211 */ /* 0x000fe200078f10ff */
[----:B------:R-:W-:Y:S01]  /*0d60*/  IMAD.SHL.U32 R2, R32, 0x8, RZ ;  /* 0x0000000820027824 */ /* 0x000fe200078e00ff */
[----:B------:R-:W-:Y:S01]  /*0d70*/  @P0 SHF.R.U32.HI R0, RZ, c[0x0][0x250], R3 ;  /* 0x00009400ff000a19 */ /* 0x000fe20000011603 */
[----:B------:R-:W-:Y:S01]  /*0d80*/  UIADD3 UR5, UR19, UR5, URZ ;  /* 0x0000000513057290 */ /* 0x000fe2000fffe03f */
[----:B------:R-:W-:Y:S01]  /*0d90*/  IADD3 R10, P0, R248, R14, RZ ;  /* 0x0000000ef80a7210 */ /* 0x000fe20007f1e0ff */
[----:B------:R-:W-:Y:S01]  /*0da0*/  USHF.L.U32 UR17, UR11, 0x6, URZ ;  /* 0x000000060b117899 */ /* 0x000fe2000800063f */
[----:B------:R-:W-:Y:S01]  /*0db0*/  SHF.R.S32.HI R4, RZ, 0x1f, R0 ;  /* 0x0000001fff047819 */ /* 0x000fe20000011400 */
[----:B------:R-:W-:Y:S01]  /*0dc0*/  IMAD.MOV.U32 R246, RZ, RZ, 0x20 ;  /* 0x00000020fff67424 */ /* 0x000fe200078e00ff */
[----:B------:R-:W-:Y:S01]  /*0dd0*/  SHF.R.S32.HI R3, RZ, 0x1f, R2 ;  /* 0x0000001fff037819 */ /* 0x000fe20000011402 */
[----:B------:R-:W-:Y:S01]  /*0de0*/  USHF.R.S32.HI UR15, URZ, 0x1f, UR17 ;  /* 0x0000001f3f0f7899 */ /* 0x000fe20008011411 */
[----:B------:R-:W-:Y:S01]  /*0df0*/  IADD3 R29, R2, 0x40, RZ ;  /* 0x00000040021d7810 */ /* 0x000fe20007ffe0ff */
[----:B------:R-:W-:Y:S01]  /*0e00*/  IMAD R5, R4, c[0x0][0x1e0], RZ ;  /* 0x0000780004057a24 */ /* 0x000fe200078e02ff */
[----:B------:R-:W-:Y:S01]  /*0e10*/  ISETP.GE.AND P5, PT, R2, c[0x0][0x1cc], PT ;  /* 0x0000730002007a0c */ /* 0x000fe20003fa6270 */
[----:B------:R-:W-:Y:S01]  /*0e20*/  IMAD R4, R4, c[0x0][0x1b0], RZ ;  /* 0x00006c0004047a24 */ /* 0x000fe200078e02ff */
[----:B------:R-:W-:Y:S01]  /*0e30*/  ISETP.GE.AND P4, PT, R29, c[0x0][0x1cc], PT ;  /* 0x000073001d007a0c */ /* 0x000fe20003f86270 */
[----:B------:R-:W-:Y:S01]  /*0e40*/  IMAD R8, R0, c[0x0][0x1e4], R5 ;  /* 0x0000790000087a24 */ /* 0x000fe200078e0205 */
[----:B------:R-:W-:Y:S01]  /*0e50*/  IADD3 R28, R2, 0x80, RZ ;  /* 0x00000080021c7810 */ /* 0x000fe20007ffe0ff */
[----:B------:R-:W-:Y:S01]  /*0e60*/  IMAD R9, R0, c[0x0][0x1b4], R4 ;  /* 0x00006d0000097a24 */ /* 0x000fe200078e0204 */
[----:B------:R-:W-:Y:S01]  /*0e70*/  IADD3 R27, R2, 0xc0, RZ ;  /* 0x000000c0021b7810 */ /* 0x000fe20007ffe0ff */
[--C-:B------:R-:W-:Y:S01]  /*0e80*/  IMAD.WIDE.U32 R6, R0, c[0x0][0x1e0], R2.reuse ;  /* 0x0000780000067a25 */ /* 0x100fe200078e0002 */
[----:B------:R-:W-:Y:S01]  /*0e90*/  ISETP.GE.AND P3, PT, R28, c[0x0][0x1cc], PT ;  /* 0x000073001c007a0c */ /* 0x000fe20003f66270 */
[----:B------:R-:W-:Y:S01]  /*0ea0*/  CS2R R146, SRZ ;  /* 0x0000000000927805 */ /* 0x000fe2000001ff00 */
[----:B------:R-:W-:Y:S01]  /*0eb0*/  CS2R R144, SRZ ;  /* 0x0000000000907805 */ /* 0x000fe2000001ff00 */
[----:B------:R-:W-:Y:S01]  /*0ec0*/  IMAD.WIDE.U32 R4, R0, c[0x0][0x1b0], R2 ;  /* 0x00006c0000047a25 */ /* 0x000fe200078e0002 */
[C---:B------:R-:W-:Y:S01]  /*0ed0*/  SEL R0, R19.reuse, RZ, !P2 ;  /* 0x000000ff13007207 */ /* 0x040fe20005000000 */
[----:B------:R-:W-:Y:S01]  /*0ee0*/  CS2R R142, SRZ ;  /* 0x00000000008e7805 */ /* 0x000fe2000001ff00 */
[----:B------:R-:W-:Y:S01]  /*0ef0*/  SEL R19, R19, RZ, !P1 ;  /* 0x000000ff13137207 */ /* 0x000fe20004800000 */
[----:B------:R-:W-:Y:S01]  /*0f00*/  IMAD.IADD R7, R7, 0x1, R8 ;  /* 0x0000000107077824 */ /* 0x000fe200078e0208 */
[----:B------:R-:W-:Y:S01]  /*0f10*/  ISETP.GE.AND P1, PT, R27, c[0x0][0x19c], PT ;  /* 0x000067001b007a0c */ /* 0x000fe20003f26270 */
        /* <DEDUP_REMOVED lines=15> */
[----:B------:R-:W-:Y:S01]  /*1010*/  CS2R R124, SRZ ;  /* 0x00000000007c7805 */ /* 0x000fe2000001ff00 */
[----:B------:R-:W-:Y:S01]  /*1020*/  CS2R R122, SRZ ;  /* 0x00000000007a7805 */ /* 0x000fe2000001ff00 */
[----:B------:R-:W-:Y:S01]  /*1030*/  CS2R R120, SRZ ;  /* 0x0000000000787805 */ /* 0x000fe2000001ff00 */
[----:B------:R-:W-:Y:S01]  /*1040*/  IMAD.X R11, R18, 0x1, R15, P0 ;  /* 0x00000001120b7824 */ /* 0x000fe200000e060f */
[C---:B------:R-:W-:Y:S01]  /*1050*/  IADD3 R16, P0, R248.reuse, R16, RZ ;  /* 0x00000010f8107210 */ /* 0x040fe20007f1e0ff */
[----:B------:R-:W-:Y:S01]  /*1060*/  IMAD.U32 R4, RZ, RZ, UR6 ;  /* 0x00000006ff047e24 */ /* 0x000fe2000f8e00ff */
[----:B------:R-:W-:Y:S01]  /*1070*/  CS2R R118, SRZ ;  /* 0x0000000000767805 */ /* 0x000fe2000001ff00 */
[----:B------:R-:W-:Y:S01]  /*1080*/  IMAD.IADD R7, R7, 0x1, R0 ;  /* 0x0000000107077824 */ /* 0x000fe200078e0200 */
[----:B------:R-:W-:Y:S01]  /*1090*/  CS2R R116, SRZ ;  /* 0x0000000000747805 */ /* 0x000fe2000001ff00 */
[----:B------:R-:W-:Y:S01]  /*10a0*/  IMAD.SHL.U32 R0, R248, 0x40, RZ ;  /* 0x00000040f8007824 */ /* 0x000fe200078e00ff */
[----:B------:R-:W-:Y:S01]  /*10b0*/  CS2R R114, SRZ ;  /* 0x0000000000727805 */ /* 0x000fe2000001ff00 */
        /* <DEDUP_REMOVED lines=23> */
[----:B------:R-:W-:Y:S01]  /*1230*/  CS2R R94, SRZ ;  /* 0x00000000005e7805 */ /* 0x000fe2000001ff00 */
[----:B------:R-:W-:Y:S01]  /*1240*/  IMAD.X R17, R18, 0x1, R17, P0 ;  /* 0x0000000112117824 */ /* 0x000fe200000e0611 */
[----:B------:R-:W-:Y:S01]  /*1250*/  LEA R6, P0, R8, c[0x0][0x190], 0x1 ;  /* 0x0000640008067a11 */ /* 0x000fe200078008ff */
[----:B------:R-:W-:Y:S01]  /*1260*/  IMAD.IADD R7, R9, 0x1, R13 ;  /* 0x0000000109077824 */ /* 0x000fe200078e020d */
[----:B------:R-:W-:Y:S01]  /*1270*/  LEA.HI.X R5, R10, c[0x0][0x1c4], R0, 0x1, P2 ;  /* 0x000071000a057a11 */ /* 0x000fe200010f0c00 */
[----:B------:R-:W-:Y:S01]  /*1280*/  IMAD.MOV.U32 R9, RZ, RZ, c[0x0][0x1d8] ;  /* 0x00007600ff097624 */ /* 0x000fe200078e00ff */
[----:B------:R-:W-:Y:S01]  /*1290*/  LEA.HI R10, R35, R150, RZ, 0x6 ;  /* 0x00000096230a7211 */ /* 0x000fe200078f30ff */
[----:B------:R-:W-:Y:S01]  /*12a0*/  IMAD.MOV.U32 R11, RZ, RZ, c[0x0][0x1dc] ;  /* 0x00007700ff0b7624 */ /* 0x000fe200078e00ff */
[----:B------:R-:W-:Y:S01]  /*12b0*/  LEA.HI.X R7, R8, c[0x0][0x194], R7, 0x1, P0 ;  /* 0x0000650008077a11 */ /* 0x000fe200000f0c07 */
[----:B------:R-:W-:Y:S01]  /*12c0*/  IMAD.MOV.U32 R14, RZ, RZ, c[0x0][0x1a8] ;  /* 0x00006a00ff0e7624 */ /* 0x000fe200078e00ff */
[----:B------:R-:W-:Y:S01]  /*12d0*/  LEA R8, P0, R9, R4, 0x6 ;  /* 0x0000000409087211 */ /* 0x000fe200078030ff */
[----:B------:R-:W-:Y:S01]  /*12e0*/  IMAD R15, R22, c[0x0][0x180], RZ ;  /* 0x00006000160f7a24 */ /* 0x000fe200078e02ff */
[----:B------:R-:W-:Y:S01]  /*12f0*/  SHF.R.S32.HI R30, RZ, 0x6, R10 ;  /* 0x00000006ff1e7819 */ /* 0x000fe2000001140a */
[----:B------:R-:W-:Y:S01]  /*1300*/  IMAD R10, R17, c[0x0][0x178], RZ ;  /* 0x00005e00110a7a24 */ /* 0x000fe200078e02ff */
[----:B------:R-:W-:Y:S01]  /*1310*/  IADD3 R0, -R248, UR16, RZ ;  /* 0x00000010f8007c10 */ /* 0x000fe2000fffe1ff */
[----:B------:R-:W-:Y:S01]  /*1320*/  IMAD R15, R148, c[0x0][0x184], R15 ;  /* 0x00006100940f7a24 */ /* 0x000fe200078e020f */
[----:B------:R-:W-:Y:S01]  /*1330*/  LEA.HI.X R9, R9, R5, R11, 0x6, P0 ;  /* 0x0000000509097211 */ /* 0x000fe200000f340b */
[----:B------:R-:W-:Y:S01]  /*1340*/  IMAD R11, R30, 0x200, R12 ;  /* 0x000002001e0b7824 */ /* 0x000fe200078e020c */
[----:B------:R-:W-:Y:S01]  /*1350*/  ISETP.LT.OR P0, PT, R0, 0x1, P5 ;  /* 0x000000010000780c */ /* 0x000fe20002f01670 */
[----:B------:R-:W-:Y:S01]  /*1360*/  IMAD R10, R16, c[0x0][0x17c], R10 ;  /* 0x00005f00100a7a24 */ /* 0x000fe200078e020a */
[----:B------:R-:W-:Y:S01]  /*1370*/  ISETP.LT.OR P6, PT, R0, 0x1, P4 ;  /* 0x000000010000780c */ /* 0x000fe200027c1670 */
[----:B------:R-:W-:Y:S01]  /*1380*/  IMAD.WIDE.U32 R12, R16, c[0x0][0x178], R2 ;  /* 0x00005e00100c7a25 */ /* 0x000fe200078e0002 */
[C---:B------:R-:W-:Y:S01]  /*1390*/  ISETP.LT.OR P5, PT, R0.reuse, 0x21, P5 ;  /* 0x000000210000780c */ /* 0x040fe20002fa1670 */
[----:B------:R-:W-:Y:S01]  /*13a0*/  CS2R R92, SRZ ;  /* 0x00000000005c7805 */ /* 0x000fe2000001ff00 */
[----:B------:R-:W-:Y:S01]  /*13b0*/  ISETP.LT.OR P4, PT, R0, 0x21, P4 ;  /* 0x000000210000780c */ /* 0x000fe20002781670 */
[----:B------:R-:W-:Y:S01]  /*13c0*/  IMAD.SHL.U32 R240, R11, 0x2, RZ ;  /* 0x000000020bf07824 */ /* 0x000fe200078e00ff */
[----:B------:R-:W-:Y:S01]  /*13d0*/  SHF.R.S32.HI R18, RZ, 0x1f, R84 ;  /* 0x0000001fff127819 */ /* 0x000fe20000011454 */
[----:B------:R-:W-:Y:S01]  /*13e0*/  IMAD.IADD R13, R13, 0x1, R10 ;  /* 0x000000010d0d7824 */ /* 0x000fe200078e020a */
[----:B------:R-:W-:Y:S01]  /*13f0*/  LEA R10, P2, R14, R6, 0x6 ;  /* 0x000000060e0a7211 */ /* 0x000fe200078430ff */
[----:B------:R-:W-:Y:S01]  /*1400*/  IMAD.MOV.U32 R11, RZ, RZ, c[0x0][0x1ac] ;  /* 0x00006b00ff0b7624 */ /* 0x000fe200078e00ff */
[----:B------:R-:W-:Y:S01]  /*1410*/  CS2R R90, SRZ ;  /* 0x00000000005a7805 */ /* 0x000fe2000001ff00 */
[----:B------:R-:W-:Y:S01]  /*1420*/  @!PT LDS RZ, [RZ] ;  /* 0x00000000fffff984 */ /* 0x000fe20000000800 */
[----:B------:R-:W-:Y:S01]  /*1430*/  @!PT LDS RZ, [RZ] ;  /* 0x00000000fffff984 */ /* 0x000fe20000000800 */
[----:B------:R-:W-:Y:S01]  /*1440*/  @!PT LDS RZ, [RZ] ;  /* 0x00000000fffff984 */ /* 0x000fe20000000800 */
[----:B------:R1:W-:Y:S01]  /*1450*/  LDGSTS.E.BYPASS.LTC128B.128 [R240+0x8080], [R4.64], !P0 ;  /* 0x0808000004f07fae */ /* 0x0003e2000c101d4c */
[----:B------:R-:W-:Y:S01]  /*1460*/  ISETP.LT.OR P0, PT, R0, 0x1, P3 ;  /* 0x000000010000780c */ /* 0x000fe20001f01670 */
[----:B------:R-:W-:Y:S01]  /*1470*/  IMAD.WIDE.U32 R12, R148, c[0x0][0x180], R12 ;  /* 0x00006000940c7a25 */ /* 0x000fe200078e000c */
[----:B------:R-:W-:Y:S01]  /*1480*/  LEA.HI.X R11, R14, R7, R11, 0x6, P2 ;  /* 0x000000070e0b7211 */ /* 0x000fe200010f340b */
[----:B------:R1:W-:Y:S01]  /*1490*/  LDGSTS.E.BYPASS.LTC128B.128 [R240+0xa080], [R4.64+0x80], !P6 ;  /* 0x0a08008004f07fae */ /* 0x0003e2000f101d4c */
[----:B------:R-:W-:Y:S01]  /*14a0*/  ISETP.GE.AND P2, PT, R27, c[0x0][0x1cc], PT ;  /* 0x000073001b007a0c */ /* 0x000fe20003f46270 */
[----:B------:R-:W-:Y:S01]  /*14b0*/  IMAD.IADD R13, R13, 0x1, R15 ;  /* 0x000000010d0d7824 */ /* 0x000fe200078e020f */
[C---:B------:R-:W-:Y:S01]  /*14c0*/  ISETP.LT.OR P3, PT, R0.reuse, 0x21, P3 ;  /* 0x000000210000780c */ /* 0x040fe20001f61670 */
[----:B------:R-:W-:Y:S01]  /*14d0*/  IMAD R17, R17, c[0x0][0x208], RZ ;  /* 0x0000820011117a24 */ /* 0x000fe200078e02ff */
[C---:B------:R-:W-:Y:S01]  /*14e0*/  ISETP.LT.OR P6, PT, R0.reuse, 0x1, P2 ;  /* 0x000000010000780c */ /* 0x040fe200017c1670 */
[----:B------:R-:W-:Y:S01]  /*14f0*/  IMAD.WIDE.U32 R24, R21, c[0x0][0x188], R12 ;  /* 0x0000620015187a25 */ /* 0x000fe200078e000c */
[----:B------:R-:W-:Y:S01]  /*1500*/  ISETP.LT.OR P2, PT, R0, 0x21, P2 ;  /* 0x000000210000780c */ /* 0x000fe20001741670 */
[----:B------:R-:W-:Y:S01]  /*1510*/  CS2R R88, SRZ ;  /* 0x0000000000587805 */ /* 0x000fe2000001ff00 */
[----:B------:R-:W-:Y:S01]  /*1520*/  CS2R R86, SRZ ;  /* 0x0000000000567805 */ /* 0x000fe2000001ff00 */
[----:B------:R1:W-:Y:S01]  /*1530*/  LDGSTS.E.BYPASS.LTC128B.128 [R240+0xc080], [R4.64+0x100], !P0 ;  /* 0x0c08010004f07fae */ /* 0x0003e2000c101d4c */
[C---:B------:R-:W-:Y:S01]  /*1540*/  IADD3 R14, P0, R20.reuse, R84, RZ ;  /* 0x00000054140e7210 */ /* 0x040fe20007f1e0ff */
[----:B------:R-:W-:Y:S01]  /*1550*/  CS2R R82, SRZ ;  /* 0x0000000000527805 */ /* 0x000fe2000001ff00 */
[----:B------:R-:W-:Y:S01]  /*1560*/  CS2R R80, SRZ ;  /* 0x0000000000507805 */ /* 0x000fe2000001ff00 */
[----:B------:R2:W-:Y:S01]  /*1570*/  STL.64 [R1+0x8], R24 ;  /* 0x0000081801007387 */ /* 0x0005e20000100a00 */
[----:B------:R-:W-:Y:S01]  /*1580*/  LEA.HI.X.SX32 R15, R20, R18, 0x1, P0 ;  /* 0x00000012140f7211 */ /* 0x000fe200000f0eff */
[C---:B------:R-:W-:Y:S01]  /*1590*/  IMAD R20, R16.reuse, c[0x0][0x20c], R17 ;  /* 0x0000830010147a24 */ /* 0x040fe200078e0211 */
[----:B------:R-:W-:Y:S01]  /*15a0*/  CS2R R78, SRZ ;  /* 0x00000000004e7805 */ /* 0x000fe2000001ff00 */
[----:B------:R1:W-:Y:S01]  /*15b0*/  LDGSTS.E.BYPASS.LTC128B.128 [R240+0xe080], [R4.64+0x180], !P6 ;  /* 0x0e08018004f07fae */ /* 0x0003e2000f101d4c */
[----:B------:R-:W-:Y:S01]  /*15c0*/  IMAD.WIDE.U32 R16, R16, c[0x0][0x208], R2 ;  /* 0x0000820010107a25 */ /* 0x000fe200078e0002 */
[----:B------:R-:W-:Y:S01]  /*15d0*/  CS2R R76, SRZ ;  /* 0x00000000004c7805 */ /* 0x000fe2000001ff00 */
[----:B------:R-:W-:Y:S01]  /*15e0*/  CS2R R74, SRZ ;  /* 0x00000000004a7805 */ /* 0x000fe2000001ff00 */
[----:B------:R3:W-:Y:S01]  /*15f0*/  LDGSTS.E.BYPASS.LTC128B.128 [R240+0x9080], [R8.64], !P5 ;  /* 0x0908000008f07fae */ /* 0x0007e2000e901d4c */
[----:B------:R-:W-:Y:S01]  /*1600*/  IMAD R3, R19, c[0x0][0x188], RZ ;  /* 0x0000620013037a24 */ /* 0x000fe200078e02ff */
[----:B------:R-:W-:Y:S01]  /*1610*/  CS2R R72, SRZ ;  /* 0x0000000000487805 */ /* 0x000fe2000001ff00 */
[----:B------:R-:W-:Y:S01]  /*1620*/  IMAD R18, R22, c[0x0][0x270], RZ ;  /* 0x00009c0016127a24 */ /* 0x000fe200078e02ff */
        /* <DEDUP_REMOVED lines=10> */
[----:B------:R-:W-:Y:S01]  /*16d0*/  IMAD R18, R148, c[0x0][0x274], R18 ;  /* 0x00009d0094127a24 */ /* 0x000fe200078e0212 */
[C---:B------:R-:W-:Y:S01]  /*16e0*/  ISETP.LT.OR P0, PT, R0.reuse, 0x1, P3 ;  /* 0x000000010000780c */ /* 0x040fe20001f01670 */
[----:B------:R4:W-:Y:S01]  /*16f0*/  STL [R1+0x14], R23 ;  /* 0x0000141701007387 */ /* 0x0009e20000100800 */
[C---:B------:R-:W-:Y:S01]  /*1700*/  ISETP.LT.OR P6, PT, R0.reuse, 0x1, P2 ;  /* 0x000000010000780c */ /* 0x040fe200017c1670 */
[----:B------:R-:W-:Y:S01]  /*1710*/  CS2R R68, SRZ ;  /* 0x0000000000447805 */ /* 0x000fe2000001ff00 */
[C---:B------:R-:W-:Y:S01]  /*1720*/  ISETP.LT.OR P4, PT, R0.reuse, 0x21, P4 ;  /* 0x000000210000780c */ /* 0x040fe20002781670 */
[----:B------:R-:W-:Y:S01]  /*1730*/  CS2R R66, SRZ ;  /* 0x0000000000427805 */ /* 0x000fe2000001ff00 */
[C---:B------:R-:W-:Y:S01]  /*1740*/  ISETP.LT.OR P3, PT, R0.reuse, 0x21, P3 ;  /* 0x000000210000780c */ /* 0x040fe20001f61670 */
[----:B------:R5:W-:Y:S01]  /*1750*/  LDGSTS.E.BYPASS.LTC128B.128 [R240+0x80], [R6.64], !P5 ;  /* 0x0008000006f07fae */ /* 0x000be2000e901d4c */
[C---:B------:R-:W-:Y:S01]  /*1760*/  ISETP.LT.OR P5, PT, R0.reuse, 0x1, P1 ;  /* 0x000000010000780c */ /* 0x040fe20000fa1670 */
[----:B-1----:R-:W-:Y:S01]  /*1770*/  IMAD.U32 R4, RZ, RZ, UR18 ;  /* 0x00000012ff047e24 */ /* 0x002fe2000f8e00ff */
[C---:B------:R-:W-:Y:S01]  /*1780*/  ISETP.LT.OR P2, PT, R0.reuse, 0x21, P2 ;  /* 0x000000210000780c */ /* 0x040fe20001741670 */
[----:B------:R-:W-:Y:S01]  /*1790*/  IMAD.U32 R5, RZ, RZ, UR19 ;  /* 0x00000013ff057e24 */ /* 0x000fe2000f8e00ff */
[----:B------:R-:W-:Y:S01]  /*17a0*/  ISETP.LT.OR P1, PT, R0, 0x21, P1 ;  /* 0x000000210000780c */ /* 0x000fe20000f21670 */
[----:B------:R-:W-:Y:S01]  /*17b0*/  IMAD.U32 R5, RZ, RZ, UR5 ;  /* 0x00000005ff057e24 */ /* 0x000fe2000f8e00ff */
[----:B------:R5:W-:Y:S01]  /*17c0*/  LDGSTS.E.BYPASS.LTC128B.128 [R240+0x2080], [R6.64+0x80], !P0 ;  /* 0x0208008006f07fae */ /* 0x000be2000c101d4c */
[C---:B------:R-:W-:Y:S01]  /*17d0*/  LEA R3, P0, R4.reuse, R24, 0x6 ;  /* 0x0000001804037211 */ /* 0x040fe200078030ff */
[----:B------:R-:W-:Y:S01]  /*17e0*/  IMAD.U32 R0, RZ, RZ, UR17 ;  /* 0x00000011ff007e24 */ /* 0x000fe2000f8e00ff */
[-C--:B--2---:R-:W-:Y:S01]  /*17f0*/  LEA.HI R24, R35, R150.reuse, RZ, 0x4 ;  /* 0x0000009623187211 */ /* 0x084fe200078f20ff */
[----:B------:R5:W-:Y:S01]  /*1800*/  LDGSTS.E.BYPASS.LTC128B.128 [R240+0x4080], [R6.64+0x100], !P6 ;  /* 0x0408010006f07fae */ /* 0x000be2000f101d4c */
[----:B------:R-:W-:Y:S01]  /*1810*/  LEA.HI.X R5, R4, R23, R5, 0x6, P0 ;  /* 0x0000001704057211 */ /* 0x000fe200000f3405 */
[----:B------:R-:W-:Y:S01]  /*1820*/  ULDC.64 UR4, c[0x0][0x208] ;  /* 0x0000820000047ab9 */ /* 0x000fe20000000a00 */
[C---:B------:R-:W-:Y:S01]  /*1830*/  LEA R4, P0, R3.reuse, c[0x0][0x160], 0x1 ;  /* 0x0000580003047a11 */ /* 0x040fe200078008ff */
[----:B------:R5:W-:Y:S01]  /*1840*/  LDGSTS.E.BYPASS.LTC128B.128 [R240+0x6080], [R6.64+0x180], !P5 ;  /* 0x0608018006f07fae */ /* 0x000be2000e901d4c */
[----:B------:R-:W-:Y:S01]  /*1850*/  IADD3 R0, -R0, UR8, -R248 ;  /* 0x0000000800007c10 */ /* 0x000fe2000fffe9f8 */
[----:B---3--:R-:W-:Y:S01]  /*1860*/  IMAD.WIDE.U32 R8, R148, c[0x0][0x270], R14 ;  /* 0x00009c0094087a25 */ /* 0x008fe200078e000e */
[----:B------:R-:W-:Y:S01]  /*1870*/  LEA.HI.X R5, R3, c[0x0][0x164], R5, 0x1, P0 ;  /* 0x0000590003057a11 */ /* 0x000fe200000f0c05 */
[----:B------:R1:W-:Y:S01]  /*1880*/  LDGSTS.E.BYPASS.LTC128B.128 [R240+0x1080], [R10.64], !P4 ;  /* 0x010800000af07fae */ /* 0x0003e2000e101d4c */
[----:B------:R-:W-:Y:S01]  /*1890*/  ISETP.GE.AND P6, PT, R29, c[0x0][0x16c], PT ;  /* 0x00005b001d007a0c */ /* 0x000fe20003fc6270 */
[----:B------:R-:W-:Y:S01]  /*18a0*/  IMAD.IADD R13, R9, 0x1, R18 ;  /* 0x00000001090d7824 */ /* 0x000fe200078e0212 */
[----:B------:R-:W-:Y:S01]  /*18b0*/  ISETP.GE.AND P5, PT, R28, c[0x0][0x16c], PT ;  /* 0x00005b001c007a0c */ /* 0x000fe20003fa6270 */
[----:B------:R1:W-:Y:S01]  /*18c0*/  LDGSTS.E.BYPASS.LTC128B.128 [R240+0x3080], [R10.64+0x80], !P3 ;  /* 0x030800800af07fae */ /* 0x0003e2000d901d4c */
[----:B------:R-:W-:Y:S01]  /*18d0*/  ISETP.GE.AND P4, PT, R27, c[0x0][0x16c], PT ;  /* 0x00005b001b007a0c */ /* 0x000fe20003f86270 */
[----:B------:R-:W-:Y:S01]  /*18e0*/  IMAD.MOV.U32 R12, RZ, RZ, R8 ;  /* 0x000000ffff0c7224 */ /* 0x000fe200078e0008 */
[----:B------:R-:W-:Y:S01]  /*18f0*/  ISETP.LT.OR P3, PT, R0, 0x1, P5 ;  /* 0x000000010000780c */ /* 0x000fe20002f61670 */
[----:B------:R1:W-:Y:S01]  /*1900*/  LDGSTS.E.BYPASS.LTC128B.128 [R240+0x5080], [R10.64+0x100], !P2 ;  /* 0x050801000af07fae */ /* 0x0003e2000d101d4c */
[----:B------:R-:W-:Y:S01]  /*1910*/  ISETP.GE.AND P2, PT, R2, c[0x0][0x16c], PT ;  /* 0x00005b0002007a0c */ /* 0x000fe20003f46270 */
[----:B------:R-:W-:Y:S01]  /*1920*/  IMAD.IADD R9, R17, 0x1, R20 ;  /* 0x0000000111097824 */ /* 0x000fe200078e0214 */
[----:B------:R-:W-:Y:S01]  /*1930*/  SHF.R.S32.HI R236, RZ, 0x4, R24 ;  /* 0x00000004ffec7819 */ /* 0x000fe20000011418 */
[----:B------:R1:W-:Y:S01]  /*1940*/  LDGSTS.E.BYPASS.LTC128B.128 [R240+0x7080], [R10.64+0x180], !P1 ;  /* 0x070801800af07fae */ /* 0x0003e2000c901d4c */
[C---:B------:R-:W-:Y:S01]  /*1950*/  ISETP.LT.OR P1, PT, R0.reuse, 0x1, P6 ;  /* 0x000000010000780c */ /* 0x040fe20003721670 */
[----:B------:R-:W-:Y:S01]  /*1960*/  IMAD.MOV.U32 R8, RZ, RZ, R16 ;  /* 0x000000ffff087224 */ /* 0x000fe200078e0010 */
[----:B------:R-:W-:Y:S01]  /*1970*/  ISETP.LT.OR P6, PT, R0, 0x21, P6 ;  /* 0x000000210000780c */ /* 0x000fe200037c1670 */
[----:B------:R-:W0:Y:S01]  /*1980*/  LDGDEPBAR ;  /* 0x00000000000079af */ /* 0x000e220000000000 */
[----:B----4-:R-:W-:Y:S01]  /*1990*/  IMAD R23, R22, c[0x0][0x238], RZ ;  /* 0x00008e0016177a24 */ /* 0x010fe200078e02ff */
[----:B------:R-:W-:Y:S01]  /*19a0*/  UIMAD UR10, UR10, UR4, URZ ;  /* 0x000000040a0a72a4 */ /* 0x000fe2000f8e023f */
[----:B------:R-:W-:Y:S01]  /*19b0*/  IMAD.WIDE.U32 R36, R21, c[0x0][0x278], R12 ;  /* 0x00009e0015247a25 */ /* 0x000fe200078e000c */
[----:B------:R-:W-:Y:S01]  /*19c0*/  UIMAD.WIDE.U32 UR18, UR11, UR4, URZ ;  /* 0x000000040b1272a5 */ /* 0x000fe2000f8e003f */
[----:B------:R-:W-:Y:S01]  /*19d0*/  ISETP.LT.OR P5, PT, R0, 0x21, P5 ;  /* 0x000000210000780c */ /* 0x000fe20002fa1670 */
[----:B------:R-:W-:Y:S01]  /*19e0*/  UIMAD UR10, UR11, UR5, UR10 ;  /* 0x000000050b0a72a4 */ /* 0x000fe2000f8e020a */
[----:B-----5:R-:W-:Y:S01]  /*19f0*/  IMAD.SHL.U32 R6, R84, 0x100, RZ ;  /* 0x0000010054067824 */ /* 0x020fe200078e00ff */
[----:B------:R2:W-:Y:S01]  /*1a00*/  STL.64 [R1+0x20], R36 ;  /* 0x0000202401007387 */ /* 0x0005e20000100a00 */
[C---:B------:R-:W-:Y:S01]  /*1a10*/  IMAD.WIDE.U32 R8, R148.reuse, c[0x0][0x210], R8 ;  /* 0x0000840094087a25 */ /* 0x040fe200078e0008 */
[----:B------:R-:W-:Y:S01]  /*1a20*/  SHF.R.S32.HI R25, RZ, 0x2, R33 ;  /* 0x00000002ff197819 */ /* 0x000fe20000011421 */
[----:B------:R-:W-:Y:S01]  /*1a30*/  UIADD3 UR10, UR19, UR10, URZ ;  /* 0x0000000a130a7290 */ /* 0x000fe2000fffe03f */
[----:B------:R-:W-:Y:S01]  /*1a40*/  SHF.R.S32.HI R3, RZ, 0x1f, R6 ;  /* 0x0000001fff037819 */ /* 0x000fe20000011406 */
[----:B------:R-:W-:Y:S01]  /*1a50*/  IMAD.WIDE.U32 R14, R148, c[0x0][0x288], R14 ;  /* 0x0000a200940e7a25 */ /* 0x000fe200078e000e */
[----:B------:R-:W-:Y:S01]  /*1a60*/  IADD3 R6, P0, R6, R150, RZ ;  /* 0x0000009606067210 */ /* 0x000fe20007f1e0ff */
[----:B------:R-:W-:Y:S01]  /*1a70*/  CS2R R84, SRZ ;  /* 0x0000000000547805 */ /* 0x000fe2000001ff00 */
[----:B------:R-:W-:Y:S01]  /*1a80*/  SHF.R.S32.HI R20, RZ, 0x1f, R33 ;  /* 0x0000001fff147819 */ /* 0x000fe20000011421 */
[----:B------:R-:W-:Y:S01]  /*1a90*/  IMAD R23, R148, c[0x0][0x23c], R23 ;  /* 0x00008f0094177a24 */ /* 0x000fe200078e0217 */
[----:B------:R-:W-:Y:S01]  /*1aa0*/  LEA.HI.X.SX32 R7, R150, R3, 0x1, P0 ;  /* 0x0000000396077211 */ /* 0x000fe200000f0eff */
[----:B------:R-:W-:Y:S01]  /*1ab0*/  IMAD R3, R19, c[0x0][0x278], RZ ;  /* 0x00009e0013037a24 */ /* 0x000fe200078e02ff */
[C---:B------:R-:W-:Y:S01]  /*1ac0*/  ISETP.LT.OR P0, PT, R0.reuse, 0x1, P2 ;  /* 0x000000010000780c */ /* 0x040fe20001701670 */
[----:B------:R-:W-:Y:S01]  /*1ad0*/  CS2R R64, SRZ ;  /* 0x0000000000407805 */ /* 0x000fe2000001ff00 */
[----:B------:R-:W-:Y:S01]  /*1ae0*/  ISETP.LT.OR P2, PT, R0, 0x21, P2 ;  /* 0x000000210000780c */ /* 0x000fe20001741670 */
[----:B-1----:R-:W-:Y:S01]  /*1af0*/  IMAD R10, R22, c[0x0][0x288], RZ ;  /* 0x0000a200160a7a24 */ /* 0x002fe200078e02ff */
[----:B------:R-:W-:Y:S01]  /*1b00*/  CS2R R62, SRZ ;  /* 0x00000000003e7805 */ /* 0x000fe2000001ff00 */
[----:B------:R-:W-:Y:S01]  /*1b10*/  IMAD.WIDE.U32 R16, R148, c[0x0][0x238], R6 ;  /* 0x00008e0094107a25 */ /* 0x000fe200078e0006 */
[----:B------:R-:W-:Y:S01]  /*1b20*/  CS2R R60, SRZ ;  /* 0x00000000003c7805 */ /* 0x000fe2000001ff00 */
[----:B------:R-:W-:Y:S01]  /*1b30*/  CS2R R58, SRZ ;  /* 0x00000000003a7805 */ /* 0x000fe2000001ff00 */
[----:B------:R-:W-:Y:S01]  /*1b40*/  CS2R R56, SRZ ;  /* 0x0000000000387805 */ /* 0x000fe2000001ff00 */
[----:B------:R-:W-:Y:S01]  /*1b50*/  IMAD.MOV.U32 R7, RZ, RZ, c[0x0][0x178] ;  /* 0x00005e00ff077624 */ /* 0x000fe200078e00ff */
[----:B------:R-:W-:Y:S01]  /*1b60*/  CS2R R54, SRZ ;  /* 0x0000000000367805 */ /* 0x000fe2000001ff00 */
[----:B------:R-:W-:Y:S01]  /*1b70*/  IMAD R11, R22, c[0x0][0x210], RZ ;  /* 0x00008400160b7a24 */ /* 0x000fe200078e02ff */
[----:B------:R-:W-:Y:S01]  /*1b80*/  CS2R R52, SRZ ;  /* 0x0000000000347805 */ /* 0x000fe2000001ff00 */
[----:B------:R1:W-:Y:S01]  /*1b90*/  LDGSTS.E.BYPASS.LTC128B.128 [R240+0x10080], [R4.64], !P0 ;  /* 0x1008000004f07fae */ /* 0x0003e2000c101d4c */
[----:B------:R-:W-:Y:S01]  /*1ba0*/  ISETP.GT.AND P0, PT, R150, 0xf, PT ;  /* 0x0000000f9600780c */ /* 0x000fe20003f04270 */
[----:B------:R-:W-:Y:S01]  /*1bb0*/  IMAD R22, R148, c[0x0][0x28c], R10 ;  /* 0x0000a30094167a24 */ /* 0x000fe200078e020a */
[----:B------:R-:W-:Y:S01]  /*1bc0*/  CS2R R50, SRZ ;  /* 0x0000000000327805 */ /* 0x000fe2000001ff00 */
[----:B------:R1:W-:Y:S01]  /*1bd0*/  LDGSTS.E.BYPASS.LTC128B.128 [R240+0x12080], [R4.64+0x80], !P1 ;  /* 0x1208008004f07fae */ /* 0x0003e2000c901d4c */
[C---:B------:R-:W-:Y:S01]  /*1be0*/  ISETP.LT.OR P1, PT, R0.reuse, 0x1, P4 ;  /* 0x000000010000780c */ /* 0x040fe20002721670 */
[----:B------:R-:W-:Y:S01]  /*1bf0*/  IMAD.MOV.U32 R10, RZ, RZ, c[0x0][0x17c] ;  /* 0x00005f00ff0a7624 */ /* 0x000fe200078e00ff */
[----:B------:R-:W-:Y:S01]  /*1c00*/  ISETP.LT.OR P4, PT, R0, 0x21, P4 ;  /* 0x000000210000780c */ /* 0x000fe20002781670 */
[----:B------:R1:W-:Y:S01]  /*1c10*/  LDGSTS.E.BYPASS.LTC128B.128 [R240+0x14080], [R4.64+0x100], !P3 ;  /* 0x1408010004f07fae */ /* 0x0003e2000d901d4c */
[----:B------:R-:W-:Y:S01]  /*1c20*/  LEA R6, P3, R7, R4, 0x6 ;  /* 0x0000000407067211 */ /* 0x000fe200078630ff */
[----:B------:R-:W-:Y:S01]  /*1c30*/  IMAD R3, R21, c[0x0][0x27c], R3 ;  /* 0x00009f0015037a24 */ /* 0x000fe200078e0203 */
[----:B------:R-:W-:Y:S01]  /*1c40*/  CS2R R48, SRZ ;  /* 0x0000000000307805 */ /* 0x000fe2000001ff00 */
[----:B------:R-:W-:Y:S01]  /*1c50*/  IMAD R11, R148, c[0x0][0x214], R11 ;  /* 0x00008500940b7a24 */ /* 0x000fe200078e020b */
[----:B------:R-:W-:Y:S01]  /*1c60*/  LEA.HI.X R7, R7, R5, R10, 0x6, P3 ;  /* 0x0000000507077211 */ /* 0x000fe200018f340a */
[----:B------:R-:W-:Y:S01]  /*1c70*/  IMAD.IADD R18, R37, 0x1, R3 ;  /* 0x0000000125127824 */ /* 0x000fe200078e0203 */
[----:B------:R-:W-:Y:S01]  /*1c80*/  LEA.HI R10, R24, R236, RZ, 0x1 ;  /* 0x000000ec180a7211 */ /* 0x000fe200078f08ff */
[----:B------:R-:W-:Y:S01]  /*1c90*/  IMAD.IADD R3, R9, 0x1, R11 ;  /* 0x0000000109037824 */ /* 0x000fe200078e020b */
[----:B------:R-:W-:Y:S01]  /*1ca0*/  CS2R R46, SRZ ;  /* 0x00000000002e7805 */ /* 0x000fe2000001ff00 */
[----:B------:R1:W-:Y:S01]  /*1cb0*/  LDGSTS.E.BYPASS.LTC128B.128 [R240+0x16080], [R4.64+0x180], !P1 ;  /* 0x1608018004f07fae */ /* 0x0003e2000c901d4c */
[----:B------:R-:W-:Y:S01]  /*1cc0*/  LOP3.LUT R10, R10, 0xfffffffe, RZ, 0xc0, !PT ;  /* 0xfffffffe0a0a7812 */ /* 0x000fe200078ec0ff */
[----:B------:R-:W-:Y:S01]  /*1cd0*/  CS2R R44, SRZ ;  /* 0x00000000002c7805 */ /* 0x000fe2000001ff00 */
[----:B------:R-:W-:Y:S01]  /*1ce0*/  ISETP.GE.AND P1, PT, R2, c[0x0][0x16c], PT ;  /* 0x00005b0002007a0c */ /* 0x000fe20003f26270 */
[----:B------:R3:W-:Y:S01]  /*1cf0*/  STL [R1+0x38], R18 ;  /* 0x0000381201007387 */ /* 0x0007e20000100800 */
[----:B------:R-:W-:Y:S01]  /*1d00*/  CS2R R42, SRZ ;  /* 0x00000000002a7805 */ /* 0x000fe2000001ff00 */
[----:B------:R-:W-:Y:S01]  /*1d10*/  IMAD.IADD R236, R236, 0x1, -R10 ;  /* 0x00000001ecec7824 */ /* 0x000fe200078e0a0a */
[----:B------:R-:W-:Y:S01]  /*1d20*/  SEL R34, RZ, 0x1, P1 ;  /* 0x00000001ff227807 */ /* 0x000fe20000800000 */
[----:B------:R4:W-:Y:S01]  /*1d30*/  LDGSTS.E.BYPASS.LTC128B.128 [R240+0x11080], [R6.64], !P2 ;  /* 0x1108000006f07fae */ /* 0x0009e2000d101d4c */
[C---:B------:R-:W-:Y:S01]  /*1d40*/  ISETP.GE.AND P2, PT, R2.reuse, c[0x0][0x1fc], PT ;  /* 0x00007f0002007a0c */ /* 0x040fe20003f46270 */
[----:B------:R-:W-:Y:S01]  /*1d50*/  CS2R R40, SRZ ;  /* 0x0000000000287805 */ /* 0x000fe2000001ff00 */
[----:B------:R-:W-:Y:S01]  /*1d60*/  ISETP.GE.AND P1, PT, R29, c[0x0][0x1fc], PT ;  /* 0x00007f001d007a0c */ /* 0x000fe20003f26270 */
[----:B------:R4:W-:Y:S01]  /*1d70*/  LDGSTS.E.BYPASS.LTC128B.128 [R240+0x13080], [R6.64+0x80], !P6 ;  /* 0x1308008006f07fae */ /* 0x0009e2000f101d4c */
[----:B------:R-:W-:Y:S01]  /*1d80*/  ISETP.GE.AND P6, PT, R2, c[0x0][0x1fc], PT ;  /* 0x00007f0002007a0c */ /* 0x000fe20003fc6270 */
[----:B------:R-:W-:Y:S01]  /*1d90*/  IMAD.MOV.U32 R2, RZ, RZ, R8 ;  /* 0x000000ffff027224 */ /* 0x000fe200078e0008 */
[----:B------:R-:W-:Y:S01]  /*1da0*/  UISETP.GT.AND UP2, UPT, UR6, -0x1, UPT ;  /* 0xffffffff0600788c */ /* 0x000fe2000bf44270 */
[----:B------:R-:W-:Y:S01]  /*1db0*/  IMAD R8, R19, c[0x0][0x218], RZ ;  /* 0x0000860013087a24 */ /* 0x000fe200078e02ff */
[----:B------:R4:W-:Y:S01]  /*1dc0*/  LDGSTS.E.BYPASS.LTC128B.128 [R240+0x15080], [R6.64+0x100], !P5 ;  /* 0x1508010006f07fae */ /* 0x0009e2000e901d4c */
[----:B------:R-:W-:-:S02]  /*1dd0*/  ISETP.GE.AND P5, PT, R29, c[0x0][0x16c], PT ;  /* 0x00005b001d007a0c */ /* 0x000fc40003fa6270 */
[----:B------:R-:W-:Y:S01]  /*1de0*/  IMAD R10, R21, c[0x0][0x21c], R8 ;  /* 0x00008700150a7a24 */ /* 0x000fe200078e0208 */
[----:B------:R-:W-:Y:S01]  /*1df0*/  LEA.HI R8, R20, R25, RZ, 0x3 ;  /* 0x0000001914087211 */ /* 0x000fe200078f18ff */
[----:B------:R4:W-:Y:S01]  /*1e00*/  LDGSTS.E.BYPASS.LTC128B.128 [R240+0x17080], [R6.64+0x180], !P4 ;  /* 0x1708018006f07fae */ /* 0x0009e2000e101d4c */
[----:B------:R-:W-:Y:S02]  /*1e10*/  ISETP.GE.AND P4, PT, R27, c[0x0][0x16c], PT ;  /* 0x00005b001b007a0c */ /* 0x000fe40003f86270 */
[----:B-1----:R-:W-:Y:S01]  /*1e20*/  @!P0 IADD3 R4, P3, R36, UR17, RZ ;  /* 0x0000001124048c10 */ /* 0x002fe2000ff7e0ff */
[----:B--2---:R-:W-:Y:S01]  /*1e30*/  IMAD.WIDE.U32 R36, R21, c[0x0][0x218], R2 ;  /* 0x0000860015247a25 */ /* 0x004fe200078e0002 */
[----:B------:R-:W-:Y:S02]  /*1e40*/  SEL R243, RZ, 0x8, P4 ;  /* 0x00000008fff37807 */ /* 0x000fe40002000000 */
[----:B------:R-:W-:Y:S01]  /*1e50*/  @!P0 IADD3.X R5, R18, UR15, RZ, P3, !PT ;  /* 0x0000000f12058c10 */ /* 0x000fe20009ffe4ff */
[----:B------:R-:W-:Y:S01]  /*1e60*/  IMAD.U32 R2, RZ, RZ, UR10 ;  /* 0x0000000aff027e24 */ /* 0x000fe2000f8e00ff */
[----:B---3--:R-:W-:Y:S01]  /*1e70*/  LEA.HI R18, R35, R150, RZ, 0x5 ;  /* 0x0000009623127211 */ /* 0x008fe200078f28ff */
[----:B------:R-:W-:Y:S01]  /*1e80*/  IMAD.IADD R31, R37, 0x1, R10 ;  /* 0x00000001251f7824 */ /* 0x000fe200078e020a */
[C---:B------:R-:W-:Y:S01]  /*1e90*/  @!P0 LEA R12, P3, R4.reuse, c[0x0][0x258], 0x2 ;  /* 0x00009600040c8a11 */ /* 0x040fe200078610ff */
[----:B------:R-:W-:Y:S01]  /*1ea0*/  STL.64 [R1], R36 ;  /* 0x0000002401007387 */ /* 0x000fe20000100a00 */
[--C-:B------:R-:W-:Y:S01]  /*1eb0*/  SHF.R.S32.HI R11, RZ, 0x5, R18.reuse ;  /* 0x00000005ff0b7819 */ /* 0x100fe20000011412 */
[----:B------:R-:W-:Y:S01]  /*1ec0*/  USHF.L.U64.HI UR10, UR4, 0x5, UR5 ;  /* 0x00000005040a7899 */ /* 0x000fe20008010205 */
[----:B------:R-:W-:Y:S01]  /*1ed0*/  SHF.R.S32.HI R9, RZ, 0x1f, R18 ;  /* 0x0000001fff097819 */ /* 0x000fe20000011412 */
[----:B------:R1:W-:Y:S01]  /*1ee0*/  STL [R1+0x10], R31 ;  /* 0x0000101f01007387 */ /* 0x0003e20000100800 */
[----:B------:R-:W-:Y:S01]  /*1ef0*/  @!P0 LEA.HI.X R13, R4, c[0x0][0x25c], R5, 0x2, P3 ;  /* 0x00009700040d8a11 */ /* 0x000fe200018f1405 */
[----:B------:R-:W-:Y:S01]  /*1f00*/  IMAD.U32 R5, RZ, RZ, UR19 ;  /* 0x00000013ff057e24 */ /* 0x000fe2000f8e00ff */
[----:B------:R-:W-:Y:S01]  /*1f10*/  LEA.HI R5, R9, R11, RZ, 0x2 ;  /* 0x0000000b09057211 */ /* 0x000fe200078f10ff */
[----:B------:R-:W-:Y:S01]  /*1f20*/  IMAD.U32 R4, RZ, RZ, UR18 ;  /* 0x00000012ff047e24 */ /* 0x000fe2000f8e00ff */
[----:B------:R-:W-:-:S02]  /*1f30*/  ISETP.GE.AND P4, PT, R28, c[0x0][0x1fc], PT ;  /* 0x00007f001c007a0c */ /* 0x000fc40003f86270 */
[----:B------:R-:W-:Y:S02]  /*1f40*/  LOP3.LUT R9, R5, 0xfffffffc, RZ, 0xc0, !PT ;  /* 0xfffffffc05097812 */ /* 0x000fe400078ec0ff */
[----:B------:R-:W-:Y:S01]  /*1f50*/  LOP3.LUT R5, R8, 0xfffffff8, RZ, 0xc0, !PT ;  /* 0xfffffff808057812 */ /* 0x000fe200078ec0ff */
[----:B----4-:R-:W-:Y:S01]  /*1f60*/  IMAD.IADD R7, R15, 0x1, R22 ;  /* 0x000000010f077824 */ /* 0x010fe200078e0216 */
[C---:B------:R-:W-:Y:S01]  /*1f70*/  LEA R8, P3, R4.reuse, R36, 0x6 ;  /* 0x0000002404087211 */ /* 0x040fe200078630ff */
[----:B------:R-:W-:Y:S01]  /*1f80*/  IMAD.MOV.U32 R6, RZ, RZ, R14 ;  /* 0x000000ffff067224 */ /* 0x000fe200078e000e */
[----:B------:R-:W-:Y:S01]  /*1f90*/  SEL R15, RZ, 0xffffffff, P1 ;  /* 0xffffffffff0f7807 */ /* 0x000fe20000800000 */
[----:B------:R-:W-:Y:S01]  /*1fa0*/  IMAD.IADD R25, R25, 0x1, -R5 ;  /* 0x0000000119197824 */ /* 0x000fe200078e0a05 */
[----:B------:R-:W-:Y:S01]  /*1fb0*/  LEA.HI.X R2, R4, R31, R2, 0x6, P3 ;  /* 0x0000001f04027211 */ /* 0x000fe200018f3402 */
[----:B------:R-:W-:Y:S01]  /*1fc0*/  IMAD.WIDE.U32 R38, R21, c[0x0][0x290], R6 ;  /* 0x0000a40015267a25 */ /* 0x000fe200078e0006 */
[----:B------:R-:W-:-:S02]  /*1fd0*/  ISETP.GE.AND P3, PT, R28, c[0x0][0x16c], PT ;  /* 0x00005b001c007a0c */ /* 0x000fc40003f66270 */
[----:B------:R-:W-:Y:S01]  /*1fe0*/  LEA R4, P1, R8, c[0x0][0x1f0], 0x1 ;  /* 0x00007c0008047a11 */ /* 0x000fe200078208ff */
[----:B------:R-:W-:Y:S01]  /*1ff0*/  IMAD.SHL.U32 R6, R32, 0x40, RZ ;  /* 0x0000004020067824 */ /* 0x000fe200078e00ff */
[----:B------:R-:W-:Y:S01]  /*2000*/  LEA.HI R20, R11, R11, RZ, 0x1 ;  /* 0x0000000b0b147211 */ /* 0x000fe200078f08ff */
[----:B------:R-:W-:Y:S01]  /*2010*/  IMAD.SHL.U32 R7, R236, 0x20, RZ ;  /* 0x00000020ec077824 */ /* 0x000fe200078e00ff */
[----:B------:R-:W-:Y:S01]  /*2020*/  LEA.HI.X R5, R8, c[0x0][0x1f4], R2, 0x1, P1 ;  /* 0x00007d0008057a11 */ /* 0x000fe200008f0c02 */
[----:B------:R-:W-:Y:S01]  /*2030*/  IMAD.MOV.U32 R2, RZ, RZ, R16 ;  /* 0x000000ffff027224 */ /* 0x000fe200078e0010 */
[----:B-1----:R-:W-:Y:S01]  /*2040*/  SEL R31, RZ, 0xffffffff, P5 ;  /* 0xffffffffff1f7807 */ /* 0x002fe20002800000 */
[----:B------:R1:W-:Y:S01]  /*2050*/  STL.64 [R1+0x18], R38 ;  /* 0x0000182601007387 */ /* 0x0003e20000100a00 */
[----:B------:R-:W-:Y:S02]  /*2060*/  ISETP.GE.AND P5, PT, R29, c[0x0][0x1fc], PT ;  /* 0x00007f001d007a0c */ /* 0x000fe40003fa6270 */
[----:B------:R-:W-:-:S02]  /*2070*/  SEL R29, RZ, 0x4, P3 ;  /* 0x00000004ff1d7807 */ /* 0x000fc40001800000 */
[----:B------:R-:W-:Y:S02]  /*2080*/  ISETP.GE.AND P3, PT, R28, c[0x0][0x1fc], PT ;  /* 0x00007f001c007a0c */ /* 0x000fe40003f66270 */
[----:B------:R-:W-:Y:S02]  /*2090*/  SEL R28, RZ, 0x1, P2 ;  /* 0x00000001ff1c7807 */ /* 0x000fe40001000000 */
[----:B------:R-:W-:Y:S02]  /*20a0*/  ISETP.GE.AND P2, PT, R27, c[0x0][0x1fc], PT ;  /* 0x00007f001b007a0c */ /* 0x000fe40003f46270 */
[----:B------:R-:W-:Y:S01]  /*20b0*/  LOP3.LUT R3, R20, 0xfffffffe, RZ, 0xc0, !PT ;  /* 0xfffffffe14037812 */ /* 0x000fe200078ec0ff */
[C---:B------:R-:W-:Y:S01]  /*20c0*/  IMAD.IADD R20, R11.reuse, 0x1, -R9 ;  /* 0x000000010b147824 */ /* 0x040fe200078e0a09 */
[----:B------:R-:W-:Y:S02]  /*20d0*/  SEL R242, RZ, 0x8, P2 ;  /* 0x00000008fff27807 */ /* 0x000fe40001000000 */
[C---:B------:R-:W-:Y:S01]  /*20e0*/  ISETP.LT.OR P1, PT, R0.reuse, 0x1, P6 ;  /* 0x000000010000780c */ /* 0x040fe20003721670 */
[----:B------:R-:W-:Y:S01]  /*20f0*/  IMAD.IADD R26, R11, 0x1, -R3 ;  /* 0x000000010b1a7824 */ /* 0x000fe200078e0a03 */
[----:B------:R-:W-:Y:S01]  /*2100*/  ISETP.LT.OR P2, PT, R0, 0x1, P5 ;  /* 0x000000010000780c */ /* 0x000fe20002f41670 */
[----:B------:R-:W-:Y:S01]  /*2110*/  @!P0 IMAD.SHL.U32 R11, R150, 0x10, RZ ;  /* 0x00000010960b8824 */ /* 0x000fe200078e00ff */
[----:B------:R-:W-:Y:S01]  /*2120*/  LOP3.LUT R9, R18, 0xffffffe0, RZ, 0xc0, !PT ;  /* 0xffffffe012097812 */ /* 0x000fe200078ec0ff */
[----:B------:R-:W-:Y:S01]  /*2130*/  IMAD.IADD R3, R17, 0x1, R23 ;  /* 0x0000000111037824 */ /* 0x000fe200078e0217 */
[----:B------:R-:W-:-:S02]  /*2140*/  LOP3.LUT R8, R24, 0xfffffff0, RZ, 0xc0, !PT ;  /* 0xfffffff018087812 */ /* 0x000fc400078ec0ff */
[----:B------:R-:W-:Y:S01]  /*2150*/  SEL R22, RZ, 0x4, P3 ;  /* 0x00000004ff167807 */ /* 0x000fe20001800000 */
[C---:B------:R-:W-:Y:S01]  /*2160*/  IMAD.IADD R9, R150.reuse, 0x1, -R9 ;  /* 0x0000000196097824 */ /* 0x040fe200078e0a09 */
[----:B------:R-:W-:Y:S01]  /*2170*/  ISETP.GE.AND P3, PT, R27, c[0x0][0x1fc], PT ;  /* 0x00007f001b007a0c */ /* 0x000fe20003f66270 */
[----:B------:R-:W-:Y:S01]  /*2180*/  IMAD.IADD R8, R150, 0x1, -R8 ;  /* 0x0000000196087824 */ /* 0x000fe200078e0a08 */
[----:B------:R2:W-:Y:S01]  /*2190*/  @!P0 LDGSTS.E.BYPASS.LTC128B.128 [R11+0x20080], [R12.64] ;  /* 0x200800000c0b8fae */ /* 0x0005e2000b901d4c */
[C---:B------:R-:W-:Y:S01]  /*21a0*/  ISETP.LT.OR P6, PT, R0.reuse, 0x21, P6 ;  /* 0x000000210000780c */ /* 0x040fe200037c1670 */
[----:B------:R-:W-:Y:S01]  /*21b0*/  IMAD.WIDE.U32 R148, R21, c[0x0][0x240], R2 ;  /* 0x0000900015947a25 */ /* 0x000fe200078e0002 */
[----:B------:R-:W-:Y:S01]  /*21c0*/  ISETP.LT.OR P5, PT, R0, 0x21, P5 ;  /* 0x000000210000780c */ /* 0x000fe20002fa1670 */
[----:B------:R-:W0:Y:S01]  /*21d0*/  LDGDEPBAR ;  /* 0x00000000000079af */ /* 0x000e220000000000 */
[----:B------:R-:W-:Y:S01]  /*21e0*/  SHF.R.S32.HI R10, RZ, 0x1f, R8 ;  /* 0x0000001fff0a7819 */ /* 0x000fe20000011408 */
[----:B------:R-:W-:Y:S01]  /*21f0*/  IMAD.SHL.U32 R3, R248, 0x8, RZ ;  /* 0x00000008f8037824 */ /* 0x000fe200078e00ff */
[----:B------:R-:W-:Y:S01]  /*2200*/  LEA.HI R2, R35, R150, RZ, 0x7 ;  /* 0x0000009623027211 */ /* 0x000fe200078f38ff */
[----:B------:R3:W-:Y:S01]  /*2210*/  LDGSTS.E.BYPASS.LTC128B.128 [R240+0x18080], [R4.64], !P1 ;  /* 0x1808000004f07fae */ /* 0x0007e2000c901d4c */
[----:B------:R-:W-:-:S02]  /*2220*/  ISETP.LT.OR P1, PT, R0, 0x1, P4 ;  /* 0x000000010000780c */ /* 0x000fc40002721670 */
[C---:B------:R-:W-:Y:S01]  /*2230*/  ISETP.LT.OR P4, PT, R0.reuse, 0x21, P4 ;  /* 0x000000210000780c */ /* 0x040fe20002781670 */
[----:B------:R3:W-:Y:S01]  /*2240*/  LDGSTS.E.BYPASS.LTC128B.128 [R240+0x1a080], [R4.64+0x80], !P2 ;  /* 0x1a08008004f07fae */ /* 0x0007e2000d101d4c */
[C---:B------:R-:W-:Y:S02]  /*2250*/  ISETP.LT.OR P2, PT, R0.reuse, 0x1, P3 ;  /* 0x000000010000780c */ /* 0x040fe40001f41670 */
[----:B------:R-:W-:Y:S01]  /*2260*/  ISETP.LT.OR P3, PT, R0, 0x21, P3 ;  /* 0x000000210000780c */ /* 0x000fe20001f61670 */
[C---:B------:R-:W-:Y:S01]  /*2270*/  IMAD R0, R19.reuse, c[0x0][0x240], RZ ;  /* 0x0000900013007a24 */ /* 0x040fe200078e02ff */
[----:B------:R-:W-:Y:S01]  /*2280*/  LEA.HI R230, R10, R8, RZ, 0x3 ;  /* 0x000000080ae67211 */ /* 0x000fe200078f18ff */
[----:B------:R-:W-:Y:S01]  /*2290*/  IMAD R10, R19, c[0x0][0x290], RZ ;  /* 0x0000a400130a7a24 */ /* 0x000fe200078e02ff */
[----:B------:R-:W-:Y:S01]  /*22a0*/  LOP3.LUT R3, R3, 0x8, RZ, 0xc0, !PT ;  /* 0x0000000803037812 */ /* 0x000fe200078ec0ff */
[C---:B------:R-:W-:Y:S01]  /*22b0*/  IMAD R19, R21.reuse, c[0x0][0x244], R0 ;  /* 0x0000910015137a24 */ /* 0x040fe200078e0200 */
[----:B------:R-:W-:Y:S01]  /*22c0*/  STL.64 [R1+0x30], R148 ;  /* 0x0000309401007387 */ /* 0x000fe20000100a00 */
[----:B------:R-:W-:-:S03]  /*22d0*/  IMAD R14, R21, c[0x0][0x294], R10 ;  /* 0x0000a500150e7a24 */ /* 0x000fc600078e020a */
[----:B------:R3:W-:Y:S01]  /*22e0*/  LDGSTS.E.BYPASS.LTC128B.128 [R240+0x1c080], [R4.64+0x100], !P1 ;  /* 0x1c08010004f07fae */ /* 0x0007e2000c901d4c */
[----:B------:R-:W-:Y:S01]  /*22f0*/  IMAD.IADD R36, R39, 0x1, R14 ;  /* 0x0000000127247824 */ /* 0x000fe200078e020e */
[----:B--2---:R-:W-:Y:S02]  /*2300*/  SHF.R.S32.HI R12, RZ, 0x1f, R9 ;  /* 0x0000001fff0c7819 */ /* 0x004fe40000011409 */
[----:B------:R-:W-:Y:S01]  /*2310*/  LOP3.LUT R11, R230, 0xfffffff8, RZ, 0xc0, !PT ;  /* 0xfffffff8e60b7812 */ /* 0x000fe200078ec0ff */
[----:B------:R3:W-:Y:S01]  /*2320*/  LDGSTS.E.BYPASS.LTC128B.128 [R240+0x1e080], [R4.64+0x180], !P2 ;  /* 0x1e08018004f07fae */ /* 0x0007e2000d101d4c */
[----:B------:R-:W-:Y:S01]  /*2330*/  LEA.HI R17, R12, R9, RZ, 0x2 ;  /* 0x000000090c117211 */ /* 0x000fe200078f10ff */
[----:B------:R-:W-:Y:S02]  /*2340*/  IMAD.SHL.U32 R230, R230, 0x40, RZ ;  /* 0x00000040e6e67824 */ /* 0x000fe400078e00ff */
[----:B------:R-:W-:Y:S01]  /*2350*/  IMAD.IADD R16, R8, 0x1, -R11 ;  /* 0x0000000108107824 */ /* 0x000fe200078e0a0b */
[----:B------:R-:W-:Y:S01]  /*2360*/  LOP3.LUT R0, R17, 0x7ffffffc, RZ, 0xc0, !PT ;  /* 0x7ffffffc11007812 */ /* 0x000fe200078ec0ff */
[----:B------:R-:W-:Y:S01]  /*2370*/  IMAD.SHL.U32 R11, R30, 0x8, RZ ;  /* 0x000000081e0b7824 */ /* 0x000fe200078e00ff */
[----:B------:R-:W-:Y:S01]  /*2380*/  LOP3.LUT R230, R230, 0xfffffe00, RZ, 0xc0, !PT ;  /* 0xfffffe00e6e67812 */ /* 0x000fe200078ec0ff */
[----:B------:R2:W-:Y:S02]  /*2390*/  STL [R1+0x28], R36 ;  /* 0x0000282401007387 */ /* 0x0005e40000100800 */
[----:B------:R-:W-:Y:S01]  /*23a0*/  IMAD.IADD R12, R9, 0x1, -R0 ;  /* 0x00000001090c7824 */ /* 0x000fe200078e0a00 */
[----:B------:R-:W-:-:S02]  /*23b0*/  SHF.R.S32.HI R0, RZ, 0x7, R2 ;  /* 0x00000007ff007819 */ /* 0x000fc40000011402 */
[----:B------:R-:W-:Y:S01]  /*23c0*/  LOP3.LUT R2, R6, 0x1c0, RZ, 0xc0, !PT ;  /* 0x000001c006027812 */ /* 0x000fe200078ec0ff */
[----:B------:R-:W-:Y:S01]  /*23d0*/  IMAD.SHL.U32 R6, R26, 0x10, RZ ;  /* 0x000000101a067824 */ /* 0x000fe200078e00ff */
[----:B------:R-:W-:Y:S01]  /*23e0*/  LEA.HI R13, R0, R0, RZ, 0x1 ;  /* 0x00000000000d7211 */ /* 0x000fe200078f08ff */
[----:B------:R-:W-:Y:S01]  /*23f0*/  IMAD R10, R236, 0x2, R0 ;  /* 0x00000002ec0a7824 */ /* 0x000fe200078e0200 */
[----:B------:R-:W-:Y:S02]  /*2400*/  SHF.R.U32.HI R9, RZ, 0x3, R2 ;  /* 0x00000003ff097819 */ /* 0x000fe40000011602 */
[----:B------:R-:W-:Y:S02]  /*2410*/  LOP3.LUT R8, R2, 0x10, R6, 0xf8, !PT ;  /* 0x0000001002087812 */ /* 0x000fe400078ef806 */
[C---:B------:R-:W-:Y:S02]  /*2420*/  LOP3.LUT R2, R9.reuse, R3, R2, 0x1e, !PT ;  /* 0x0000000309027212 */ /* 0x040fe400078e1e02 */
[----:B------:R-:W-:Y:S01]  /*2430*/  LOP3.LUT R18, R9, R8, R3, 0x1e, !PT ;  /* 0x0000000809127212 */ /* 0x000fe200078e1e03 */
[----:B------:R-:W-:Y:S01]  /*2440*/  IMAD.U32 R9, RZ, RZ, UR5 ;  /* 0x00000005ff097e24 */ /* 0x000fe2000f8e00ff */
[----:B------:R-:W-:Y:S01]  /*2450*/  LOP3.LUT R3, R13, 0x1ffffffe, RZ, 0xc0, !PT ;  /* 0x1ffffffe0d037812 */ /* 0x000fe200078ec0ff */
[----:B------:R-:W-:Y:S01]  /*2460*/  IMAD.U32 R2, R10, 0x200, R2 ;  /* 0x000002000a027824 */ /* 0x000fe200078e0002 */
[----:B------:R-:W-:Y:S01]  /*2470*/  LOP3.LUT R6, R7, 0x20, RZ, 0xc0, !PT ;  /* 0x0000002007067812 */ /* 0x000fe200078ec0ff */
[----:B------:R-:W-:Y:S01]  /*2480*/  IMAD.U32 R7, RZ, RZ, UR4 ;  /* 0x00000004ff077e24 */ /* 0x000fe2000f8e00ff */
[----:B------:R-:W-:Y:S01]  /*2490*/  UIADD3 UR5, UR14, 0x1, -UR9 ;  /* 0x000000010e057890 */ /* 0x000fe2000fffe809 */
[----:B------:R-:W-:Y:S01]  /*24a0*/  IMAD.IADD R3, R0, 0x1, -R3 ;  /* 0x0000000100037824 */ /* 0x000fe200078e0a03 */
[----:B------:R-:W-:Y:S01]  /*24b0*/  LOP3.LUT R13, R6, 0x18, R11, 0xf8, !PT ;  /* 0x00000018060d7812 */ /* 0x000fe200078ef80b */
[----:B------:R-:W-:Y:S01]  /*24c0*/  IMAD.SHL.U32 R6, R31, 0x2, RZ ;  /* 0x000000021f067824 */ /* 0x000fe200078e00ff */
[----:B------:R-:W-:Y:S01]  /*24d0*/  LEA R8, P1, R7, R4, 0x6 ;  /* 0x0000000407087211 */ /* 0x000fe200078230ff */
[----:B------:R-:W-:Y:S01]  /*24e0*/  IMAD R250, R3, 0x4, R12 ;  /* 0x0000000403fa7824 */ /* 0x000fe200078e020c */
[----:B---3--:R-:W-:Y:S01]  /*24f0*/  SHF.R.S32.HI R4, RZ, 0x2, R17 ;  /* 0x00000002ff047819 */ /* 0x008fe20000011411 */
[----:B------:R-:W-:Y:S01]  /*2500*/  IMAD.SHL.U32 R3, R25, 0x40, RZ ;  /* 0x0000004019037824 */ /* 0x000fe200078e00ff */
[----:B------:R-:W-:Y:S01]  /*2510*/  LOP3.LUT R11, R6, 0x2, R34, 0xe2, !PT ;  /* 0x00000002060b7812 */ /* 0x000fe200078ee222 */
[----:B------:R-:W-:Y:S01]  /*2520*/  IMAD.SHL.U32 R6, R0, 0x8, RZ ;  /* 0x0000000800067824 */ /* 0x000fe200078e00ff */
[----:B------:R-:W-:Y:S01]  /*2530*/  LEA.HI.X R9, R7, R5, R9, 0x6, P1 ;  /* 0x0000000507097211 */ /* 0x000fe200008f3409 */
[----:B------:R-:W-:Y:S01]  /*2540*/  IMAD.SHL.U32 R10, R15, 0x2, RZ ;  /* 0x000000020f0a7824 */ /* 0x000fe200078e00ff */
[----:B------:R-:W-:Y:S01]  /*2550*/  LOP3.LUT R3, R3, 0x1c0, RZ, 0xc0, !PT ;  /* 0x000001c003037812 */ /* 0x000fe200078ec0ff */
[----:B------:R-:W-:Y:S01]  /*2560*/  IMAD R241, R20, 0x10, R4 ;  /* 0x0000001014f17824 */ /* 0x000fe200078e0204 */
[----:B------:R-:W-:Y:S01]  /*2570*/  IADD3 R0, P1, R38, UR17, RZ ;  /* 0x0000001126007c10 */ /* 0x000fe2000ff3e0ff */
[----:B------:R3:W-:Y:S01]  /*2580*/  LDGSTS.E.BYPASS.LTC128B.128 [R240+0x19080], [R8.64], !P6 ;  /* 0x1908000008f07fae */ /* 0x0007e2000f101d4c */
[----:B------:R-:W-:Y:S01]  /*2590*/  LOP3.LUT R7, R3, 0x8, R6, 0xf8, !PT ;  /* 0x0000000803077812 */ /* 0x000fe200078ef806 */
[----:B------:R-:W-:Y:S01]  /*25a0*/  IMAD.SHL.U32 R250, R250, 0x2, RZ ;  /* 0x00000002fafa7824 */ /* 0x000fe200078e00ff */
[----:B------:R-:W-:Y:S01]  /*25b0*/  SHF.R.U32.HI R6, RZ, 0x3, R3 ;  /* 0x00000003ff067819 */ /* 0x000fe20000011603 */
[----:B------:R3:W-:Y:S01]  /*25c0*/  LDGSTS.E.BYPASS.LTC128B.128 [R240+0x1b080], [R8.64+0x80], !P5 ;  /* 0x1b08008008f07fae */ /* 0x0007e2000e901d4c */
[----:B------:R-:W-:Y:S01]  /*25d0*/  IADD3.X R3, R36, UR15, RZ, P1, !PT ;  /* 0x0000000f24037c10 */ /* 0x000fe20008ffe4ff */
[----:B------:R-:W-:Y:S01]  /*25e0*/  USHF.L.U32 UR15, UR4, 0x5, URZ ;  /* 0x00000005040f7899 */ /* 0x000fe2000800063f */
[----:B------:R-:W-:Y:S01]  /*25f0*/  LEA R14, P1, R0, c[0x0][0x280], 0x2 ;  /* 0x0000a000000e7a11 */ /* 0x000fe200078210ff */
[----:B------:R3:W-:Y:S01]  /*2600*/  LDGSTS.E.BYPASS.LTC128B.128 [R240+0x1d080], [R8.64+0x100], !P4 ;  /* 0x1d08010008f07fae */ /* 0x0007e2000e101d4c */
[----:B------:R-:W-:Y:S01]  /*2610*/  LOP3.LUT R10, R10, 0x2, R28, 0xe2, !PT ;  /* 0x000000020a0a7812 */ /* 0x000fe200078ee21c */
[----:B------:R-:W-:Y:S01]  /*2620*/  ULDC UR4, c[0x0][0x2a0] ;  /* 0x0000a80000047ab9 */ /* 0x000fe20000000800 */
[----:B------:R-:W-:Y:S01]  /*2630*/  LEA.HI.X R15, R0, c[0x0][0x284], R3, 0x2, P1 ;  /* 0x0000a100000f7a11 */ /* 0x000fe200008f1403 */
[----:B------:R-:W-:Y:S01]  /*2640*/  IMAD.SHL.U32 R3, R16, 0x40, RZ ;  /* 0x0000004010037824 */ /* 0x000fe200078e00ff */
[----:B------:R-:W-:Y:S01]  /*2650*/  LOP3.LUT R0, R33, 0x3ffffffc, RZ, 0xc0, !PT ;  /* 0x3ffffffc21007812 */ /* 0x000fe200078ec0ff */
[----:B------:R3:W-:Y:S01]  /*2660*/  LDGSTS.E.BYPASS.LTC128B.128 [R240+0x1f080], [R8.64+0x180], !P3 ;  /* 0x1f08018008f07fae */ /* 0x0007e2000d901d4c */
[----:B------:R-:W-:Y:S01]  /*2670*/  LOP3.LUT R243, R243, R11, R29, 0xfe, !PT ;  /* 0x0000000bf3f37212 */ /* 0x000fe200078efe1d */
[----:B------:R-:W-:Y:S01]  /*2680*/  IMAD.MOV.U32 R11, RZ, RZ, 0x10 ;  /* 0x00000010ff0b7424 */ /* 0x000fe200078e00ff */
[----:B------:R-:W-:Y:S01]  /*2690*/  LOP3.LUT R12, R7, R6, RZ, 0x3c, !PT ;  /* 0x00000006070c7212 */ /* 0x000fe200078e3cff */
[----:B------:R-:W-:Y:S01]  /*26a0*/  IMAD.IADD R7, R150, 0x1, -R0 ;  /* 0x0000000196077824 */ /* 0x000fe200078e0a00 */
[----:B------:R-:W-:Y:S01]  /*26b0*/  LOP3.LUT R242, R242, R10, R22, 0xfe, !PT ;  /* 0x0000000af2f27212 */ /* 0x000fe200078efe16 */
[----:B------:R-:W-:Y:S01]  /*26c0*/  IMAD.SHL.U32 R10, R20, 0x400, RZ ;  /* 0x00000400140a7824 */ /* 0x000fe200078e00ff */
[----:B------:R-:W-:Y:S01]  /*26d0*/  R2P PR, R16, 0x6 ;  /* 0x0000000610007804 */ /* 0x000fe20000000000 */
[C---:B------:R-:W-:Y:S01]  /*26e0*/  IMAD R0, R236.reuse, 0x200, R18 ;  /* 0x00000200ec007824 */ /* 0x040fe200078e0212 */
[----:B------:R-:W-:Y:S01]  /*26f0*/  LOP3.LUT R3, R3, 0x1c0, RZ, 0xc0, !PT ;  /* 0x000001c003037812 */ /* 0x000fe200078ec0ff */
[----:B------:R-:W-:Y:S01]  /*2700*/  IMAD.SHL.U32 R236, R236, 0x8, RZ ;  /* 0x00000008ecec7824 */ /* 0x000fe200078e00ff */
[----:B------:R-:W-:Y:S01]  /*2710*/  ULOP3.LUT UR4, URZ, UR4, URZ, 0x33, !UPT ;  /* 0x000000043f047292 */ /* 0x000fe2000f8e333f */
[----:B------:R-:W-:Y:S01]  /*2720*/  SEL R5, R11, 0xfffffff0, !P1 ;  /* 0xfffffff00b057807 */ /* 0x000fe20004800000 */
[----:B------:R-:W-:Y:S01]  /*2730*/  IMAD R7, R7, 0x2, R10 ;  /* 0x0000000207077824 */ /* 0x000fe200078e020a */
[----:B------:R-:W-:Y:S01]  /*2740*/  SEL R4, R246, 0xffffffe0, !P2 ;  /* 0xffffffe0f6047807 */ /* 0x000fe20005000000 */
[----:B------:R-:W-:Y:S01]  /*2750*/  IMAD.SHL.U32 R2, R2, 0x2, RZ ;  /* 0x0000000202027824 */ /* 0x000fe200078e00ff */
[----:B------:R-:W-:Y:S01]  /*2760*/  R2P PR, R32, 0x6 ;  /* 0x0000000620007804 */ /* 0x000fe20000000000 */
[----:B------:R-:W-:Y:S01]  /*2770*/  IMAD.IADD R12, R12, 0x1, R7 ;  /* 0x000000010c0c7824 */ /* 0x000fe200078e0207 */
[--C-:B------:R-:W-:Y:S01]  /*2780*/  SHF.R.U32.HI R6, RZ, 0x3, R3.reuse ;  /* 0x00000003ff067819 */ /* 0x100fe20000011603 */
[----:B------:R-:W-:Y:S01]  /*2790*/  IMAD.SHL.U32 R235, R0, 0x2, RZ ;  /* 0x0000000200eb7824 */ /* 0x000fe200078e00ff */
[----:B------:R-:W-:Y:S01]  /*27a0*/  LOP3.LUT R236, R3, 0x8, R236, 0xf8, !PT ;  /* 0x0000000803ec7812 */ /* 0x000fe200078ef8ec */
[----:B------:R-:W-:Y:S01]  /*27b0*/  IMAD.SHL.U32 R244, R12, 0x2, RZ ;  /* 0x000000020cf47824 */ /* 0x000fe200078e00ff */
[----:B------:R-:W-:Y:S01]  /*27c0*/  LOP3.LUT R7, R6, R13, R3, 0x1e, !PT ;  /* 0x0000000d06077212 */ /* 0x000fe200078e1e03 */
[----:B-1----:R-:W-:Y:S01]  /*27d0*/  CS2R R38, SRZ ;  /* 0x0000000000267805 */ /* 0x002fe2000001ff00 */
[----:B------:R-:W-:Y:S01]  /*27e0*/  SEL R3, R11, 0xfffffff0, !P1 ;  /* 0xfffffff00b037807 */ /* 0x000fe20004800000 */
[----:B------:R-:W-:Y:S01]  /*27f0*/  IMAD R11, R26, 0x400, R230 ;  /* 0x000004001a0b7824 */ /* 0x000fe200078e02e6 */
[----:B------:R-:W-:Y:S01]  /*2800*/  SEL R228, R246, 0xffffffe0, !P2 ;  /* 0xffffffe0f6e47807 */ /* 0x000fe20005000000 */
[----:B---3--:R-:W-:Y:S01]  /*2810*/  IMAD.IADD R8, R149, 0x1, R19 ;  /* 0x0000000195087824 */ /* 0x008fe200078e0213 */
[----:B------:R-:W-:Y:S01]  /*2820*/  R2P PR, R25, 0x6 ;  /* 0x0000000619007804 */ /* 0x000fe20000000000 */
[----:B------:R-:W-:Y:S01]  /*2830*/  IMAD R3, R3, 0x2, R2 ;  /* 0x0000000203037824 */ /* 0x000fe200078e0202 */
[----:B------:R-:W-:Y:S01]  /*2840*/  ISETP.GE.AND P6, PT, R150, 0x10, PT ;  /* 0x000000109600780c */ /* 0x000fe20003fc6270 */
[----:B------:R-:W-:Y:S01]  /*2850*/  IMAD.IADD R232, R0, 0x1, R228 ;  /* 0x0000000100e87824 */ /* 0x000fe200078e02e4 */
[----:B------:R-:W-:Y:S01]  /*2860*/  LOP3.LUT R236, R236, R6, RZ, 0x3c, !PT ;  /* 0x00000006ecec7212 */ /* 0x000fe200078e3cff */
[----:B------:R1:W-:Y:S01]  /*2870*/  STL [R1+0x2c], R8 ;  /* 0x00002c0801007387 */ /* 0x0003e20000100800 */
[-C--:B------:R-:W-:Y:S01]  /*2880*/  LOP3.LUT R6, R7, R230.reuse, RZ, 0xfc, !PT ;  /* 0x000000e607067212 */ /* 0x080fe200078efcff */
[----:B------:R-:W-:Y:S01]  /*2890*/  IMAD R229, R228, 0x2, R2 ;  /* 0x00000002e4e57824 */ /* 0x000fe200078e0202 */
[C---:B------:R-:W-:Y:S01]  /*28a0*/  IADD3 R7, R244.reuse, 0x20280, RZ ;  /* 0x00020280f4077810 */ /* 0x040fe20007ffe0ff */
[----:B--2---:R-:W-:Y:S01]  /*28b0*/  CS2R R36, SRZ ;  /* 0x0000000000247805 */ /* 0x004fe2000001ff00 */
[----:B------:R-:W-:Y:S01]  /*28c0*/  IADD3 R245, R244, 0x202c0, RZ ;  /* 0x000202c0f4f57810 */ /* 0x000fe20007ffe0ff */
[----:B------:R-:W-:Y:S01]  /*28d0*/  CS2R R34, SRZ ;  /* 0x0000000000227805 */ /* 0x000fe2000001ff00 */
[C---:B------:R-:W-:Y:S01]  /*28e0*/  IADD3 R230, R236.reuse, R230, R10 ;  /* 0x000000e6ece67210 */ /* 0x040fe20007ffe00a */
[----:B------:R-:W-:Y:S01]  /*28f0*/  IMAD.IADD R236, R236, 0x1, R11 ;  /* 0x00000001ecec7824 */ /* 0x000fe200078e020b */
[----:B------:R-:W-:Y:S01]  /*2900*/  @P2 IADD3 R245, R7, -0x40, RZ ;  /* 0xffffffc007f52810 */ /* 0x000fe20007ffe0ff */
[----:B------:R-:W-:Y:S01]  /*2910*/  @!P6 IMAD.SHL.U32 R7, R150, 0x10, RZ ;  /* 0x000000109607e824 */ /* 0x000fe200078e00ff */
[----:B------:R-:W-:Y:S01]  /*2920*/  SEL R246, R246, 0xffffffe0, !P1 ;  /* 0xffffffe0f6f67807 */ /* 0x000fe20004800000 */
[----:B------:R-:W-:Y:S01]  /*2930*/  IMAD.SHL.U32 R230, R230, 0x2, RZ ;  /* 0x00000002e6e67824 */ /* 0x000fe200078e00ff */
[----:B------:R-:W-:Y:S01]  /*2940*/  LEA R236, R236, 0x22280, 0x1 ;  /* 0x00022280ecec7811 */ /* 0x000fe200078e08ff */
[----:B------:R-:W-:Y:S01]  /*2950*/  CS2R R32, SRZ ;  /* 0x0000000000207805 */ /* 0x000fe2000001ff00 */
[----:B------:R2:W-:Y:S01]  /*2960*/  @!P6 LDGSTS.E.BYPASS.LTC128B.128 [R7+0x20180], [R14.64] ;  /* 0x201800000e07efae */ /* 0x0005e2000b901d4c */
[C---:B------:R-:W-:Y:S01]  /*2970*/  IMAD R231, R5.reuse, 0x2, R230 ;  /* 0x0000000205e77824 */ /* 0x040fe200078e02e6 */
[----:B------:R-:W-:Y:S01]  /*2980*/  CS2R R30, SRZ ;  /* 0x00000000001e7805 */ /* 0x000fe2000001ff00 */
[----:B------:R-:W-:Y:S01]  /*2990*/  IMAD R237, R5, 0x2, R236 ;  /* 0x0000000205ed7824 */ /* 0x000fe200078e02ec */
[----:B------:R-:W0:Y:S01]  /*29a0*/  LDGDEPBAR ;  /* 0x00000000000079af */ /* 0x000e220000000000 */
[----:B------:R-:W-:Y:S01]  /*29b0*/  IMAD.IADD R247, R244, 0x1, R246 ;  /* 0x00000001f4f77824 */ /* 0x000fe200078e02f6 */
[----:B------:R-:W-:Y:S01]  /*29c0*/  CS2R R28, SRZ ;  /* 0x00000000001c7805 */ /* 0x000fe2000001ff00 */
[----:B------:R-:W-:Y:S01]  /*29d0*/  CS2R R26, SRZ ;  /* 0x00000000001a7805 */ /* 0x000fe2000001ff00 */
[----:B------:R-:W-:Y:S01]  /*29e0*/  CS2R R24, SRZ ;  /* 0x0000000000187805 */ /* 0x000fe2000001ff00 */
[----:B------:R-:W-:Y:S01]  /*29f0*/  CS2R R22, SRZ ;  /* 0x0000000000167805 */ /* 0x000fe2000001ff00 */
[----:B------:R-:W-:Y:S01]  /*2a00*/  CS2R R20, SRZ ;  /* 0x0000000000147805 */ /* 0x000fe2000001ff00 */
[----:B------:R-:W-:Y:S01]  /*2a10*/  IADD3 R252, -R250, UR16, RZ ;  /* 0x00000010fafc7c10 */ /* 0x000fe2000fffe1ff */
[----:B------:R-:W-:Y:S01]  /*2a20*/  IMAD.SHL.U32 R0, R6, 0x2, RZ ;  /* 0x0000000206007824 */ /* 0x000fe200078e00ff */
[----:B------:R-:W-:Y:S01]  /*2a30*/  ULDC UR17, c[0x0][0x2a8] ;  /* 0x0000aa0000117ab9 */ /* 0x000fe20000000800 */
[----:B------:R-:W-:Y:S01]  /*2a40*/  IMAD R228, R228, 0x2, R3 ;  /* 0x00000002e4e47824 */ /* 0x000fe200078e0203 */
[----:B------:R-:W-:Y:S01]  /*2a50*/  UIADD3 UR14, UR14, -UR8, URZ ;  /* 0x800000080e0e7290 */ /* 0x000fe2000fffe03f */
[----:B------:R-:W-:Y:S01]  /*2a60*/  IMAD.SHL.U32 R232, R232, 0x2, RZ ;  /* 0x00000002e8e87824 */ /* 0x000fe200078e00ff */
[----:B------:R-:W-:Y:S01]  /*2a70*/  UISETP.GE.AND UP1, UPT, UR17, 0x1, UPT ;  /* 0x000000011100788c */ /* 0x000fe2000bf26270 */
[----:B------:R-:W-:-:S02]  /*2a80*/  IMAD.IADD R246, R246, 0x1, R245 ;  /* 0x00000001f6f67824 */ /* 0x000fc400078e02f5 */
[C---:B------:R-:W-:Y:S02]  /*2a90*/  IMAD R234, R4.reuse, 0x2, R230 ;  /* 0x0000000204ea7824 */ /* 0x040fe400078e02e6 */
[C---:B------:R-:W-:Y:S02]  /*2aa0*/  IMAD R239, R4.reuse, 0x2, R236 ;  /* 0x0000000204ef7824 */ /* 0x040fe400078e02ec */
[C---:B------:R-:W-:Y:S02]  /*2ab0*/  IMAD R233, R4.reuse, 0x2, R231 ;  /* 0x0000000204e97824 */ /* 0x040fe400078e02e7 */
[----:B------:R-:W-:Y:S02]  /*2ac0*/  IMAD R238, R4, 0x2, R237 ;  /* 0x0000000204ee7824 */ /* 0x000fe400078e02ed */
[----:B--2---:R-:W-:-:S05]  /*2ad0*/  IMAD.U32 R7, RZ, RZ, UR5 ;  /* 0x00000005ff077e24 */ /* 0x004fca000f8e00ff */
[----:B------:R-:W-:-:S04]  /*2ae0*/  IADD3 R7, R7, -UR8, -R250 ;  /* 0x8000000807077c10 */ /* 0x000fc8000fffe8fa */
[C---:B------:R-:W-:Y:S02]  /*2af0*/  IADD3 R249, R7.reuse, c[0x0][0x2a4], RZ ;  /* 0x0000a90007f97a10 */ /* 0x040fe40007ffe0ff */
[----:B-1----:R-:W-:Y:S02]  /*2b00*/  IADD3 R251, R7, UR4, RZ ;  /* 0x0000000407fb7c10 */ /* 0x002fe4000fffe0ff */
.L_x_895:
[----:B------:R-:W-:Y:S04]  /*2b10*/  DEPBAR.LE SB0, 0x0 ;  /* 0x000080000000791a */ /* 0x000fe80000000000 */
[----:B------:R-:W-:Y:S01]  /*2b20*/  BAR.SYNC.DEFER_BLOCKING 0x0 ;  /* 0x0000000000007b1d */ /* 0x000fe20000010000 */
[----:B------:R-:W-:Y:S05]  /*2b30*/  PLOP3.LUT P1, PT, PT, PT, UP1, 0x40, 0x0 ;  /* 0x000000000000781c */ /* 0x000fea0003f2e818 */
        /* <DEDUP_REMOVED lines=152> */
[----:B------:R-:W-:-:S05]  /*34c0*/  @P1 BRA `(.L_x_885) ;  /* 0x0000019000001947 */ /* 0x000fca0003800000 */
        /* <DEDUP_REMOVED lines=13> */
.L_x_887:
[----:B------:R-:W-:Y:S04]  /*35a0*/  MOV R6, c[0x0][0x2a8] ;  /* 0x0000aa0000067a02 */ /* 0x000fe80000000f00 */
[----:B------:R-:W-:Y:S11]  /*35b0*/  ISETP.NE.AND P1, PT, R6, 0x1, PT ;  /* 0x000000010600780c */ /* 0x000ff60003f25270 */
[----:B------:R-:W-:Y:S02]  /*35c0*/  @!UPT UIADD3 URZ, URZ, URZ, URZ ;  /* 0x0000003f3f3ff290 */ /* 0x000fe4000fffe03f */
[----:B------:R-:W-:Y:S05]  /*35d0*/  @P1 IMAD.HI.U32 R6, R4, c[0x0][0x2ac], RZ ;  /* 0x0000ab0004061a27 */ /* 0x000fea00078e00ff */
[----:B------:R-:W-:Y:S02]  /*35e0*/  @P1 SHF.R.U32.HI R4, RZ, c[0x0][0x2b0], R6 ;  /* 0x0000ac00ff041a19 */ /* 0x000fe40000011606 */
.L_x_888:
[----:B------:R-:W-:Y:S05]  /*35f0*/  BSYNC B0 ;  /* 0x0000000000007941 */ /* 0x000fea0003800000 */
.L_x_886:
[----:B------:R-:W-:Y:S04]  /*3600*/  IMAD.MOV.U32 R6, RZ, RZ, c[0x0][0x2a8] ;  /* 0x0000aa00ff067624 */ /* 0x000fe800078e00ff */
[----:B------:R-:W-:Y:S04]  /*3610*/  IMAD R4, R4, R6, -UR9 ;  /* 0x8000000904047e24 */ /* 0x000fe8000f8e0206 */
[----:B------:R-:W-:Y:S05]  /*3620*/  IMAD.IADD R4, R4, 0x1, -R250 ;  /* 0x0000000104047824 */ /* 0x000fea00078e0afa */
[----:B------:R-:W-:Y:S02]  /*3630*/  IADD3 R6, R4, c[0x0][0x2a8], RZ ;  /* 0x0000aa0004067a10 */ /* 0x000fe40007ffe0ff */
[----:B------:R-:W-:Y:S02]  /*3640*/  IMNMX R176, R176, R4, !PT ;  /* 0x00000004b0b07217 */ /* 0x000fe40007800200 */
[----:B------:R-:W-:Y:S02]  /*3650*/  IMNMX R177, R177, R6, PT ;  /* 0x00000006b1b17217 */ /* 0x000fe40003800200 */
.L_x_885:
[----:B---34-:R-:W-:Y:S02]  /*3660*/  PLOP3.LUT P1, PT, PT, PT, UP1, 0x40, 0x0 ;  /* 0x000000000000781c */ /* 0x018fe40003f2e818 */
[----:B-1----:R-:W-:Y:S05]  /*3670*/  IADD3 R4, R5, 0x8, RZ ;  /* 0x0000000805047810 */ /* 0x002fea0007ffe0ff */
[--C-:B------:R-:W-:Y:S02]  /*3680*/  IMAD.IADD R179, R249, 0x1, R4.reuse ;  /* 0x00000001f9b37824 */ /* 0x100fe400078e0204 */
[----:B------:R-:W-:Y:S03]  /*3690*/  IMAD.IADD R178, R251, 0x1, R4 ;  /* 0x00000001fbb27824 */ /* 0x000fe600078e0204 */
[----:B------:R-:W-:Y:S01]  /*36a0*/  IMNMX R179, R252, R179, PT ;  /* 0x000000b3fcb37217 */ /* 0x000fe20003800200 */
[----:B------:R-:W-:-:S05]  /*36b0*/  @P1 BRA `(.L_x_889) ;  /* 0x0000019000001947 */ /* 0x000fca0003800000 */
        /* <DEDUP_REMOVED lines=13> */
.L_x_891:
[----:B------:R-:W-:Y:S04]  /*3790*/  MOV R5, c[0x0][0x2a8] ;  /* 0x0000aa0000057a02 */ /* 0x000fe80000000f00 */
[----:B------:R-:W-:Y:S11]  /*37a0*/  ISETP.NE.AND P1, PT, R5, 0x1, PT ;  /* 0x000000010500780c */ /* 0x000ff60003f25270 */
[----:B------:R-:W-:Y:S02]  /*37b0*/  @!UPT UIADD3 URZ, URZ, URZ, URZ ;  /* 0x0000003f3f3ff290 */ /* 0x000fe4000fffe03f */
[----:B------:R-:W-:Y:S05]  /*37c0*/  @P1 IMAD.HI.U32 R5, R4, c[0x0][0x2ac], RZ ;  /* 0x0000ab0004051a27 */ /* 0x000fea00078e00ff */
[----:B------:R-:W-:Y:S02]  /*37d0*/  @P1 SHF.R.U32.HI R4, RZ, c[0x0][0x2b0], R5 ;  /* 0x0000ac00ff041a19 */ /* 0x000fe40000011605 */
.L_x_892:
[----:B------:R-:W-:Y:S05]  /*37e0*/  BSYNC B0 ;  /* 0x0000000000007941 */ /* 0x000fea0003800000 */
.L_x_890:
[----:B------:R-:W-:Y:S04]  /*37f0*/  IMAD.MOV.U32 R5, RZ, RZ, c[0x0][0x2a8] ;  /* 0x0000aa00ff057624 */ /* 0x000fe800078e00ff */
[----:B------:R-:W-:Y:S04]  /*3800*/  IMAD R4, R4, R5, -UR9 ;  /* 0x8000000904047e24 */ /* 0x000fe8000f8e0205 */
[----:B------:R-:W-:Y:S05]  /*3810*/  IMAD.IADD R4, R4, 0x1, -R250 ;  /* 0x0000000104047824 */ /* 0x000fea00078e0afa */
[----:B------:R-:W-:Y:S02]  /*3820*/  IADD3 R5, R4, c[0x0][0x2a8], RZ ;  /* 0x0000aa0004057a10 */ /* 0x000fe40007ffe0ff */
[----:B------:R-:W-:Y:S02]  /*3830*/  IMNMX R178, R178, R4, !PT ;  /* 0x00000004b2b27217 */ /* 0x000fe40007800200 */
[----:B------:R-:W-:Y:S02]  /*3840*/  IMNMX R179, R179, R5, PT ;  /* 0x00000005b3b37217 */ /* 0x000fe40003800200 */
.L_x_889:
        /* <DEDUP_REMOVED lines=114> */
[----:B------:R1:W-:Y:S04]  /*3f70*/  MUFU.EX2 R182, R160 ;  /* 0x000000a000b67308 */ /* 0x0003e80000000800 */
[--C-:B------:R-:W-:Y:S02]  /*3f80*/  FFMA.FTZ R148, R156, c[0x0][0x29c], -R180.reuse ;  /* 0x0000a7009c947a23 */ /* 0x100fe400000108b4 */
[----:B------:R-:W-:Y:S01]  /*3f90*/  LDSM.16.M88.4 R156, [R229+0xe080] ;  /* 0x00e08000e59c783b */ /* 0x000fe20000000200 */
[C---:B------:R-:W-:Y:S03]  /*3fa0*/  HMMA.16816.F32 R8, R168.reuse, R174, R8 ;  /* 0x000000aea808723c */ /* 0x040fe60000001808 */
[----:B------:R2:W4:Y:S05]  /*3fb0*/  MUFU.EX2 R183, R148 ;  /* 0x0000009400b77308 */ /* 0x00052a0000000800 */
[C---:B---3--:R-:W-:Y:S08]  /*3fc0*/  HMMA.16816.F32 R12, R168.reuse, R152, R12 ;  /* 0x00000098a80c723c */ /* 0x048ff0000000180c */
[----:B------:R-:W-:Y:S04]  /*3fd0*/  HMMA.16816.F32 R16, R168, R154, R16 ;  /* 0x0000009aa810723c */ /* 0x000fe80000001810 */
[----:B-1----:R-:W-:Y:S02]  /*3fe0*/  FSEL R160, R191, -INF , !P2 ;  /* 0xff800000bfa07808 */ /* 0x002fe40005000000 */
[----:B------:R-:W-:Y:S03]  /*3ff0*/  ISETP.GT.AND P2, PT, R176, 0x11, P1 ;  /* 0x00000011b000780c */ /* 0x000fe60000f44270 */
[--C-:B------:R-:W-:Y:S01]  /*4000*/  FFMA.FTZ R160, R160, c[0x0][0x29c], -R180.reuse ;  /* 0x0000a700a0a07a23 */ /* 0x100fe200000108b4 */
[C---:B------:R-:W-:Y:S01]  /*4010*/  ISETP.LT.OR P2, PT, R177.reuse, 0x12, P2 ;  /* 0x00000012b100780c */ /* 0x040fe20001741670 */
[----:B--2---:R-:W1:Y:S02]  /*4020*/  LDSM.16.M88.4 R148, [R234+0x1e080] ;  /* 0x01e08000ea94783b */ /* 0x004e640000000200 */
[----:B------:R2:W3:Y:S02]  /*4030*/  MUFU.EX2 R173, R160 ;  /* 0x000000a000ad7308 */ /* 0x0004e40000000800 */
        /* <DEDUP_REMOVED lines=8> */
[----:B-----5:R-:W-:Y:S02]  /*40c0*/  FSEL R152, R187, -INF , !P2 ;  /* 0xff800000bb987808 */ /* 0x020fe40005000000 */
        /* <DEDUP_REMOVED lines=45> */
[--C-:B------:R-:W-:Y:S01]  /*43a0*/  FFMA.FTZ R152, R151, c[0x0][0x29c], -R181.reuse ;  /* 0x0000a70097987a23 */ /* 0x100fe200000108b5 */
[C---:B----4-:R-:W-:Y:S01]  /*43b0*/  F2FP.PACK_AB R151, R182.reuse, R183 ;  /* 0x000000b7b697723e */ /* 0x050fe200000000ff */
[--C-:B------:R-:W-:Y:S01]  /*43c0*/  FFMA.FTZ R149, R149, c[0x0][0x29c], -R181.reuse ;  /* 0x0000a70095957a23 */ /* 0x100fe200000108b5 */
[----:B------:R-:W-:Y:S01]  /*43d0*/  ISETP.LT.OR P2, PT, R179, 0x12, P2 ;  /* 0x00000012b300780c */ /* 0x000fe20001741670 */
[----:B------:R1:W-:Y:S01]  /*43e0*/  MUFU.EX2 R158, R152 ;  /* 0x00000098009e7308 */ /* 0x0003e20000000800 */
[----:B------:R-:W-:Y:S02]  /*43f0*/  FMUL.FTZ R154, R182, R5 ;  /* 0x00000005b69a7220 */ /* 0x000fe40000410000 */
[----:B------:R-:W-:Y:S02]  /*4400*/  FFMA.FTZ R5, -R189, R189, 1 ;  /* 0x3f800000bd057423 */ /* 0x000fe400000101bd */
[----:B---3--:R-:W-:Y:S02]  /*4410*/  FMUL.FTZ R153, R173, R8 ;  /* 0x00000008ad997220 */ /* 0x008fe40000410000 */
        /* <DEDUP_REMOVED lines=43> */
[----:B------:R2:W5:Y:S01]  /*46d0*/  MUFU.EX2 R157, R149 ;  /* 0x00000095009d7308 */ /* 0x0005620000000800 */
        /* <DEDUP_REMOVED lines=20> */
[----:B-----5:R-:W-:Y:S03]  /*4820*/  FMUL.FTZ R18, R157, R18 ;  /* 0x000000129d127220 */ /* 0x020fe60000410000 */
        /* <DEDUP_REMOVED lines=147> */
[C---:B------:R-:W-:Y:S01]  /*5160*/  LOP3.LUT P5, RZ, R242.reuse, 0x1, RZ, 0xc0, !PT ;  /* 0x00000001f2ff7812 */ /* 0x040fe200078ac0ff */
[----:B------:R-:W-:Y:S01]  /*5170*/  IMAD.U32 R16, RZ, RZ, UR10 ;  /* 0x0000000aff107e24 */ /* 0x000fe2000f8e00ff */
[----:B------:R-:W3:Y:S01]  /*5180*/  LDL R200, [R1+0x10] ;  /* 0x0000100001c87983 */ /* 0x000ee20000100800 */
[----:B------:R-:W-:Y:S01]  /*5190*/  LOP3.LUT P4, RZ, R242, 0x2, RZ, 0xc0, !PT ;  /* 0x00000002f2ff7812 */ /* 0x000fe2000788c0ff */
[----:B------:R-:W-:Y:S02]  /*51a0*/  UIMAD.WIDE.U32 UR18, UR16, UR4, URZ ;  /* 0x00000004101272a5 */ /* 0x000fe4000f8e003f */
[----:B------:R-:W4:Y:S01]  /*51b0*/  LDL.64 R204, [R1+0x18] ;  /* 0x0000180001cc7983 */ /* 0x000f220000100a00 */
[----:B------:R-:W-:Y:S03]  /*51c0*/  USHF.R.S32.HI UR17, URZ, 0x1f, UR16 ;  /* 0x0000001f3f117899 */ /* 0x000fe60008011410 */
[----:B------:R-:W5:Y:S01]  /*51d0*/  LDL R201, [R1+0x28] ;  /* 0x0000280001c97983 */ /* 0x000f620000100800 */
[----:B------:R-:W-:Y:S02]  /*51e0*/  UIMAD UR17, UR17, UR4, URZ ;  /* 0x00000004111172a4 */ /* 0x000fe4000f8e023f */
[----:B------:R-:W-:Y:S02]  /*51f0*/  USHF.L.U32 UR4, UR18, 0x6, URZ ;  /* 0x0000000612047899 */ /* 0x000fe4000800063f */
[----:B------:R-:W-:Y:S02]  /*5200*/  UIMAD UR17, UR16, UR5, UR17 ;  /* 0x00000005101172a4 */ /* 0x000fe4000f8e0211 */
[----:B------:R-:W-:Y:S02]  /*5210*/  USHF.L.U32 UR5, UR16, 0x6, URZ ;  /* 0x0000000610057899 */ /* 0x000fe4000800063f */
[----:B------:R-:W-:Y:S04]  /*5220*/  UIADD3 UR17, UR19, UR17, URZ ;  /* 0x0000001113117290 */ /* 0x000fe8000fffe03f */
[----:B------:R-:W-:Y:S01]  /*5230*/  USHF.L.U64.HI UR17, UR18, 0x6, UR17 ;  /* 0x0000000612117899 */ /* 0x000fe20008010211 */
[----:B------:R-:W-:Y:S02]  /*5240*/  IMAD.U32 R10, RZ, RZ, UR5 ;  /* 0x00000005ff0a7e24 */ /* 0x000fe4000f8e00ff */
[----:B------:R-:W-:Y:S01]  /*5250*/  IMAD.U32 R15, RZ, RZ, UR5 ;  /* 0x00000005ff0f7e24 */ /* 0x000fe2000f8e00ff */
[----:B--2---:R-:W-:Y:S04]  /*5260*/  IADD3 R8, P2, R202, UR4, RZ ;  /* 0x00000004ca087c10 */ /* 0x004fe8000ff5e0ff */
[----:B------:R-:W-:Y:S02]  /*5270*/  LEA R12, P1, R8, c[0x0][0x1f0], 0x1 ;  /* 0x00007c00080c7a11 */ /* 0x000fe400078208ff */
[----:B---3--:R-:W-:Y:S04]  /*5280*/  IADD3.X R9, R200, UR17, RZ, P2, !PT ;  /* 0x00000011c8097c10 */ /* 0x008fe800097fe4ff */
[----:B------:R-:W-:Y:S01]  /*5290*/  LEA.HI.X R13, R8, c[0x0][0x1f4], R9, 0x1, P1 ;  /* 0x00007d00080d7a11 */ /* 0x000fe200008f0c09 */
[----:B------:R-:W-:Y:S01]  /*52a0*/  IMAD.U32 R9, RZ, RZ, UR15 ;  /* 0x0000000fff097e24 */ /* 0x000fe2000f8e00ff */
[----:B------:R-:W-:Y:S02]  /*52b0*/  IADD3 R8, -R248, UR8, -R10 ;  /* 0x00000008f8087c10 */ /* 0x000fe4000fffe90a */
[----:B----4-:R-:W-:Y:S02]  /*52c0*/  IADD3 R11, P1, R204, UR5, RZ ;  /* 0x00000005cc0b7c10 */ /* 0x010fe4000ff3e0ff */
[----:B------:R-:W-:Y:S02]  /*52d0*/  ISETP.LT.OR P6, PT, R8, 0x1, !P5 ;  /* 0x000000010800780c */ /* 0x000fe40006fc1670 */
[----:B------:R-:W-:Y:S02]  /*52e0*/  IADD3 R9, P3, P2, R202, UR4, R9 ;  /* 0x00000004ca097c10 */ /* 0x000fe4000fa7e009 */
[----:B-----5:R-:W-:Y:S02]  /*52f0*/  LEA.HI.X.SX32 R15, R15, R201, 0x1, P1 ;  /* 0x000000c90f0f7211 */ /* 0x020fe400008f0eff */
[----:B------:R-:W-:Y:S02]  /*5300*/  ISETP.LT.OR P1, PT, R8, 0x1, !P4 ;  /* 0x000000010800780c */ /* 0x000fe40006721670 */
[----:B------:R-:W-:Y:S02]  /*5310*/  IADD3.X R16, R200, UR17, R16, P3, P2 ;  /* 0x00000011c8107c10 */ /* 0x000fe40009fe4410 */
[----:B------:R-:W1:Y:S01]  /*5320*/  S2R R200, SR_TID.X ;  /* 0x0000000000c87919 */ /* 0x000e620000002100 */
[----:B------:R-:W-:Y:S02]  /*5330*/  LEA R14, P2, R11, c[0x0][0x280], 0x2 ;  /* 0x0000a0000b0e7a11 */ /* 0x000fe400078410ff */
[----:B------:R-:W-:Y:S01]  /*5340*/  LEA R10, P3, R9, c[0x0][0x1f0], 0x1 ;  /* 0x00007c00090a7a11 */ /* 0x000fe200078608ff */
[----:B------:R-:W-:Y:S01]  /*5350*/  @!PT LDS RZ, [RZ] ;  /* 0x00000000fffff984 */ /* 0x000fe20000000800 */
[----:B------:R-:W-:Y:S01]  /*5360*/  @!PT LDS RZ, [RZ] ;  /* 0x00000000fffff984 */ /* 0x000fe20000000800 */
[----:B------:R-:W-:Y:S01]  /*5370*/  @!PT LDS RZ, [RZ] ;  /* 0x00000000fffff984 */ /* 0x000fe20000000800 */
[----:B------:R2:W-:Y:S01]  /*5380*/  LDGSTS.E.BYPASS.LTC128B.128 [R240+0x18080], [R12.64], !P6 ;  /* 0x180800000cf07fae */ /* 0x0005e2000f101d4c */
[----:B------:R-:W-:Y:S02]  /*5390*/  LEA.HI.X R15, R11, c[0x0][0x284], R15, 0x2, P2 ;  /* 0x0000a1000b0f7a11 */ /* 0x000fe400010f140f */
[----:B------:R-:W-:Y:S02]  /*53a0*/  LOP3.LUT P2, RZ, R242, 0x4, RZ, 0xc0, !PT ;  /* 0x00000004f2ff7812 */ /* 0x000fe4000784c0ff */
[----:B------:R2:W-:Y:S01]  /*53b0*/  LDGSTS.E.BYPASS.LTC128B.128 [R240+0x1a080], [R12.64+0x80], !P1 ;  /* 0x1a0800800cf07fae */ /* 0x0005e2000c901d4c */
[----:B------:R-:W-:Y:S02]  /*53c0*/  LEA.HI.X R11, R9, c[0x0][0x1f4], R16, 0x1, P3 ;  /* 0x00007d00090b7a11 */ /* 0x000fe400018f0c10 */
[----:B------:R-:W-:Y:S02]  /*53d0*/  ISETP.LT.OR P6, PT, R8, 0x1, !P2 ;  /* 0x000000010800780c */ /* 0x000fe400057c1670 */
[----:B------:R-:W-:Y:S02]  /*53e0*/  LOP3.LUT P3, RZ, R242, 0x8, RZ, 0xc0, !PT ;  /* 0x00000008f2ff7812 */ /* 0x000fe4000786c0ff */
[C---:B------:R-:W-:Y:S02]  /*53f0*/  ISETP.LT.OR P5, PT, R8.reuse, 0x21, !P5 ;  /* 0x000000210800780c */ /* 0x040fe40006fa1670 */
[C---:B------:R-:W-:Y:S02]  /*5400*/  ISETP.LT.OR P1, PT, R8.reuse, 0x1, !P3 ;  /* 0x000000010800780c */ /* 0x040fe40005f21670 */
[C---:B------:R-:W-:Y:S02]  /*5410*/  ISETP.LT.OR P4, PT, R8.reuse, 0x21, !P4 ;  /* 0x000000210800780c */ /* 0x040fe40006781670 */
[C---:B------:R-:W-:Y:S02]  /*5420*/  ISETP.LT.OR P2, PT, R8.reuse, 0x21, !P2 ;  /* 0x000000210800780c */ /* 0x040fe40005741670 */
[----:B------:R-:W-:Y:S01]  /*5430*/  ISETP.LT.OR P3, PT, R8, 0x21, !P3 ;  /* 0x000000210800780c */ /* 0x000fe20005f61670 */
[----:B------:R2:W-:Y:S01]  /*5440*/  LDGSTS.E.BYPASS.LTC128B.128 [R240+0x1c080], [R12.64+0x100], !P6 ;  /* 0x1c0801000cf07fae */ /* 0x0005e2000f101d4c */
[----:B-1----:R-:W-:Y:S05]  /*5450*/  @!P0 IMAD.SHL.U32 R8, R200, 0x10, RZ ;  /* 0x00000010c8088824 */ /* 0x002fea00078e00ff */
[----:B------:R2:W-:Y:S04]  /*5460*/  LDGSTS.E.BYPASS.LTC128B.128 [R240+0x1e080], [R12.64+0x180], !P1 ;  /* 0x1e0801800cf07fae */ /* 0x0005e8000c901d4c */
[----:B------:R2:W-:Y:S04]  /*5470*/  LDGSTS.E.BYPASS.LTC128B.128 [R240+0x19080], [R10.64], !P5 ;  /* 0x190800000af07fae */ /* 0x0005e8000e901d4c */
[----:B------:R2:W-:Y:S04]  /*5480*/  LDGSTS.E.BYPASS.LTC128B.128 [R240+0x1b080], [R10.64+0x80], !P4 ;  /* 0x1b0800800af07fae */ /* 0x0005e8000e101d4c */
[----:B------:R2:W-:Y:S04]  /*5490*/  LDGSTS.E.BYPASS.LTC128B.128 [R240+0x1d080], [R10.64+0x100], !P2 ;  /* 0x1d0801000af07fae */ /* 0x0005e8000d101d4c */
[----:B------:R2:W-:Y:S04]  /*54a0*/  LDGSTS.E.BYPASS.LTC128B.128 [R240+0x1f080], [R10.64+0x180], !P3 ;  /* 0x1f0801800af07fae */ /* 0x0005e8000d901d4c */
[----:B------:R2:W-:Y:S02]  /*54b0*/  @!P0 LDGSTS.E.BYPASS.LTC128B.128 [R8+0x20180], [R14.64] ;  /* 0x201800000e088fae */ /* 0x0005e4000b901d4c */
.L_x_893:
        /* <DEDUP_REMOVED lines=94> */
[C---:B------:R-:W-:Y:S01]  /*5aa0*/  LOP3.LUT P4, RZ, R243.reuse, 0x1, RZ, 0xc0, !PT ;  /* 0x00000001f3ff7812 */ /* 0x040fe2000788c0ff */
[----:B------:R-:W-:Y:S01]  /*5ab0*/  UIMAD.WIDE.U32 UR20, UR16, UR4, URZ ;  /* 0x00000004101472a5 */ /* 0x000fe2000f8e003f */
[----:B------:R-:W5:Y:S01]  /*5ac0*/  LDL R224, [R1+0x14] ;  /* 0x0000140001e07983 */ /* 0x000f620000100800 */
[----:B------:R-:W-:Y:S01]  /*5ad0*/  LOP3.LUT P3, RZ, R243, 0x2, RZ, 0xc0, !PT ;  /* 0x00000002f3ff7812 */ /* 0x000fe2000786c0ff */
[----:B------:R-:W-:Y:S02]  /*5ae0*/  USHF.R.S32.HI UR17, URZ, 0x1f, UR16 ;  /* 0x0000001f3f117899 */ /* 0x000fe40008011410 */
[----:B----4-:R-:W4:Y:S01]  /*5af0*/  LDL.64 R180, [R1+0x20] ;  /* 0x0000200001b47983 */ /* 0x010f220000100a00 */
[----:B------:R-:W-:Y:S02]  /*5b00*/  USHF.L.U32 UR18, UR20, 0x6, URZ ;  /* 0x0000000614127899 */ /* 0x000fe4000800063f */
[----:B------:R-:W-:Y:S01]  /*5b10*/  UIMAD UR17, UR17, UR4, URZ ;  /* 0x00000004111172a4 */ /* 0x000fe2000f8e023f */
[----:B---3--:R-:W3:Y:S03]  /*5b20*/  LDL R225, [R1+0x38] ;  /* 0x0000380001e17983 */ /* 0x008ee60000100800 */
[----:B------:R-:W-:Y:S04]  /*5b30*/  UIMAD UR17, UR16, UR5, UR17 ;  /* 0x00000005101172a4 */ /* 0x000fe8000f8e0211 */
[----:B------:R-:W-:Y:S04]  /*5b40*/  UIADD3 UR17, UR21, UR17, URZ ;  /* 0x0000001115117290 */ /* 0x000fe8000fffe03f */
[----:B------:R-:W-:Y:S02]  /*5b50*/  USHF.L.U64.HI UR20, UR20, 0x6, UR17 ;  /* 0x0000000614147899 */ /* 0x000fe40008010211 */
[----:B------:R-:W-:Y:S06]  /*5b60*/  USHF.L.U32 UR17, UR16, 0x6, URZ ;  /* 0x0000000610117899 */ /* 0x000fec000800063f */
[----:B------:R-:W-:Y:S02]  /*5b70*/  IMAD.U32 R6, RZ, RZ, UR17 ;  /* 0x00000011ff067e24 */ /* 0x000fe4000f8e00ff */
[----:B------:R-:W-:Y:S01]  /*5b80*/  IMAD.U32 R11, RZ, RZ, UR17 ;  /* 0x00000011ff0b7e24 */ /* 0x000fe2000f8e00ff */
[----:B--2---:R-:W-:Y:S01]  /*5b90*/  IADD3 R4, P2, R226, UR18, RZ ;  /* 0x00000012e2047c10 */ /* 0x004fe2000ff5e0ff */
[----:B------:R-:W-:Y:S03]  /*5ba0*/  ULEA UR18, UP0, UR4, UR18, 0x5 ;  /* 0x0000001204127291 */ /* 0x000fe6000f80283f */
[----:B------:R-:W-:Y:S01]  /*5bb0*/  LEA R8, P1, R4, c[0x0][0x160], 0x1 ;  /* 0x0000580004087a11 */ /* 0x000fe200078208ff */
[----:B------:R-:W-:Y:S01]  /*5bc0*/  ULEA.HI.X UR4, UR4, UR20, UR5, 0x5, UP0 ;  /* 0x0000001404047291 */ /* 0x000fe200080f2c05 */
[----:B-----5:R-:W-:Y:S04]  /*5bd0*/  IADD3.X R5, R224, UR20, RZ, P2, !PT ;  /* 0x00000014e0057c10 */ /* 0x020fe800097fe4ff */
[----:B------:R-:W-:Y:S02]  /*5be0*/  LEA.HI.X R9, R4, c[0x0][0x164], R5, 0x1, P1 ;  /* 0x0000590004097a11 */ /* 0x000fe400008f0c05 */
[----:B------:R-:W-:Y:S02]  /*5bf0*/  IADD3 R4, -R248, UR8, -R6 ;  /* 0x00000008f8047c10 */ /* 0x000fe4000fffe906 */
[----:B----4-:R-:W-:Y:S02]  /*5c00*/  IADD3 R7, P1, R180, UR17, RZ ;  /* 0x00000011b4077c10 */ /* 0x010fe4000ff3e0ff */
[C---:B------:R-:W-:Y:S02]  /*5c10*/  ISETP.LT.OR P6, PT, R4.reuse, 0x1, !P4 ;  /* 0x000000010400780c */ /* 0x040fe400067c1670 */
[----:B------:R-:W-:Y:S02]  /*5c20*/  ISETP.LT.OR P5, PT, R4, 0x1, !P3 ;  /* 0x000000010400780c */ /* 0x000fe40005fa1670 */
[----:B------:R-:W-:Y:S02]  /*5c30*/  IADD3 R5, P2, R226, UR18, RZ ;  /* 0x00000012e2057c10 */ /* 0x000fe4000ff5e0ff */
[----:B---3--:R-:W-:Y:S02]  /*5c40*/  LEA.HI.X.SX32 R11, R11, R225, 0x1, P1 ;  /* 0x000000e10b0b7211 */ /* 0x008fe400008f0eff */
[----:B------:R-:W-:Y:S02]  /*5c50*/  LEA R10, P1, R7, c[0x0][0x258], 0x2 ;  /* 0x00009600070a7a11 */ /* 0x000fe400078210ff */
[----:B------:R-:W-:Y:S02]  /*5c60*/  IADD3.X R12, R224, UR4, RZ, P2, !PT ;  /* 0x00000004e00c7c10 */ /* 0x000fe400097fe4ff */
[----:B------:R-:W2:Y:S01]  /*5c70*/  S2R R224, SR_TID.X ;  /* 0x0000000000e07919 */ /* 0x000ea20000002100 */
[----:B------:R-:W-:Y:S02]  /*5c80*/  LEA R6, P2, R5, c[0x0][0x160], 0x1 ;  /* 0x0000580005067a11 */ /* 0x000fe400078408ff */
[----:B------:R-:W-:Y:S01]  /*5c90*/  LEA.HI.X R11, R7, c[0x0][0x25c], R11, 0x2, P1 ;  /* 0x00009700070b7a11 */ /* 0x000fe200008f140b */
[----:B------:R-:W-:Y:S01]  /*5ca0*/  @!PT LDS RZ, [RZ] ;  /* 0x00000000fffff984 */ /* 0x000fe20000000800 */
[----:B------:R-:W-:Y:S01]  /*5cb0*/  @!PT LDS RZ, [RZ] ;  /* 0x00000000fffff984 */ /* 0x000fe20000000800 */
[----:B------:R-:W-:Y:S01]  /*5cc0*/  @!PT LDS RZ, [RZ] ;  /* 0x00000000fffff984 */ /* 0x000fe20000000800 */
[----:B------:R3:W-:Y:S01]  /*5cd0*/  LDGSTS.E.BYPASS.LTC128B.128 [R240+0x10080], [R8.64], !P6 ;  /* 0x1008000008f07fae */ /* 0x0007e2000f101d4c */
[----:B------:R-:W-:Y:S02]  /*5ce0*/  LOP3.LUT P1, RZ, R243, 0x4, RZ, 0xc0, !PT ;  /* 0x00000004f3ff7812 */ /* 0x000fe4000782c0ff */
[----:B------:R-:W-:Y:S01]  /*5cf0*/  LEA.HI.X R7, R5, c[0x0][0x164], R12, 0x1, P2 ;  /* 0x0000590005077a11 */ /* 0x000fe200010f0c0c */
[----:B------:R3:W-:Y:S01]  /*5d00*/  LDGSTS.E.BYPASS.LTC128B.128 [R240+0x12080], [R8.64+0x80], !P5 ;  /* 0x1208008008f07fae */ /* 0x0007e2000e901d4c */
[C---:B------:R-:W-:Y:S02]  /*5d10*/  ISETP.LT.OR P6, PT, R4.reuse, 0x1, !P1 ;  /* 0x000000010400780c */ /* 0x040fe40004fc1670 */
[----:B------:R-:W-:Y:S02]  /*5d20*/  LOP3.LUT P2, RZ, R243, 0x8, RZ, 0xc0, !PT ;  /* 0x00000008f3ff7812 */ /* 0x000fe4000784c0ff */
[C---:B------:R-:W-:Y:S02]  /*5d30*/  ISETP.LT.OR P4, PT, R4.reuse, 0x21, !P4 ;  /* 0x000000210400780c */ /* 0x040fe40006781670 */
[C---:B------:R-:W-:Y:S02]  /*5d40*/  ISETP.LT.OR P5, PT, R4.reuse, 0x1, !P2 ;  /* 0x000000010400780c */ /* 0x040fe400057a1670 */
[C---:B------:R-:W-:Y:S02]  /*5d50*/  ISETP.LT.OR P3, PT, R4.reuse, 0x21, !P3 ;  /* 0x000000210400780c */ /* 0x040fe40005f61670 */
[C---:B------:R-:W-:Y:S02]  /*5d60*/  ISETP.LT.OR P1, PT, R4.reuse, 0x21, !P1 ;  /* 0x000000210400780c */ /* 0x040fe40004f21670 */
[----:B------:R-:W-:Y:S01]  /*5d70*/  ISETP.LT.OR P2, PT, R4, 0x21, !P2 ;  /* 0x000000210400780c */ /* 0x000fe20005741670 */
[----:B------:R3:W-:Y:S01]  /*5d80*/  LDGSTS.E.BYPASS.LTC128B.128 [R240+0x14080], [R8.64+0x100], !P6 ;  /* 0x1408010008f07fae */ /* 0x0007e2000f101d4c */
[----:B--2---:R-:W-:Y:S05]  /*5d90*/  @!P0 IMAD.SHL.U32 R4, R224, 0x10, RZ ;  /* 0x00000010e0048824 */ /* 0x004fea00078e00ff */
[----:B------:R3:W-:Y:S04]  /*5da0*/  LDGSTS.E.BYPASS.LTC128B.128 [R240+0x16080], [R8.64+0x180], !P5 ;  /* 0x1608018008f07fae */ /* 0x0007e8000e901d4c */
[----:B------:R3:W-:Y:S04]  /*5db0*/  LDGSTS.E.BYPASS.LTC128B.128 [R240+0x11080], [R6.64], !P4 ;  /* 0x1108000006f07fae */ /* 0x0007e8000e101d4c */
[----:B------:R3:W-:Y:S04]  /*5dc0*/  LDGSTS.E.BYPASS.LTC128B.128 [R240+0x13080], [R6.64+0x80], !P3 ;  /* 0x1308008006f07fae */ /* 0x0007e8000d901d4c */
[----:B------:R3:W-:Y:S04]  /*5dd0*/  LDGSTS.E.BYPASS.LTC128B.128 [R240+0x15080], [R6.64+0x100], !P1 ;  /* 0x1508010006f07fae */ /* 0x0007e8000c901d4c */
[----:B------:R3:W-:Y:S04]  /*5de0*/  LDGSTS.E.BYPASS.LTC128B.128 [R240+0x17080], [R6.64+0x180], !P2 ;  /* 0x1708018006f07fae */ /* 0x0007e8000d101d4c */
[----:B------:R3:W-:Y:S02]  /*5df0*/  @!P0 LDGSTS.E.BYPASS.LTC128B.128 [R4+0x20080], [R10.64] ;  /* 0x200800000a048fae */ /* 0x0007e4000b901d4c */
.L_x_894:
        /* <DEDUP_REMOVED lines=218> */
.L_x_884:
[----:B------:R-:W-:Y:S05]  /*6ba0*/  @P3 EXIT ;  /* 0x000000000000394d */ /* 0x000fea0003800000 */
[----:B------:R-:W2:Y:S01]  /*6bb0*/  LDL.LU R9, [R1+0x3c] ;  /* 0x00003c0001097983 */ /* 0x000ea20000300800 */
[----:B------:R-:W-:-:S04]  /*6bc0*/  ISETP.NE.U32.AND P2, PT, RZ, c[0x0][0x360], PT ;  /* 0x0000d800ff007a0c */ /* 0x000fc80003f45070 */
[----:B------:R-:W-:-:S13]  /*6bd0*/  ISETP.NE.AND.EX P2, PT, RZ, c[0x0][0x364], PT, P2 ;  /* 0x0000d900ff007a0c */ /* 0x000fda0003f45320 */
[----:B------:R-:W-:-:S04]  /*6be0*/  @P2 IMAD.MOV.U32 R2, RZ, RZ, 0x4 ;  /* 0x00000004ff022424 */ /* 0x000fc800078e00ff */
[----:B--2---:R-:W-:-:S05]  /*6bf0*/  @P2 IMAD.WIDE R2, R9, R2, c[0x0][0x360] ;  /* 0x0000d80009022625 */ /* 0x004fca00078e0202 */
[----:B------:R1:W2:Y:S01]  /*6c00*/  @P2 LDG.E R0, [R2.64] ;  /* 0x0000000c02002981 */ /* 0x0002a2000c1e1900 */
        /* <DEDUP_REMOVED lines=173> */
.L_x_896:
        /* <DEDUP_REMOVED lines=10> */
.L_x_1168:


//--------------------- .text._ZN7cutlass13device_kernelIN5flash19enable_sm80_to_sm89INS1_16FlashAttnBwdSm80INS1_25CollectiveMainloopBwdSm80ILi1ELi1EN4cute5tupleIJNS5_1CILi64EEES8_NS7_ILi256EEEEEENS_6half_tEfNS_4arch4Sm80ELb1ELb0ELb1ELb0ELb0ELb0ELb0ELb0ELi2ELi4ELi2ELi2ELb0EEENS1_21CollectiveEpilogueBwdISA_SB_SD_Li256ELb0ELb0ELi4EEENS1_25SingleTileBwdLPTSchedulerILb0ELi64ELb0EEEEEEEEEvNT_6ParamsE --------------------------
	.section	.text._ZN7cutlass13device_kernelIN5flash19enable_sm80_to_sm89INS1_16FlashAttnBwdSm80INS1_25CollectiveMainloopBwdSm80ILi1ELi1EN4cute5tupleIJNS5_1CILi64EEES8_NS7_ILi256EEEEEENS_6half_tEfNS_4arch4Sm80ELb1ELb0ELb1ELb0ELb0ELb0ELb0ELb0ELi2ELi4ELi2ELi2ELb0EEENS1_21CollectiveEpilogueBwdISA_SB_SD_Li256ELb0ELb0ELi4EEENS1_25SingleTileBwdLPTSchedulerILb0ELi64ELb0EEEEEEEEEvNT_6ParamsE,"ax",@progbits
	.sectioninfo	@"SHI_REGISTERS=255"
	.align	128
.text._ZN7cutlass13device_kernelIN5flash19enable_sm80_to_sm89INS1_16FlashAttnBwdSm80INS1_25CollectiveMainloopBwdSm80ILi1ELi1EN4cute5tupleIJNS5_1CILi64EEES8_NS7_ILi256EEEEEENS_6half_tEfNS_4arch4Sm80ELb1ELb0ELb1ELb0ELb0ELb0ELb0ELb0ELi2ELi4ELi2ELi2ELb0EEENS1_21CollectiveEpilogueBwdISA_SB_SD_Li256ELb0ELb0ELi4EEENS1_25SingleTileBwdLPTSchedulerILb0ELi64ELb0EEEEEEEEEvNT_6ParamsE:
        .type           _ZN7cutlass13device_kernelIN5flash19enable_sm80_to_sm89INS1_16FlashAttnBwdSm80INS1_25CollectiveMainloopBwdSm80ILi1ELi1EN4cute5tupleIJNS5_1CILi64EEES8_NS7_ILi256EEEEEENS_6half_tEfNS_4arch4Sm80ELb1ELb0ELb1ELb0ELb0ELb0ELb0ELb0ELi2ELi4ELi2ELi2ELb0EEENS1_21CollectiveEpilogueBwdISA_SB_SD_Li256ELb0ELb0ELi4EEENS1_25SingleTileBwdLPTSchedulerILb0ELi64ELb0EEEEEEEEEvNT_6ParamsE,@function
        .size           _ZN7cutlass13device_kernelIN5flash19enable_sm80_to_sm89INS1_16FlashAttnBwdSm80INS1_25CollectiveMainloopBwdSm80ILi1ELi1EN4cute5tupleIJNS5_1CILi64EEES8_NS7_ILi256EEEEEENS_6half_tEfNS_4arch4Sm80ELb1ELb0ELb1ELb0ELb0ELb0ELb0ELb0ELi2ELi4ELi2ELi2ELb0EEENS1_21CollectiveEpilogueBwdISA_SB_SD_Li256ELb0ELb0ELi4EEENS1_25SingleTileBwdLPTSchedulerILb0ELi64ELb0EEEEEEEEEvNT_6ParamsE,(.L_x_1169 - _ZN7cutlass13device_kernelIN5flash19enable_sm80_to_sm89INS1_16FlashAttnBwdSm80INS1_25CollectiveMainloopBwdSm80ILi1ELi1EN4cute5tupleIJNS5_1CILi64EEES8_NS7_ILi256EEEEEENS_6half_tEfNS_4arch4Sm80ELb1ELb0ELb1ELb0ELb0ELb0ELb0ELb0ELi2ELi4ELi2ELi2ELb0EEENS1_21CollectiveEpilogueBwdISA_SB_SD_Li256ELb0ELb0ELi4EEENS1_25SingleTileBwdLPTSchedulerILb0ELi64ELb0EEEEEEEEEvNT_6ParamsE)
        .other          _ZN7cutlass13device_kernelIN5flash19enable_sm80_to_sm89INS1_16FlashAttnBwdSm80INS1_25CollectiveMainloopBwdSm80ILi1ELi1EN4cute5tupleIJNS5_1CILi64EEES8_NS7_ILi256EEEEEENS_6half_tEfNS_4arch4Sm80ELb1ELb0ELb1ELb0ELb0ELb0ELb0ELb0ELi2ELi4ELi2ELi2ELb0EEENS1_21CollectiveEpilogueBwdISA_SB_SD_Li256ELb0ELb0ELi4EEENS1_25SingleTileBwdLPTSchedulerILb0ELi64ELb0EEEEEEEEEvNT_6ParamsE,@"STO_CUDA_ENTRY STV_DEFAULT"
_ZN7cutlass13device_kernelIN5flash19enable_sm80_to_sm89INS1_16FlashAttnBwdSm80INS1_25CollectiveMainloopBwdSm80ILi1ELi1EN4cute5tupleIJNS5_1CILi64EEES8_NS7_ILi256EEEEEENS_6half_tEfNS_4arch4Sm80ELb1ELb0ELb1ELb0ELb0ELb0ELb0ELb0ELi2ELi4ELi2ELi2ELb0EEENS1_21CollectiveEpilogueBwdISA_SB_SD_Li256ELb0ELb0ELi4EEENS1_25SingleTileBwdLPTSchedulerILb0ELi64ELb0EEEEEEEEEvNT_6ParamsE:
[----:B------:R-:W-:Y:S02]  /*0000*/  MOV R1, c[0x0][0x28] ;  /* 0x00000a0000017a02 */ /* 0x000fe40000000f00 */
[----:B------:R-:W1:Y:S01]  /*0010*/  S2R R248, SR_TID.X ;  /* 0x0000000000f87919 */ /* 0x000e620000002100 */
[----:B------:R-:W2:Y:S01]  /*0020*/  S2UR UR4, SR_CTAID.X ;  /* 0x00000000000479c3 */ /* 0x000ea20000002500 */
        /* <DEDUP_REMOVED lines=25> */
.L_x_898:
[----:B------:R-:W-:Y:S02]  /*01c0*/  ULDC UR7, c[0x0][0x3ac] ;  /* 0x0000eb0000077ab9 */ /* 0x000fe40000000800 */
[----:B------:R-:W-:Y:S02]  /*01d0*/  UISETP.NE.AND UP0, UPT, UR7, 0x1, UPT ;  /* 0x000000010700788c */ /* 0x000fe4000bf05270 */
[----:B------:R-:W-:Y:S02]  /*01e0*/  ULDC.64 UR4, c[0x0][0x3b0] ;  /* 0x0000ec0000047ab9 */ /* 0x000fe40000000a00 */
[----:B------:R-:W-:Y:S02]  /*01f0*/  UIMAD.WIDE.U32 UR10, UR6, UR4, URZ ;  /* 0x00000004060a72a5 */ /* 0x000fe4000f8e003f */
[----:B------:R-:W-:-:S05]  /*0200*/  UMOV UR15, UR6 ;  /* 0x00000006000f7c82 */ /* 0x000fca0008000000 */
[----:B------:R-:W-:-:S04]  /*0210*/  @UP0 USHF.R.U32.HI UR15, URZ, UR5, UR11 ;  /* 0x000000053f0f0299 */ /* 0x000fc8000801160b */
[----:B------:R-:W-:-:S04]  /*0220*/  UIMAD UR7, UR15, UR7, URZ ;  /* 0x000000070f0772a4 */ /* 0x000fc8000f8e023f */
.L_x_899:
[----:B------:R-:W-:Y:S02]  /*0230*/  UIADD3 UR9, UR6, -UR7, URZ ;  /* 0x8000000706097290 */ /* 0x000fe4000fffe03f */
[----:B------:R-:W-:Y:S02]  /*0240*/  ULDC.64 UR4, c[0x0][0x3a8] ;  /* 0x0000ea0000047ab9 */ /* 0x000fe40000000a00 */
[----:B------:R-:W-:Y:S02]  /*0250*/  ULDC.64 UR6, c[0x0][0x3a0] ;  /* 0x0000e80000067ab9 */ /* 0x000fe40000000a00 */
[----:B------:R-:W-:Y:S02]  /*0260*/  UISETP.NE.AND UP0, UPT, UR6, 0x1, UPT ;  /* 0x000000010600788c */ /* 0x000fe4000bf05270 */
[----:B------:R-:W-:-:S04]  /*0270*/  UIMAD UR5, UR8, UR5, UR9 ;  /* 0x00000005080572a4 */ /* 0x000fc8000f8e0209 */
[----:B------:R-:W-:-:S03]  /*0280*/  UIMAD.WIDE.U32 UR8, UR5, UR7, URZ ;  /* 0x00000007050872a5 */ /* 0x000fc6000f8e003f */
[----:B------:R-:W-:Y:S02]  /*0290*/  UMOV UR14, UR5 ;  /* 0x00000005000e7c82 */ /* 0x000fe40008000000 */
[----:B------:R-:W-:-:S04]  /*02a0*/  @UP0 USHF.R.U32.HI UR14, URZ, UR4, UR9 ;  /* 0x000000043f0e0299 */ /* 0x000fc80008011609 */
[----:B------:R-:W-:-:S04]  /*02b0*/  UIADD3 UR13, -UR14, URZ, URZ ;  /* 0x0000003f0e0d7290 */ /* 0x000fc8000fffe13f */
[----:B------:R-:W-:Y:S01]  /*02c0*/  UIMAD UR13, UR13, UR6, UR5 ;  /* 0x000000060d0d72a4 */ /* 0x000fe2000f8e0205 */
[----:B------:R-:W-:Y:S05]  /*02d0*/  BRA `(.L_x_900) ;  /* 0x0000025000007947 */ /* 0x000fea0003800000 */
.L_x_897:
        /* <DEDUP_REMOVED lines=20> */
.L_x_901:
[----:B------:R-:W-:Y:S02]  /*0420*/  ULDC UR7, c[0x0][0x3ac] ;  /* 0x0000eb0000077ab9 */ /* 0x000fe40000000800 */
[----:B------:R-:W-:Y:S02]  /*0430*/  UISETP.NE.AND UP0, UPT, UR7, 0x1, UPT ;  /* 0x000000010700788c */ /* 0x000fe4000bf05270 */
[----:B------:R-:W-:Y:S02]  /*0440*/  ULDC.64 UR4, c[0x0][0x3b0] ;  /* 0x0000ec0000047ab9 */ /* 0x000fe40000000a00 */
[----:B------:R-:W-:Y:S02]  /*0450*/  UIMAD.WIDE.U32 UR10, UR6, UR4, URZ ;  /* 0x00000004060a72a5 */ /* 0x000fe4000f8e003f */
[----:B------:R-:W-:-:S05]  /*0460*/  UMOV UR15, UR6 ;  /* 0x00000006000f7c82 */ /* 0x000fca0008000000 */
[----:B------:R-:W-:-:S04]  /*0470*/  @UP0 USHF.R.U32.HI UR15, URZ, UR5, UR11 ;  /* 0x000000053f0f0299 */ /* 0x000fc8000801160b */
[----:B------:R-:W-:-:S04]  /*0480*/  UIMAD UR7, UR15, UR7, URZ ;  /* 0x000000070f0772a4 */ /* 0x000fc8000f8e023f */
.L_x_902:
        /* <DEDUP_REMOVED lines=9> */
[----:B------:R-:W-:Y:S02]  /*0520*/  UIMAD UR13, UR13, UR6, UR5 ;  /* 0x000000060d0d72a4 */ /* 0x000fe4000f8e0205 */
.L_x_900:
        /* <DEDUP_REMOVED lines=16> */
[----:B------:R-:W-:Y:S01]  /*0630*/  UIADD3 UR6, UR6, 0x3f, URZ ;  /* 0x0000003f06067890 */ /* 0x000fe2000fffe03f */
[----:B------:R-:W-:Y:S01]  /*0640*/  CS2R R12, SRZ ;  /* 0x00000000000c7805 */ /* 0x000fe2000001ff00 */
[----:B------:R-:W-:Y:S01]  /*0650*/  USHF.R.S32.HI UR4, URZ, 0x1f, UR5 ;  /* 0x0000001f3f047899 */ /* 0x000fe20008011405 */
[----:B------:R-:W-:Y:S01]  /*0660*/  MOV R152, RZ ;  /* 0x000000ff00987202 */ /* 0x000fe20000000f00 */
[----:B------:R-:W-:Y:S01]  /*0670*/  ULDC.64 UR16, c[0x0][0x118] ;  /* 0x0000460000107ab9 */ /* 0x000fe20000000a00 */
        /* <DEDUP_REMOVED lines=15> */
[----:B------:R-:W-:Y:S01]  /*0770*/  MOV R144, RZ ;  /* 0x000000ff00907202 */ /* 0x000fe20000000f00 */
[----:B------:R-:W-:Y:S01]  /*0780*/  IMAD.MOV.U32 R138, RZ, RZ, RZ ;  /* 0x000000ffff8a7224 */ /* 0x000fe200078e00ff */
[----:B------:R-:W-:Y:S01]  /*0790*/  UISETP.GT.AND UP0, UPT, UR12, UR11, UPT ;  /* 0x0000000b0c00728c */ /* 0x000fe2000bf04270 */
[----:B------:R-:W-:Y:S01]  /*07a0*/  CS2R R20, SRZ ;  /* 0x0000000000147805 */ /* 0x000fe2000001ff00 */
[----:B------:R-:W-:Y:S01]  /*07b0*/  MOV R136, RZ ;  /* 0x000000ff00887202 */ /* 0x000fe20000000f00 */
[----:B------:R-:W-:Y:S01]  /*07c0*/  IMAD.MOV.U32 R134, RZ, RZ, RZ ;  /* 0x000000ffff867224 */ /* 0x000fe200078e00ff */
[----:B------:R-:W-:Y:S01]  /*07d0*/  CS2R R22, SRZ ;  /* 0x0000000000167805 */ /* 0x000fe2000001ff00 */
[----:B------:R-:W-:Y:S01]  /*07e0*/  MOV R132, RZ ;  /* 0x000000ff00847202 */ /* 0x000fe20000000f00 */
[----:B------:R-:W-:Y:S01]  /*07f0*/  IMAD.MOV.U32 R126, RZ, RZ, RZ ;  /* 0x000000ffff7e7224 */ /* 0x000fe200078e00ff */
[----:B------:R-:W-:Y:S01]  /*0800*/  PLOP3.LUT P1, PT, PT, PT, UP0, 0x80, 0x0 ;  /* 0x000000000000781c */ /* 0x000fe20003f2f008 */
        /* <DEDUP_REMOVED lines=54> */
[----:B------:R-:W-:Y:S01]  /*0b70*/  ULDC.64 UR4, c[0x0][0x248] ;  /* 0x0000920000047ab9 */ /* 0x000fe20000000a00 */
[--C-:B------:R-:W-:Y:S01]  /*0b80*/  SHF.R.S32.HI R20, RZ, 0x1f, R248.reuse ;  /* 0x0000001fff147819 */ /* 0x100fe200000114f8 */
[----:B------:R-:W-:Y:S01]  /*0b90*/  UISETP.NE.AND UP0, UPT, UR4, 0x1, UPT ;  /* 0x000000010400788c */ /* 0x000fe2000bf05270 */
[----:B------:R-:W-:Y:S01]  /*0ba0*/  SHF.R.S32.HI R249, RZ, 0x1f, R248 ;  /* 0x0000001ffff97819 */ /* 0x000fe200000114f8 */
[----:B------:R-:W-:Y:S01]  /*0bb0*/  UIMAD.WIDE.U32 UR8, UR13, UR5, URZ ;  /* 0x000000050d0872a5 */ /* 0x000fe2000f8e003f */
[----:B------:R-:W-:Y:S01]  /*0bc0*/  LEA.HI R0, R20, R248, RZ, 0x3 ;  /* 0x000000f814007211 */ /* 0x000fe200078f18ff */
[----:B------:R-:W-:Y:S01]  /*0bd0*/  ULDC UR4, c[0x0][0x250] ;  /* 0x0000940000047ab9 */ /* 0x000fe20000000800 */
[----:B------:R-:W-:Y:S01]  /*0be0*/  IMAD.U32 R2, RZ, RZ, UR13 ;  /* 0x0000000dff027e24 */ /* 0x000fe2000f8e00ff */
[----:B------:R-:W-:Y:S01]  /*0bf0*/  UMOV UR7, UR13 ;  /* 0x0000000d00077c82 */ /* 0x000fe20008000000 */
[----:B------:R-:W-:Y:S01]  /*0c00*/  LOP3.LUT R3, R0, 0xfffffff8, RZ, 0xc0, !PT ;  /* 0xfffffff800037812 */ /* 0x000fe200078ec0ff */
[----:B------:R-:W-:Y:S01]  /*0c10*/  IMAD.U32 R8, RZ, RZ, UR15 ;  /* 0x0000000fff087e24 */ /* 0x000fe2000f8e00ff */
[----:B------:R-:W-:Y:S01]  /*0c20*/  SHF.R.S32.HI R250, RZ, 0x3, R0 ;  /* 0x00000003fffa7819 */ /* 0x000fe20000011400 */
[----:B------:R-:W-:Y:S01]  /*0c30*/  IMAD.WIDE.U32 R22, R2, c[0x0][0x238], R248 ;  /* 0x00008e0002167a25 */ /* 0x000fe200078e00f8 */
[----:B------:R-:W-:Y:S01]  /*0c40*/  @UP0 UMOV UR5, UR9 ;  /* 0x0000000900050c82 */ /* 0x000fe20008000000 */
[----:B------:R-:W-:Y:S01]  /*0c50*/  LOP3.LUT R252, R252, 0xfffffffe, RZ, 0xc0, !PT ;  /* 0xfffffffefcfc7812 */ /* 0x000fe200078ec0ff */
[----:B------:R-:W-:Y:S01]  /*0c60*/  @UP0 USHF.R.U32.HI UR7, URZ, UR4, UR5 ;  /* 0x000000043f070299 */ /* 0x000fe20008011605 */
[----:B------:R-:W-:Y:S01]  /*0c70*/  IMAD.IADD R32, R248, 0x1, -R3 ;  /* 0x00000001f8207824 */ /* 0x000fe200078e0a03 */
[----:B------:R-:W-:Y:S01]  /*0c80*/  SHF.R.S32.HI R251, RZ, 0x1f, R250 ;  /* 0x0000001ffffb7819 */ /* 0x000fe200000114fa */
[----:B------:R-:W-:Y:S01]  /*0c90*/  ULDC.64 UR4, c[0x0][0x1e0] ;  /* 0x0000780000047ab9 */ /* 0x000fe20000000a00 */
[----:B------:R-:W-:Y:S01]  /*0ca0*/  IMAD.U32 R16, RZ, RZ, UR13 ;  /* 0x0000000dff107e24 */ /* 0x000fe2000f8e00ff */
[----:B------:R-:W-:Y:S01]  /*0cb0*/  USHF.R.S32.HI UR6, URZ, 0x1f, UR7 ;  /* 0x0000001f3f067899 */ /* 0x000fe20008011407 */
[----:B------:R-:W-:Y:S01]  /*0cc0*/  IMAD.SHL.U32 R2, R32, 0x8, RZ ;  /* 0x0000000820027824 */ /* 0x000fe200078e00ff */
[----:B------:R-:W-:Y:S01]  /*0cd0*/  USHF.R.S32.HI UR9, URZ, 0x1f, UR14 ;  /* 0x0000001f3f097899 */ /* 0x000fe2000801140e */
[----:B------:R-:W-:Y:S01]  /*0ce0*/  IMAD.U32 R10, RZ, RZ, UR7 ;  /* 0x00000007ff0a7e24 */ /* 0x000fe2000f8e00ff */
[----:B------:R-:W-:Y:S01]  /*0cf0*/  UIMAD UR4, UR6, UR4, URZ ;  /* 0x00000004060472a4 */ /* 0x000fe2000f8e023f */
[----:B------:R-:W-:Y:S01]  /*0d00*/  IMAD R0, R251, c[0x0][0x178], RZ ;  /* 0x00005e00fb007a24 */ /* 0x000fe200078e02ff */
[----:B------:R-:W-:Y:S01]  /*0d10*/  SHF.R.S32.HI R3, RZ, 0x1f, R2 ;  /* 0x0000001fff037819 */ /* 0x000fe20000011402 */
[----:B------:R-:W-:Y:S01]  /*0d20*/  IMAD.WIDE R8, R8, 0x40, R250 ;  /* 0x0000004008087825 */ /* 0x000fe200078e02fa */
[----:B------:R-:W-:Y:S01]  /*0d30*/  UIMAD UR8, UR7, UR5, UR4 ;  /* 0x00000005070872a4 */ /* 0x000fe2000f8e0204 */
[----:B------:R-:W-:Y:S01]  /*0d40*/  ISETP.GE.AND P4, PT, R2, c[0x0][0x1cc], PT ;  /* 0x0000730002007a0c */ /* 0x000fe20003f86270 */
[----:B------:R-:W-:Y:S01]  /*0d50*/  USHF.R.S32.HI UR20, URZ, 0x1f, UR13 ;  /* 0x0000001f3f147899 */ /* 0x000fe2000801140d */
[----:B------:R-:W-:Y:S01]  /*0d60*/  IMAD.WIDE.U32 R4, R10, c[0x0][0x1e0], R2 ;  /* 0x000078000a047a25 */ /* 0x000fe200078e0002 */
[----:B------:R-:W-:Y:S01]  /*0d70*/  ULDC.64 UR4, c[0x0][0x1b0] ;  /* 0x00006c0000047ab9 */ /* 0x000fe20000000a00 */
[----:B------:R-:W-:Y:S01]  /*0d80*/  IADD3 R28, R2, 0x40, RZ ;  /* 0x00000040021c7810 */ /* 0x000fe20007ffe0ff */
[----:B------:R-:W-:Y:S01]  /*0d90*/  UIMAD UR4, UR6, UR4, URZ ;  /* 0x00000004060472a4 */ /* 0x000fe2000f8e023f */
[C---:B------:R-:W-:Y:S01]  /*0da0*/  IMAD R0, R250.reuse, c[0x0][0x17c], R0 ;  /* 0x00005f00fa007a24 */ /* 0x040fe200078e0200 */
[----:B------:R-:W-:Y:S01]  /*0db0*/  IADD3 R7, R5, UR8, RZ ;  /* 0x0000000805077c10 */ /* 0x000fe2000fffe0ff */
[--C-:B------:R-:W-:Y:S01]  /*0dc0*/  IMAD.WIDE.U32 R12, R250, c[0x0][0x178], R2.reuse ;  /* 0x00005e00fa0c7a25 */ /* 0x100fe200078e0002 */
[----:B------:R-:W-:Y:S01]  /*0dd0*/  UIMAD UR8, UR7, UR5, UR4 ;  /* 0x00000005070872a4 */ /* 0x000fe2000f8e0204 */
[----:B------:R-:W-:Y:S01]  /*0de0*/  IADD3 R26, R2, 0x80, RZ ;  /* 0x00000080021a7810 */ /* 0x000fe20007ffe0ff */
[----:B------:R-:W-:Y:S01]  /*0df0*/  USHF.R.S32.HI UR19, URZ, 0x1f, UR11 ;  /* 0x0000001f3f137899 */ /* 0x000fe2000801140b */
[----:B------:R-:W-:Y:S01]  /*0e00*/  IMAD.WIDE.U32 R10, R10, c[0x0][0x1b0], R2 ;  /* 0x00006c000a0a7a25 */ /* 0x000fe200078e0002 */
[----:B------:R-:W-:Y:S01]  /*0e10*/  ULDC.64 UR6, c[0x0][0x1e8] ;  /* 0x00007a0000067ab9 */ /* 0x000fe20000000a00 */
[----:B------:R-:W-:Y:S01]  /*0e20*/  IADD3 R27, R2, 0xc0, RZ ;  /* 0x000000c0021b7810 */ /* 0x000fe20007ffe0ff */
[----:B------:R-:W-:Y:S01]  /*0e30*/  ULDC.64 UR4, c[0x0][0x1b8] ;  /* 0x00006e0000047ab9 */ /* 0x000fe20000000a00 */
[----:B------:R-:W-:Y:S01]  /*0e40*/  IMAD.IADD R13, R13, 0x1, R0 ;  /* 0x000000010d0d7824 */ /* 0x000fe200078e0200 */
[----:B------:R-:W-:Y:S01]  /*0e50*/  UIMAD UR6, UR9, UR6, URZ ;  /* 0x00000006090672a4 */ /* 0x000fe2000f8e023f */
[----:B------:R-:W-:Y:S01]  /*0e60*/  IMAD.MOV.U32 R6, RZ, RZ, R4 ;  /* 0x000000ffff067224 */ /* 0x000fe200078e0004 */
[----:B------:R-:W-:Y:S01]  /*0e70*/  IADD3 R5, R11, UR8, RZ ;  /* 0x000000080b057c10 */ /* 0x000fe2000fffe0ff */
[----:B------:R-:W-:Y:S01]  /*0e80*/  IMAD.U32 R0, RZ, RZ, UR14 ;  /* 0x0000000eff007e24 */ /* 0x000fe2000f8e00ff */
[----:B------:R-:W-:Y:S01]  /*0e90*/  UIMAD UR4, UR9, UR4, URZ ;  /* 0x00000004090472a4 */ /* 0x000fe2000f8e023f */
[----:B------:R-:W-:Y:S01]  /*0ea0*/  IMAD.U32 R11, RZ, RZ, UR14 ;  /* 0x0000000eff0b7e24 */ /* 0x000fe2000f8e00ff */
[----:B------:R-:W-:Y:S01]  /*0eb0*/  UIMAD UR7, UR14, UR7, UR6 ;  /* 0x000000070e0772a4 */ /* 0x000fe2000f8e0206 */
[----:B------:R-:W-:Y:S01]  /*0ec0*/  IMAD.MOV.U32 R4, RZ, RZ, R10 ;  /* 0x000000ffff047224 */ /* 0x000fe200078e000a */
[----:B------:R-:W-:Y:S01]  /*0ed0*/  UIMAD UR6, UR14, UR5, UR4 ;  /* 0x000000050e0672a4 */ /* 0x000fe2000f8e0204 */
[----:B------:R-:W-:Y:S01]  /*0ee0*/  IMAD.WIDE.U32 R6, R0, c[0x0][0x1e8], R6 ;  /* 0x00007a0000067a25 */ /* 0x000fe200078e0006 */
[----:B------:R-:W-:Y:S01]  /*0ef0*/  ULDC UR8, c[0x0][0x198] ;  /* 0x0000660000087ab9 */ /* 0x000fe20000000800 */
[----:B------:R-:W-:Y:S01]  /*0f00*/  ISETP.GE.AND P5, PT, R28, c[0x0][0x1cc], PT ;  /* 0x000073001c007a0c */ /* 0x000fe20003fa6270 */
[----:B------:R-:W-:Y:S01]  /*0f10*/  UIADD3 UR8, -UR10, UR8, URZ ;  /* 0x000000080a087290 */ /* 0x000fe2000fffe13f */
[----:B------:R-:W-:Y:S01]  /*0f20*/  IMAD.U32 R0, RZ, RZ, UR13 ;  /* 0x0000000dff007e24 */ /* 0x000fe2000f8e00ff */
[----:B------:R-:W-:Y:S01]  /*0f30*/  IADD3 R7, R7, UR7, RZ ;  /* 0x0000000707077c10 */ /* 0x000fe2000fffe0ff */
[----:B------:R-:W-:Y:S01]  /*0f40*/  IMAD.SHL.U32 R10, R250, 0x40, RZ ;  /* 0x00000040fa0a7824 */ /* 0x000fe200078e00ff */
[----:B------:R-:W-:Y:S01]  /*0f50*/  ULDC.64 UR4, c[0x0][0x180] ;  /* 0x0000600000047ab9 */ /* 0x000fe20000000a00 */
[----:B------:R-:W-:Y:S01]  /*0f60*/  IMAD.WIDE.U32 R4, R11, c[0x0][0x1b8], R4 ;  /* 0x00006e000b047a25 */ /* 0x000fe200078e0004 */
[----:B------:R-:W-:Y:S01]  /*0f70*/  UIMAD UR4, UR20, UR4, URZ ;  /* 0x00000004140472a4 */ /* 0x000fe2000f8e023f */
[----:B------:R-:W-:Y:S01]  /*0f80*/  ISETP.GE.AND P6, PT, R26, c[0x0][0x1cc], PT ;  /* 0x000073001a007a0c */ /* 0x000fe20003fc6270 */
[----:B------:R-:W-:Y:S01]  /*0f90*/  USHF.L.U32 UR18, UR11, 0x6, URZ ;  /* 0x000000060b127899 */ /* 0x000fe2000800063f */
[----:B------:R-:W-:Y:S01]  /*0fa0*/  IMAD.WIDE.U32 R12, R0, c[0x0][0x180], R12 ;  /* 0x00006000000c7a25 */ /* 0x000fe200078e000c */
[----:B------:R-:W-:Y:S01]  /*0fb0*/  LOP3.LUT R0, R10, 0x1c0, RZ, 0xc0, !PT ;  /* 0x000001c00a007812 */ /* 0x000fe200078ec0ff */
[----:B------:R-:W-:Y:S01]  /*0fc0*/  UIMAD UR4, UR13, UR5, UR4 ;  /* 0x000000050d0472a4 */ /* 0x000fe2000f8e0204 */
[----:B------:R-:W-:Y:S01]  /*0fd0*/  IADD3 R5, R5, UR6, RZ ;  /* 0x0000000605057c10 */ /* 0x000fe2000fffe0ff */
[C---:B------:R-:W-:Y:S01]  /*0fe0*/  IMAD R10, R9.reuse, c[0x0][0x1d8], RZ ;  /* 0x00007600090a7a24 */ /* 0x040fe200078e02ff */
[----:B------:R-:W-:Y:S01]  /*0ff0*/  LOP3.LUT R15, R0, 0x38, R2, 0xf8, !PT ;  /* 0x00000038000f7812 */ /* 0x000fe200078ef802 */
[----:B------:R-:W-:Y:S01]  /*1000*/  IMAD R9, R9, c[0x0][0x1a8], RZ ;  /* 0x00006a0009097a24 */ /* 0x000fe200078e02ff */
[----:B------:R-:W-:Y:S01]  /*1010*/  SHF.R.U32.HI R0, RZ, 0x3, R0 ;  /* 0x00000003ff007819 */ /* 0x000fe20000011600 */
[C---:B------:R-:W-:Y:S01]  /*1020*/  IMAD R14, R8.reuse, c[0x0][0x1dc], R10 ;  /* 0x00007700080e7a24 */ /* 0x040fe200078e020a */
[----:B------:R-:W-:Y:S01]  /*1030*/  IADD3 R13, R13, UR4, RZ ;  /* 0x000000040d0d7c10 */ /* 0x000fe2000fffe0ff */
[C---:B------:R-:W-:Y:S01]  /*1040*/  IMAD.WIDE.U32 R10, R8.reuse, c[0x0][0x1d8], R6 ;  /* 0x00007600080a7a25 */ /* 0x040fe200078e0006 */
[----:B------:R-:W-:Y:S01]  /*1050*/  LOP3.LUT R15, R15, R0, RZ, 0x3c, !PT ;  /* 0x000000000f0f7212 */ /* 0x000fe200078e3cff */
[----:B------:R-:W-:Y:S01]  /*1060*/  ULDC.64 UR4, c[0x0][0x188] ;  /* 0x0000620000047ab9 */ /* 0x000fe20000000a00 */
[----:B------:R-:W-:Y:S01]  /*1070*/  CS2R R162, SRZ ;  /* 0x0000000000a27805 */ /* 0x000fe2000001ff00 */
[C---:B------:R-:W-:Y:S01]  /*1080*/  IMAD R7, R8.reuse, c[0x0][0x1ac], R9 ;  /* 0x00006b0008077a24 */ /* 0x040fe200078e0209 */
[----:B------:R-:W-:Y:S01]  /*1090*/  UIMAD UR4, UR9, UR4, URZ ;  /* 0x00000004090472a4 */ /* 0x000fe2000f8e023f */
[----:B------:R-:W-:Y:S01]  /*10a0*/  IMAD.WIDE.U32 R8, R8, c[0x0][0x1a8], R4 ;  /* 0x00006a0008087a25 */ /* 0x000fe200078e0004 */
[----:B------:R-:W-:Y:S01]  /*10b0*/  LEA R4, P1, R10, c[0x0][0x1c0], 0x1 ;  /* 0x000070000a047a11 */ /* 0x000fe200078208ff */
[----:B------:R-:W-:Y:S01]  /*10c0*/  CS2R R160, SRZ ;  /* 0x0000000000a07805 */ /* 0x000fe2000001ff00 */
[----:B------:R-:W-:Y:S01]  /*10d0*/  UIMAD UR6, UR14, UR5, UR4 ;  /* 0x000000050e0672a4 */ /* 0x000fe2000f8e0204 */
[----:B------:R-:W-:Y:S01]  /*10e0*/  IMAD.IADD R7, R9, 0x1, R7 ;  /* 0x0000000109077824 */ /* 0x000fe200078e0207 */
[C---:B------:R-:W-:Y:S01]  /*10f0*/  LEA R6, P0, R8.reuse, c[0x0][0x190], 0x1 ;  /* 0x0000640008067a11 */ /* 0x040fe200078008ff */
[----:B------:R-:W-:Y:S01]  /*1100*/  IMAD.IADD R0, R11, 0x1, R14 ;  /* 0x000000010b007824 */ /* 0x000fe200078e020e */
[----:B------:R-:W-:Y:S01]  /*1110*/  ULDC.64 UR4, c[0x0][0x178] ;  /* 0x00005e0000047ab9 */ /* 0x000fe20000000a00 */
[----:B------:R-:W-:Y:S01]  /*1120*/  IMAD.MOV.U32 R9, RZ, RZ, c[0x0][0x1d8] ;  /* 0x00007600ff097624 */ /* 0x000fe200078e00ff */
[----:B------:R-:W-:Y:S01]  /*1130*/  LEA.HI.X R7, R8, c[0x0][0x194], R7, 0x1, P0 ;  /* 0x0000650008077a11 */ /* 0x000fe200000f0c07 */
[----:B------:R-:W-:Y:S01]  /*1140*/  IMAD.MOV.U32 R14, RZ, RZ, c[0x0][0x1a8] ;  /* 0x00006a00ff0e7624 */ /* 0x000fe200078e00ff */
[----:B------:R-:W-:Y:S01]  /*1150*/  LEA.HI R8, R20, R248, RZ, 0x6 ;  /* 0x000000f814087211 */ /* 0x000fe200078f30ff */
[----:B------:R-:W-:Y:S01]  /*1160*/  IMAD.U32 R11, RZ, RZ, UR14 ;  /* 0x0000000eff0b7e24 */ /* 0x000fe2000f8e00ff */
[----:B------:R-:W-:Y:S01]  /*1170*/  LEA.HI.X R5, R10, c[0x0][0x1c4], R0, 0x1, P1 ;  /* 0x000071000a057a11 */ /* 0x000fe200008f0c00 */
[----:B------:R-:W-:Y:S01]  /*1180*/  IMAD.MOV.U32 R10, RZ, RZ, c[0x0][0x1dc] ;  /* 0x00007700ff0a7624 */ /* 0x000fe200078e00ff */
[----:B------:R-:W-:Y:S01]  /*1190*/  IADD3 R0, -R250, UR8, RZ ;  /* 0x00000008fa007c10 */ /* 0x000fe2000fffe1ff */
[----:B------:R-:W-:Y:S01]  /*11a0*/  IMAD.WIDE.U32 R18, R11, c[0x0][0x188], R12 ;  /* 0x000062000b127a25 */ /* 0x000fe200078e000c */
[----:B------:R-:W-:Y:S01]  /*11b0*/  SHF.R.S32.HI R29, RZ, 0x6, R8 ;  /* 0x00000006ff1d7819 */ /* 0x000fe20000011408 */
[----:B------:R-:W-:Y:S01]  /*11c0*/  UIMAD UR7, UR19, UR4, URZ ;  /* 0x00000004130772a4 */ /* 0x000fe2000f8e023f */
[C---:B------:R-:W-:Y:S01]  /*11d0*/  LEA R8, P0, R9.reuse, R4, 0x6 ;  /* 0x0000000409087211 */ /* 0x040fe200078030ff */
[----:B------:R-:W-:Y:S01]  /*11e0*/  UIMAD.WIDE.U32 UR22, UR11, UR4, URZ ;  /* 0x000000040b1672a5 */ /* 0x000fe2000f8e003f */
[C---:B------:R-:W-:Y:S01]  /*11f0*/  ISETP.LT.OR P1, PT, R0.reuse, 0x1, P4 ;  /* 0x000000010000780c */ /* 0x040fe20002721670 */
[----:B------:R-:W-:Y:S01]  /*1200*/  UIMAD UR5, UR11, UR5, UR7 ;  /* 0x000000050b0572a4 */ /* 0x000fe2000f8e0207 */
[----:B------:R-:W-:Y:S01]  /*1210*/  LEA.HI.X R9, R9, R5, R10, 0x6, P0 ;  /* 0x0000000509097211 */ /* 0x000fe200000f340a */
[----:B------:R-:W-:Y:S01]  /*1220*/  IMAD R10, R29, 0x200, R15 ;  /* 0x000002001d0a7824 */ /* 0x000fe200078e020f */
[----:B------:R-:W-:Y:S01]  /*1230*/  ISETP.GE.AND P0, PT, R27, c[0x0][0x1cc], PT ;  /* 0x000073001b007a0c */ /* 0x000fe20003f06270 */
[----:B------:R-:W-:Y:S01]  /*1240*/  IMAD.MOV.U32 R15, RZ, RZ, c[0x0][0x1ac] ;  /* 0x00006b00ff0f7624 */ /* 0x000fe200078e00ff */
[----:B------:R-:W-:Y:S01]  /*1250*/  ISETP.LT.OR P3, PT, R0, 0x1, P5 ;  /* 0x000000010000780c */ /* 0x000fe20002f61670 */
[----:B------:R-:W-:Y:S01]  /*1260*/  IMAD.SHL.U32 R240, R10, 0x2, RZ ;  /* 0x000000020af07824 */ /* 0x000fe200078e00ff */
[----:B------:R-:W-:Y:S01]  /*1270*/  ISETP.LT.OR P2, PT, R0, 0x1, P6 ;  /* 0x000000010000780c */ /* 0x000fe20003741670 */
[----:B------:R-:W-:Y:S01]  /*1280*/  IMAD.SHL.U32 R12, R248, 0x4, RZ ;  /* 0x00000004f80c7824 */ /* 0x000fe200078e00ff */
[----:B------:R-:W-:Y:S01]  /*1290*/  UIADD3 UR5, UR23, UR5, URZ ;  /* 0x0000000517057290 */ /* 0x000fe2000fffe03f */
[C---:B------:R-:W-:Y:S01]  /*12a0*/  ISETP.LT.OR P6, PT, R0.reuse, 0x21, P6 ;  /* 0x000000210000780c */ /* 0x040fe200037c1670 */
[----:B------:R1:W-:Y:S01]  /*12b0*/  STL.64 [R1+0x8], R18 ;  /* 0x0000081201007387 */ /* 0x0003e20000100a00 */
[----:B------:R-:W-:Y:S01]  /*12c0*/  IADD3 R21, R19, UR6, RZ ;  /* 0x0000000613157c10 */ /* 0x000fe2000fffe0ff */
[----:B------:R-:W-:Y:S01]  /*12d0*/  ULDC.64 UR6, c[0x0][0x270] ;  /* 0x00009c0000067ab9 */ /* 0x000fe20000000a00 */
[--C-:B------:R-:W-:Y:S01]  /*12e0*/  SHF.R.S32.HI R13, RZ, 0x1f, R12.reuse ;  /* 0x0000001fff0d7819 */ /* 0x100fe2000001140c */
[----:B------:R-:W-:Y:S01]  /*12f0*/  @!PT LDS RZ, [RZ] ;  /* 0x00000000fffff984 */ /* 0x000fe20000000800 */
[----:B------:R-:W-:Y:S01]  /*1300*/  @!PT LDS RZ, [RZ] ;  /* 0x00000000fffff984 */ /* 0x000fe20000000800 */
[----:B------:R-:W-:Y:S01]  /*1310*/  @!PT LDS RZ, [RZ] ;  /* 0x00000000fffff984 */ /* 0x000fe20000000800 */
[----:B------:R2:W-:Y:S01]  /*1320*/  LDGSTS.E.BYPASS.LTC128B.128 [R240+0x8080], [R4.64], !P1 ;  /* 0x0808000004f07fae */ /* 0x0005e2000c901d50 */
[----:B------:R-:W-:Y:S01]  /*1330*/  ISETP.LT.OR P1, PT, R0, 0x1, P0 ;  /* 0x000000010000780c */ /* 0x000fe20000721670 */
[----:B------:R-:W-:Y:S01]  /*1340*/  IMAD.U32 R17, RZ, RZ, UR5 ;  /* 0x00000005ff117e24 */ /* 0x000fe2000f8e00ff */
[----:B------:R-:W-:Y:S01]  /*1350*/  LEA R10, P0, R14, R6, 0x6 ;  /* 0x000000060e0a7211 */ /* 0x000fe200078030ff */
[----:B------:R2:W-:Y:S01]  /*1360*/  LDGSTS.E.BYPASS.LTC128B.128 [R240+0xa080], [R4.64+0x80], !P3 ;  /* 0x0a08008004f07fae */ /* 0x0005e2000d901d50 */
[----:B------:R-:W-:Y:S01]  /*1370*/  ISETP.GE.AND P3, PT, R2, c[0x0][0x19c], PT ;  /* 0x0000670002007a0c */ /* 0x000fe20003f66270 */
[----:B------:R-:W-:Y:S01]  /*1380*/  ULDC.64 UR4, c[0x0][0x238] ;  /* 0x00008e0000047ab9 */ /* 0x000fe20000000a00 */
[----:B------:R-:W-:Y:S01]  /*1390*/  LEA.HI.X R11, R14, R7, R15, 0x6, P0 ;  /* 0x000000070e0b7211 */ /* 0x000fe200000f340f */
[----:B------:R2:W-:Y:S01]  /*13a0*/  LDGSTS.E.BYPASS.LTC128B.128 [R240+0xc080], [R4.64+0x100], !P2 ;  /* 0x0c08010004f07fae */ /* 0x0005e2000d101d50 */
[----:B------:R-:W-:Y:S01]  /*13b0*/  ISETP.LT.OR P0, PT, R0, 0x21, P5 ;  /* 0x000000210000780c */ /* 0x000fe20002f01670 */
[----:B------:R-:W-:Y:S01]  /*13c0*/  IMAD.U32 R14, RZ, RZ, UR13 ;  /* 0x0000000dff0e7e24 */ /* 0x000fe2000f8e00ff */
[C---:B------:R-:W-:Y:S01]  /*13d0*/  ISETP.GE.AND P2, PT, R27.reuse, c[0x0][0x1cc], PT ;  /* 0x000073001b007a0c */ /* 0x040fe20003f46270 */
[----:B------:R-:W-:Y:S01]  /*13e0*/  UIMAD UR4, UR20, UR4, URZ ;  /* 0x00000004140472a4 */ /* 0x000fe2000f8e023f */
[----:B------:R3:W-:Y:S01]  /*13f0*/  STL [R1+0x18], R21 ;  /* 0x0000181501007387 */ /* 0x0007e20000100800 */
[--C-:B------:R-:W-:Y:S01]  /*1400*/  IMAD.WIDE.U32 R14, R14, c[0x0][0x270], R12.reuse ;  /* 0x00009c000e0e7a25 */ /* 0x100fe200078e000c */
[C---:B------:R-:W-:Y:S01]  /*1410*/  ISETP.LT.OR P5, PT, R0.reuse, 0x21, P2 ;  /* 0x000000210000780c */ /* 0x040fe200017a1670 */
[----:B------:R-:W-:Y:S01]  /*1420*/  UIMAD UR4, UR13, UR5, UR4 ;  /* 0x000000050d0472a4 */ /* 0x000fe2000f8e0204 */
[----:B------:R2:W-:Y:S01]  /*1430*/  LDGSTS.E.BYPASS.LTC128B.128 [R240+0xe080], [R4.64+0x180], !P1 ;  /* 0x0e08018004f07fae */ /* 0x0005e2000c901d50 */
[----:B------:R-:W-:Y:S01]  /*1440*/  ISETP.LT.OR P1, PT, R0, 0x21, P4 ;  /* 0x000000210000780c */ /* 0x000fe20002721670 */
[----:B------:R-:W-:Y:S01]  /*1450*/  UIMAD UR6, UR20, UR6, URZ ;  /* 0x00000006140672a4 */ /* 0x000fe2000f8e023f */
[----:B------:R-:W-:Y:S01]  /*1460*/  ISETP.GE.AND P2, PT, R28, c[0x0][0x19c], PT ;  /* 0x000067001c007a0c */ /* 0x000fe20003f46270 */
[----:B------:R-:W-:Y:S01]  /*1470*/  IMAD.MOV.U32 R246, RZ, RZ, 0x20 ;  /* 0x00000020fff67424 */ /* 0x000fe200078e00ff */
[----:B------:R-:W-:Y:S01]  /*1480*/  CS2R R158, SRZ ;  /* 0x00000000009e7805 */ /* 0x000fe2000001ff00 */
[----:B------:R-:W-:Y:S01]  /*1490*/  UIMAD UR6, UR13, UR7, UR6 ;  /* 0x000000070d0672a4 */ /* 0x000fe2000f8e0206 */
[C---:B------:R-:W-:Y:S01]  /*14a0*/  ISETP.LT.OR P4, PT, R0.reuse, 0x1, P2 ;  /* 0x000000010000780c */ /* 0x040fe20001781670 */
[----:B------:R-:W-:Y:S01]  /*14b0*/  CS2R R156, SRZ ;  /* 0x00000000009c7805 */ /* 0x000fe2000001ff00 */
[----:B------:R-:W-:Y:S01]  /*14c0*/  CS2R R154, SRZ ;  /* 0x00000000009a7805 */ /* 0x000fe2000001ff00 */
[----:B------:R-:W-:Y:S01]  /*14d0*/  CS2R R152, SRZ ;  /* 0x0000000000987805 */ /* 0x000fe2000001ff00 */
[----:B------:R-:W-:Y:S01]  /*14e0*/  CS2R R150, SRZ ;  /* 0x0000000000967805 */ /* 0x000fe2000001ff00 */
[----:B------:R-:W-:Y:S01]  /*14f0*/  CS2R R148, SRZ ;  /* 0x0000000000947805 */ /* 0x000fe2000001ff00 */
[----:B------:R-:W-:Y:S01]  /*1500*/  CS2R R146, SRZ ;  /* 0x0000000000927805 */ /* 0x000fe2000001ff00 */
[----:B------:R4:W-:Y:S01]  /*1510*/  LDGSTS.E.BYPASS.LTC128B.128 [R240+0x9080], [R8.64], !P1 ;  /* 0x0908000008f07fae */ /* 0x0009e2000c901d50 */
[----:B------:R-:W-:Y:S01]  /*1520*/  ISETP.GE.AND P1, PT, R27, c[0x0][0x19c], PT ;  /* 0x000067001b007a0c */ /* 0x000fe20003f26270 */
[----:B------:R-:W-:Y:S01]  /*1530*/  CS2R R144, SRZ ;  /* 0x0000000000907805 */ /* 0x000fe2000001ff00 */
[----:B------:R-:W-:Y:S01]  /*1540*/  CS2R R142, SRZ ;  /* 0x00000000008e7805 */ /* 0x000fe2000001ff00 */
[----:B------:R4:W-:Y:S01]  /*1550*/  LDGSTS.E.BYPASS.LTC128B.128 [R240+0xb080], [R8.64+0x80], !P0 ;  /* 0x0b08008008f07fae */ /* 0x0009e2000c101d50 */
[----:B------:R-:W-:Y:S01]  /*1560*/  CS2R R140, SRZ ;  /* 0x00000000008c7805 */ /* 0x000fe2000001ff00 */
[----:B------:R-:W-:Y:S01]  /*1570*/  CS2R R138, SRZ ;  /* 0x00000000008a7805 */ /* 0x000fe2000001ff00 */
[----:B------:R-:W-:Y:S01]  /*1580*/  CS2R R136, SRZ ;  /* 0x0000000000887805 */ /* 0x000fe2000001ff00 */
[----:B------:R4:W-:Y:S01]  /*1590*/  LDGSTS.E.BYPASS.LTC128B.128 [R240+0xd080], [R8.64+0x100], !P6 ;  /* 0x0d08010008f07fae */ /* 0x0009e2000f101d50 */
[C---:B------:R-:W-:Y:S01]  /*15a0*/  ISETP.LT.OR P6, PT, R0.reuse, 0x1, P3 ;  /* 0x000000010000780c */ /* 0x040fe20001fc1670 */
[----:B------:R-:W-:Y:S01]  /*15b0*/  CS2R R134, SRZ ;  /* 0x0000000000867805 */ /* 0x000fe2000001ff00 */
[----:B------:R-:W-:Y:S01]  /*15c0*/  ISETP.LT.OR P3, PT, R0, 0x21, P3 ;  /* 0x000000210000780c */ /* 0x000fe20001f61670 */
[----:B------:R4:W-:Y:S01]  /*15d0*/  LDGSTS.E.BYPASS.LTC128B.128 [R240+0xf080], [R8.64+0x180], !P5 ;  /* 0x0f08018008f07fae */ /* 0x0009e2000e901d50 */
[----:B--2---:R-:W-:Y:S01]  /*15e0*/  IMAD.U32 R4, RZ, RZ, UR22 ;  /* 0x00000016ff047e24 */ /* 0x004fe2000f8e00ff */
[----:B------:R-:W-:Y:S01]  /*15f0*/  CS2R R132, SRZ ;  /* 0x0000000000847805 */ /* 0x000fe2000001ff00 */
[----:B------:R-:W-:Y:S01]  /*1600*/  IMAD.U32 R5, RZ, RZ, UR23 ;  /* 0x00000017ff057e24 */ /* 0x000fe2000f8e00ff */
[----:B------:R-:W-:Y:S01]  /*1610*/  CS2R R130, SRZ ;  /* 0x0000000000827805 */ /* 0x000fe2000001ff00 */
[----:B------:R-:W-:Y:S01]  /*1620*/  CS2R R128, SRZ ;  /* 0x0000000000807805 */ /* 0x000fe2000001ff00 */
[----:B------:R-:W-:Y:S01]  /*1630*/  LEA R5, P0, R4, R18, 0x6 ;  /* 0x0000001204057211 */ /* 0x000fe200078030ff */
[----:B-1----:R-:W-:Y:S01]  /*1640*/  IMAD.WIDE.U32 R18, R16, c[0x0][0x288], R12 ;  /* 0x0000a20010127a25 */ /* 0x002fe200078e000c */
[----:B------:R-:W-:Y:S01]  /*1650*/  IADD3 R13, R23, UR4, RZ ;  /* 0x00000004170d7c10 */ /* 0x000fe2000fffe0ff */
[----:B------:R-:W-:Y:S01]  /*1660*/  ULDC.64 UR4, c[0x0][0x278] ;  /* 0x00009e0000047ab9 */ /* 0x000fe20000000a00 */
[----:B------:R-:W-:Y:S01]  /*1670*/  LEA.HI.X R12, R4, R21, R17, 0x6, P0 ;  /* 0x00000015040c7211 */ /* 0x000fe200000f3411 */
[----:B------:R1:W-:Y:S01]  /*1680*/  LDGSTS.E.BYPASS.LTC128B.128 [R240+0x80], [R6.64], !P6 ;  /* 0x0008000006f07fae */ /* 0x0003e2000f101d50 */
[----:B------:R-:W-:Y:S01]  /*1690*/  ISETP.GE.AND P0, PT, R26, c[0x0][0x19c], PT ;  /* 0x000067001a007a0c */ /* 0x000fe20003f06270 */
[----:B------:R-:W-:Y:S01]  /*16a0*/  UIMAD UR4, UR9, UR4, URZ ;  /* 0x00000004090472a4 */ /* 0x000fe2000f8e023f */
[C---:B------:R-:W-:Y:S01]  /*16b0*/  ISETP.LT.OR P6, PT, R0.reuse, 0x21, P2 ;  /* 0x000000210000780c */ /* 0x040fe200017c1670 */
[----:B------:R1:W-:Y:S01]  /*16c0*/  LDGSTS.E.BYPASS.LTC128B.128 [R240+0x2080], [R6.64+0x80], !P4 ;  /* 0x0208008006f07fae */ /* 0x0003e2000e101d50 */
[C---:B------:R-:W-:Y:S01]  /*16d0*/  ISETP.LT.OR P5, PT, R0.reuse, 0x1, P0 ;  /* 0x000000010000780c */ /* 0x040fe200007a1670 */
[----:B------:R-:W-:Y:S01]  /*16e0*/  CS2R R126, SRZ ;  /* 0x00000000007e7805 */ /* 0x000fe2000001ff00 */
[C---:B------:R-:W-:Y:S01]  /*16f0*/  ISETP.LT.OR P4, PT, R0.reuse, 0x1, P1 ;  /* 0x000000010000780c */ /* 0x040fe20000f81670 */
[----:B------:R-:W-:Y:S01]  /*1700*/  CS2R R124, SRZ ;  /* 0x00000000007c7805 */ /* 0x000fe2000001ff00 */
[C---:B------:R-:W-:Y:S01]  /*1710*/  ISETP.LT.OR P2, PT, R0.reuse, 0x21, P0 ;  /* 0x000000210000780c */ /* 0x040fe20000741670 */
[----:B------:R-:W-:Y:S01]  /*1720*/  CS2R R122, SRZ ;  /* 0x00000000007a7805 */ /* 0x000fe2000001ff00 */
[C---:B------:R-:W-:Y:S01]  /*1730*/  LEA R4, P0, R5.reuse, c[0x0][0x160], 0x1 ;  /* 0x0000580005047a11 */ /* 0x040fe200078008ff */
[----:B------:R-:W-:Y:S01]  /*1740*/  CS2R R120, SRZ ;  /* 0x0000000000787805 */ /* 0x000fe2000001ff00 */
[----:B------:R-:W-:Y:S01]  /*1750*/  ISETP.LT.OR P1, PT, R0, 0x21, P1 ;  /* 0x000000210000780c */ /* 0x000fe20000f21670 */
[----:B------:R-:W-:Y:S01]  /*1760*/  IMAD.MOV.U32 R0, RZ, RZ, c[0x0][0x178] ;  /* 0x00005e00ff007624 */ /* 0x000fe200078e00ff */
[----:B------:R-:W-:Y:S01]  /*1770*/  LEA.HI.X R5, R5, c[0x0][0x164], R12, 0x1, P0 ;  /* 0x0000590005057a11 */ /* 0x000fe200000f0c0c */
[----:B----4-:R-:W-:Y:S01]  /*1780*/  IMAD.U32 R9, RZ, RZ, UR18 ;  /* 0x00000012ff097e24 */ /* 0x010fe2000f8e00ff */
[----:B------:R-:W-:Y:S01]  /*1790*/  P2R R8, PR, RZ, 0x8 ;  /* 0x00000008ff087803 */ /* 0x000fe20000000000 */
[----:B------:R1:W-:Y:S01]  /*17a0*/  LDGSTS.E.BYPASS.LTC128B.128 [R240+0x4080], [R6.64+0x100], !P5 ;  /* 0x0408010006f07fae */ /* 0x0003e2000e901d50 */
[----:B------:R-:W-:Y:S01]  /*17b0*/  ISETP.GE.AND P3, PT, R2, c[0x0][0x16c], PT ;  /* 0x00005b0002007a0c */ /* 0x000fe20003f66270 */
[----:B------:R-:W-:Y:S01]  /*17c0*/  IMAD.MOV.U32 R12, RZ, RZ, R22 ;  /* 0x000000ffff0c7224 */ /* 0x000fe200078e0016 */
[----:B------:R-:W-:Y:S01]  /*17d0*/  ISETP.NE.AND P5, PT, R8, RZ, PT ;  /* 0x000000ff0800720c */ /* 0x000fe20003fa5270 */
[----:B------:R1:W-:Y:S01]  /*17e0*/  LDGSTS.E.BYPASS.LTC128B.128 [R240+0x6080], [R6.64+0x180], !P4 ;  /* 0x0608018006f07fae */ /* 0x0003e2000e101d50 */
[----:B------:R-:W-:Y:S01]  /*17f0*/  IADD3 R9, -R9, c[0x0][0x168], -R250 ;  /* 0x00005a0009097a10 */ /* 0x000fe20007ffe9fa */
[----:B------:R-:W-:Y:S01]  /*1800*/  CS2R R118, SRZ ;  /* 0x0000000000767805 */ /* 0x000fe2000001ff00 */
[CC--:B------:R-:W-:Y:S01]  /*1810*/  LEA.HI R17, R20.reuse, R248.reuse, RZ, 0x4 ;  /* 0x000000f814117211 */ /* 0x0c0fe200078f20ff */
[----:B------:R-:W-:Y:S01]  /*1820*/  CS2R R116, SRZ ;  /* 0x0000000000747805 */ /* 0x000fe2000001ff00 */
[C---:B------:R-:W-:Y:S01]  /*1830*/  ISETP.LT.OR P0, PT, R9.reuse, 0x1, P3 ;  /* 0x000000010900780c */ /* 0x040fe20001f01670 */
[----:B------:R-:W-:Y:S01]  /*1840*/  CS2R R114, SRZ ;  /* 0x0000000000727805 */ /* 0x000fe2000001ff00 */
[----:B------:R-:W-:Y:S01]  /*1850*/  SHF.R.S32.HI R8, RZ, 0x4, R17 ;  /* 0x00000004ff087819 */ /* 0x000fe20000011411 */
[----:B------:R-:W-:Y:S01]  /*1860*/  CS2R R112, SRZ ;  /* 0x0000000000707805 */ /* 0x000fe2000001ff00 */
[----:B------:R-:W-:Y:S01]  /*1870*/  LEA.HI R16, R20, R248, RZ, 0x5 ;  /* 0x000000f814107211 */ /* 0x000fe200078f28ff */
        /* <DEDUP_REMOVED lines=17> */
[----:B-1----:R-:W-:Y:S01]  /*1990*/  IADD3 R7, R15, UR6, RZ ;  /* 0x000000060f077c10 */ /* 0x002fe2000fffe0ff */
[----:B------:R-:W0:Y:S01]  /*19a0*/  LDGDEPBAR ;  /* 0x00000000000079af */ /* 0x000e220000000000 */
[C---:B------:R-:W-:Y:S01]  /*19b0*/  ISETP.LT.OR P1, PT, R9.reuse, 0x1, P1 ;  /* 0x000000010900780c */ /* 0x040fe20000f21670 */
[----:B------:R-:W-:Y:S01]  /*19c0*/  IMAD.MOV.U32 R6, RZ, RZ, R14 ;  /* 0x000000ffff067224 */ /* 0x000fe200078e000e */
[----:B------:R-:W-:Y:S01]  /*19d0*/  ULDC.64 UR6, c[0x0][0x210] ;  /* 0x0000840000067ab9 */ /* 0x000fe20000000a00 */
[----:B------:R1:W-:Y:S01]  /*19e0*/  LDGSTS.E.BYPASS.LTC128B.128 [R240+0x10080], [R4.64], !P0 ;  /* 0x1008000004f07fae */ /* 0x0003e2000c101d50 */
[----:B------:R-:W-:Y:S01]  /*19f0*/  UIMAD UR21, UR20, UR6, URZ ;  /* 0x00000006141572a4 */ /* 0x000fe2000f8e023f */
[----:B------:R-:W-:Y:S01]  /*1a00*/  CS2R R94, SRZ ;  /* 0x00000000005e7805 */ /* 0x000fe2000001ff00 */
[----:B------:R-:W-:Y:S01]  /*1a10*/  UIMAD UR6, UR14, UR5, UR4 ;  /* 0x000000050e0672a4 */ /* 0x000fe2000f8e0204 */
[----:B------:R1:W-:Y:S01]  /*1a20*/  LDGSTS.E.BYPASS.LTC128B.128 [R240+0x12080], [R4.64+0x80], !P2 ;  /* 0x1208008004f07fae */ /* 0x0003e2000d101d50 */
[----:B------:R-:W-:Y:S01]  /*1a30*/  UIMAD UR7, UR13, UR7, UR21 ;  /* 0x000000070d0772a4 */ /* 0x000fe2000f8e0215 */
[----:B------:R-:W-:Y:S01]  /*1a40*/  ISETP.LT.OR P2, PT, R9, 0x21, P6 ;  /* 0x000000210900780c */ /* 0x000fe20003741670 */
[----:B------:R-:W-:Y:S01]  /*1a50*/  USHF.R.S32.HI UR21, URZ, 0x1f, UR18 ;  /* 0x0000001f3f157899 */ /* 0x000fe20008011412 */
[----:B------:R1:W-:Y:S01]  /*1a60*/  LDGSTS.E.BYPASS.LTC128B.128 [R240+0x14080], [R4.64+0x100], !P4 ;  /* 0x1408010004f07fae */ /* 0x0003e2000e101d50 */
[C---:B------:R-:W-:Y:S01]  /*1a70*/  ISETP.GE.AND P4, PT, R2.reuse, c[0x0][0x16c], PT ;  /* 0x00005b0002007a0c */ /* 0x040fe20003f86270 */
[----:B------:R-:W-:Y:S01]  /*1a80*/  ULDC.64 UR4, c[0x0][0x218] ;  /* 0x0000860000047ab9 */ /* 0x000fe20000000a00 */
[----:B------:R-:W-:Y:S01]  /*1a90*/  CS2R R92, SRZ ;  /* 0x00000000005c7805 */ /* 0x000fe2000001ff00 */
[----:B------:R1:W-:Y:S01]  /*1aa0*/  LDGSTS.E.BYPASS.LTC128B.128 [R240+0x16080], [R4.64+0x180], !P1 ;  /* 0x1608018004f07fae */ /* 0x0003e2000c901d50 */
[----:B------:R-:W-:Y:S01]  /*1ab0*/  ISETP.GE.AND P1, PT, R2, c[0x0][0x1fc], PT ;  /* 0x00007f0002007a0c */ /* 0x000fe20003f26270 */
[----:B------:R-:W-:Y:S01]  /*1ac0*/  UIMAD UR4, UR9, UR4, URZ ;  /* 0x00000004090472a4 */ /* 0x000fe2000f8e023f */
[----:B------:R-:W-:Y:S01]  /*1ad0*/  SEL R33, RZ, 0x1, P4 ;  /* 0x00000001ff217807 */ /* 0x000fe20002000000 */
[----:B------:R-:W-:Y:S01]  /*1ae0*/  CS2R R90, SRZ ;  /* 0x00000000005a7805 */ /* 0x000fe2000001ff00 */
[----:B------:R-:W-:Y:S01]  /*1af0*/  P2R R24, PR, RZ, 0x2 ;  /* 0x00000002ff187803 */ /* 0x000fe20000000000 */
[----:B------:R-:W-:Y:S01]  /*1b00*/  UIMAD UR22, UR14, UR5, UR4 ;  /* 0x000000050e1672a4 */ /* 0x000fe2000f8e0204 */
[----:B--2---:R-:W-:Y:S01]  /*1b10*/  IMAD.MOV.U32 R11, RZ, RZ, c[0x0][0x17c] ;  /* 0x00005f00ff0b7624 */ /* 0x004fe200078e00ff */
[----:B------:R-:W-:Y:S01]  /*1b20*/  LEA R10, P0, R0, R4, 0x6 ;  /* 0x00000004000a7211 */ /* 0x000fe200078030ff */
[----:B------:R-:W-:Y:S01]  /*1b30*/  ULDC.64 UR4, c[0x0][0x288] ;  /* 0x0000a20000047ab9 */ /* 0x000fe20000000a00 */
[----:B------:R-:W-:Y:S01]  /*1b40*/  ISETP.GT.AND P1, PT, R248, 0xf, PT ;  /* 0x0000000ff800780c */ /* 0x000fe20003f24270 */
[----:B------:R-:W-:Y:S01]  /*1b50*/  UIMAD UR4, UR20, UR4, URZ ;  /* 0x00000004140472a4 */ /* 0x000fe2000f8e023f */
[----:B------:R-:W-:Y:S01]  /*1b60*/  LEA.HI.X R11, R0, R5, R11, 0x6, P0 ;  /* 0x00000005000b7211 */ /* 0x000fe200000f340b */
[----:B------:R-:W-:Y:S01]  /*1b70*/  CS2R R88, SRZ ;  /* 0x0000000000587805 */ /* 0x000fe2000001ff00 */
[----:B------:R-:W-:Y:S01]  /*1b80*/  ISETP.GE.AND P0, PT, R2, c[0x0][0x1fc], PT ;  /* 0x00007f0002007a0c */ /* 0x000fe20003f06270 */
[----:B------:R-:W-:Y:S01]  /*1b90*/  IMAD.WIDE.U32 R2, R250, c[0x0][0x208], R2 ;  /* 0x00008200fa027a25 */ /* 0x000fe200078e0002 */
[----:B------:R-:W-:Y:S01]  /*1ba0*/  LEA.HI R0, R17, R8, RZ, 0x1 ;  /* 0x0000000811007211 */ /* 0x000fe200078f08ff */
[----:B------:R-:W-:Y:S01]  /*1bb0*/  UIMAD UR4, UR13, UR5, UR4 ;  /* 0x000000050d0472a4 */ /* 0x000fe2000f8e0204 */
[----:B------:R-:W-:Y:S01]  /*1bc0*/  P2R R23, PR, RZ, 0x1 ;  /* 0x00000001ff177803 */ /* 0x000fe20000000000 */
[----:B------:R-:W-:Y:S01]  /*1bd0*/  CS2R R86, SRZ ;  /* 0x0000000000567805 */ /* 0x000fe2000001ff00 */
[----:B------:R-:W-:Y:S01]  /*1be0*/  ISETP.LT.OR P0, PT, R9, 0x21, P3 ;  /* 0x000000210900780c */ /* 0x000fe20001f01670 */
[----:B------:R-:W-:Y:S01]  /*1bf0*/  CS2R R84, SRZ ;  /* 0x0000000000547805 */ /* 0x000fe2000001ff00 */
[----:B------:R-:W-:Y:S01]  /*1c00*/  LOP3.LUT R0, R0, 0xfffffffe, RZ, 0xc0, !PT ;  /* 0xfffffffe00007812 */ /* 0x000fe200078ec0ff */
[----:B------:R-:W-:Y:S01]  /*1c10*/  CS2R R82, SRZ ;  /* 0x0000000000527805 */ /* 0x000fe2000001ff00 */
[----:B------:R-:W-:Y:S01]  /*1c20*/  @P1 LOP3.LUT R252, R252, 0x1, RZ, 0xfc, !PT ;  /* 0x00000001fcfc1812 */ /* 0x000fe200078efcff */
[----:B------:R-:W-:Y:S01]  /*1c30*/  CS2R R80, SRZ ;  /* 0x0000000000507805 */ /* 0x000fe2000001ff00 */
[----:B------:R-:W-:Y:S01]  /*1c40*/  ISETP.GE.AND P3, PT, R28, c[0x0][0x1fc], PT ;  /* 0x00007f001c007a0c */ /* 0x000fe20003f66270 */
[----:B------:R-:W-:Y:S01]  /*1c50*/  IMAD.IADD R22, R8, 0x1, -R0 ;  /* 0x0000000108167824 */ /* 0x000fe200078e0a00 */
[----:B-1----:R-:W-:Y:S01]  /*1c60*/  SHF.R.S32.HI R5, RZ, 0x1f, R16 ;  /* 0x0000001fff057819 */ /* 0x002fe20000011410 */
[----:B------:R-:W-:Y:S01]  /*1c70*/  IMAD R0, R251, c[0x0][0x208], RZ ;  /* 0x00008200fb007a24 */ /* 0x000fe200078e02ff */
[----:B------:R-:W-:Y:S01]  /*1c80*/  LOP3.LUT P6, RZ, R252, 0x1, RZ, 0xc0, !PT ;  /* 0x00000001fcff7812 */ /* 0x000fe200078cc0ff */
[----:B------:R-:W-:Y:S01]  /*1c90*/  IMAD.U32 R4, RZ, RZ, UR14 ;  /* 0x0000000eff047e24 */ /* 0x000fe2000f8e00ff */
[----:B------:R-:W-:Y:S01]  /*1ca0*/  ISETP.GE.AND P4, PT, R28, c[0x0][0x1fc], PT ;  /* 0x00007f001c007a0c */ /* 0x000fe20003f86270 */
[----:B------:R1:W-:Y:S01]  /*1cb0*/  LDGSTS.E.BYPASS.LTC128B.128 [R240+0x11080], [R10.64], !P0 ;  /* 0x110800000af07fae */ /* 0x0003e2000c101d50 */
[----:B------:R-:W-:Y:S01]  /*1cc0*/  ISETP.LT.OR P0, PT, R9, 0x21, P5 ;  /* 0x000000210900780c */ /* 0x000fe20002f01670 */
[----:B------:R-:W-:Y:S01]  /*1cd0*/  IMAD R0, R250, c[0x0][0x20c], R0 ;  /* 0x00008300fa007a24 */ /* 0x000fe200078e0200 */
[----:B------:R-:W-:Y:S01]  /*1ce0*/  ISETP.NE.AND P5, PT, R23, RZ, PT ;  /* 0x000000ff1700720c */ /* 0x000fe20003fa5270 */
[----:B------:R-:W-:Y:S01]  /*1cf0*/  IMAD.WIDE.U32 R30, R4, c[0x0][0x278], R6 ;  /* 0x00009e00041e7a25 */ /* 0x000fe200078e0006 */
[----:B------:R-:W-:Y:S01]  /*1d00*/  SHF.R.S32.HI R4, RZ, 0x5, R16 ;  /* 0x00000005ff047819 */ /* 0x000fe20000011410 */
[----:B------:R-:W-:Y:S01]  /*1d10*/  CS2R R78, SRZ ;  /* 0x00000000004e7805 */ /* 0x000fe2000001ff00 */
[----:B------:R-:W-:Y:S01]  /*1d20*/  CS2R R76, SRZ ;  /* 0x00000000004c7805 */ /* 0x000fe2000001ff00 */
[----:B------:R-:W-:Y:S01]  /*1d30*/  IMAD.IADD R3, R3, 0x1, R0 ;  /* 0x0000000103037824 */ /* 0x000fe200078e0200 */
[-C--:B------:R-:W-:Y:S01]  /*1d40*/  LEA.HI R6, R5, R4.reuse, RZ, 0x2 ;  /* 0x0000000405067211 */ /* 0x080fe200078f10ff */
[----:B------:R-:W-:Y:S01]  /*1d50*/  IMAD.U32 R0, RZ, RZ, UR13 ;  /* 0x0000000dff007e24 */ /* 0x000fe2000f8e00ff */
[----:B------:R-:W-:Y:S01]  /*1d60*/  LEA.HI R5, R4, R4, RZ, 0x1 ;  /* 0x0000000404057211 */ /* 0x000fe200078f08ff */
[----:B------:R2:W-:Y:S01]  /*1d70*/  STL.64 [R1+0x28], R30 ;  /* 0x0000281e01007387 */ /* 0x0005e20000100a00 */
[----:B---3--:R-:W-:Y:S01]  /*1d80*/  IADD3 R21, R31, UR6, RZ ;  /* 0x000000061f157c10 */ /* 0x008fe2000fffe0ff */
[----:B------:R-:W-:Y:S01]  /*1d90*/  IMAD.WIDE.U32 R2, R0, c[0x0][0x210], R2 ;  /* 0x0000840000027a25 */ /* 0x000fe200078e0002 */
[----:B------:R-:W-:Y:S01]  /*1da0*/  LOP3.LUT R7, R5, 0xfffffffe, RZ, 0xc0, !PT ;  /* 0xfffffffe05077812 */ /* 0x000fe200078ec0ff */
[----:B------:R1:W-:Y:S01]  /*1db0*/  LDGSTS.E.BYPASS.LTC128B.128 [R240+0x13080], [R10.64+0x80], !P0 ;  /* 0x130800800af07fae */ /* 0x0003e2000c101d50 */
[----:B------:R-:W-:Y:S01]  /*1dc0*/  @!P1 IADD3 R0, P0, R30, UR18, RZ ;  /* 0x000000121e009c10 */ /* 0x000fe2000ff1e0ff */
[----:B------:R-:W-:Y:S01]  /*1dd0*/  CS2R R74, SRZ ;  /* 0x00000000004a7805 */ /* 0x000fe2000001ff00 */
[----:B------:R-:W-:Y:S01]  /*1de0*/  IADD3 R3, R3, UR7, RZ ;  /* 0x0000000703037c10 */ /* 0x000fe2000fffe0ff */
[----:B------:R-:W-:Y:S01]  /*1df0*/  ULDC.64 UR6, c[0x0][0x208] ;  /* 0x0000820000067ab9 */ /* 0x000fe20000000a00 */
[----:B------:R-:W-:Y:S01]  /*1e00*/  @!P1 IADD3.X R5, R21, UR21, RZ, P0, !PT ;  /* 0x0000001515059c10 */ /* 0x000fe200087fe4ff */
[----:B------:R3:W-:Y:S01]  /*1e10*/  STL [R1+0x34], R21 ;  /* 0x0000341501007387 */ /* 0x0007e20000100800 */
[----:B------:R-:W-:Y:S01]  /*1e20*/  LOP3.LUT R6, R6, 0xfffffffc, RZ, 0xc0, !PT ;  /* 0xfffffffc06067812 */ /* 0x000fe200078ec0ff */
[----:B------:R-:W-:Y:S01]  /*1e30*/  UIMAD UR19, UR19, UR6, URZ ;  /* 0x00000006131372a4 */ /* 0x000fe2000f8e023f */
[----:B------:R-:W-:Y:S01]  /*1e40*/  @!P1 LEA R14, P0, R0, c[0x0][0x258], 0x2 ;  /* 0x00009600000e9a11 */ /* 0x000fe200078010ff */
[----:B------:R-:W-:Y:S01]  /*1e50*/  UIMAD.WIDE.U32 UR24, UR11, UR6, URZ ;  /* 0x000000060b1872a5 */ /* 0x000fe2000f8e003f */
[----:B------:R1:W-:Y:S01]  /*1e60*/  LDGSTS.E.BYPASS.LTC128B.128 [R240+0x15080], [R10.64+0x100], !P2 ;  /* 0x150801000af07fae */ /* 0x0003e2000d101d50 */
[----:B------:R-:W-:Y:S01]  /*1e70*/  IMAD.IADD R25, R4, 0x1, -R6 ;  /* 0x0000000104197824 */ /* 0x000fe200078e0a06 */
[----:B------:R-:W-:Y:S01]  /*1e80*/  @!P1 LEA.HI.X R15, R0, c[0x0][0x25c], R5, 0x2, P0 ;  /* 0x00009700000f9a11 */ /* 0x000fe200000f1405 */
[----:B------:R-:W-:Y:S01]  /*1e90*/  IMAD.U32 R0, RZ, RZ, UR14 ;  /* 0x0000000eff007e24 */ /* 0x000fe2000f8e00ff */
[----:B------:R-:W-:Y:S01]  /*1ea0*/  UIMAD UR19, UR11, UR7, UR19 ;  /* 0x000000070b1372a4 */ /* 0x000fe2000f8e0213 */
[C---:B------:R-:W-:Y:S01]  /*1eb0*/  ISETP.GE.AND P1, PT, R27.reuse, c[0x0][0x16c], PT ;  /* 0x00005b001b007a0c */ /* 0x040fe20003f26270 */
[----:B------:R-:W-:Y:S01]  /*1ec0*/  IMAD.MOV.U32 R6, RZ, RZ, R18 ;  /* 0x000000ffff067224 */ /* 0x000fe200078e0012 */
[----:B------:R-:W-:Y:S01]  /*1ed0*/  ISETP.GE.AND P2, PT, R27, c[0x0][0x16c], PT ;  /* 0x00005b001b007a0c */ /* 0x000fe20003f46270 */
[----:B------:R-:W-:Y:S01]  /*1ee0*/  IMAD.WIDE.U32 R34, R0, c[0x0][0x218], R2 ;  /* 0x0000860000227a25 */ /* 0x000fe200078e0002 */
[----:B------:R-:W-:Y:S01]  /*1ef0*/  UIADD3 UR19, UR25, UR19, URZ ;  /* 0x0000001319137290 */ /* 0x000fe2000fffe03f */
[----:B------:R-:W-:Y:S01]  /*1f00*/  ISETP.LT.OR P1, PT, R9, 0x21, P1 ;  /* 0x000000210900780c */ /* 0x000fe20000f21670 */
[----:B------:R-:W-:Y:S01]  /*1f10*/  CS2R R72, SRZ ;  /* 0x0000000000487805 */ /* 0x000fe2000001ff00 */
[----:B--2---:R-:W-:Y:S01]  /*1f20*/  IMAD.IADD R30, R4, 0x1, -R7 ;  /* 0x00000001041e7824 */ /* 0x004fe200078e0a07 */
[----:B------:R-:W-:Y:S01]  /*1f30*/  IADD3 R31, R35, UR22, RZ ;  /* 0x00000016231f7c10 */ /* 0x000fe2000fffe0ff */
[----:B------:R-:W-:Y:S01]  /*1f40*/  IMAD.U32 R2, RZ, RZ, UR24 ;  /* 0x00000018ff027e24 */ /* 0x000fe2000f8e00ff */
[----:B------:R-:W-:Y:S01]  /*1f50*/  IADD3 R7, R19, UR4, RZ ;  /* 0x0000000413077c10 */ /* 0x000fe2000fffe0ff */
[----:B------:R-:W-:Y:S01]  /*1f60*/  IMAD.U32 R3, RZ, RZ, UR25 ;  /* 0x00000019ff037e24 */ /* 0x000fe2000f8e00ff */
[----:B------:R2:W-:Y:S01]  /*1f70*/  STL.64 [R1], R34 ;  /* 0x0000002201007387 */ /* 0x0005e20000100a00 */
[----:B------:R-:W-:Y:S01]  /*1f80*/  ULDC.64 UR4, c[0x0][0x290] ;  /* 0x0000a40000047ab9 */ /* 0x000fe20000000a00 */
[----:B------:R-:W-:Y:S01]  /*1f90*/  LEA R8, P0, R2, R34, 0x6 ;  /* 0x0000002202087211 */ /* 0x000fe200078030ff */
[----:B------:R-:W-:Y:S01]  /*1fa0*/  UIMAD UR4, UR9, UR4, URZ ;  /* 0x00000004090472a4 */ /* 0x000fe2000f8e023f */
[----:B---3--:R-:W-:Y:S01]  /*1fb0*/  LEA.HI R21, R20, R248, RZ, 0x2 ;  /* 0x000000f814157211 */ /* 0x008fe200078f10ff */
[----:B------:R3:W-:Y:S01]  /*1fc0*/  STL [R1+0x14], R31 ;  /* 0x0000141f01007387 */ /* 0x0007e20000100800 */
[----:B------:R-:W-:Y:S01]  /*1fd0*/  CS2R R70, SRZ ;  /* 0x0000000000467805 */ /* 0x000fe2000001ff00 */
[----:B------:R-:W-:Y:S01]  /*1fe0*/  UIMAD UR4, UR14, UR5, UR4 ;  /* 0x000000050e0472a4 */ /* 0x000fe2000f8e0204 */
[--C-:B------:R-:W-:Y:S01]  /*1ff0*/  SHF.R.S32.HI R5, RZ, 0x2, R21.reuse ;  /* 0x00000002ff057819 */ /* 0x100fe20000011415 */
[----:B------:R1:W-:Y:S01]  /*2000*/  LDGSTS.E.BYPASS.LTC128B.128 [R240+0x17080], [R10.64+0x180], !P1 ;  /* 0x170801800af07fae */ /* 0x0003e2000c901d50 */
[----:B------:R-:W-:Y:S01]  /*2010*/  SHF.R.S32.HI R4, RZ, 0x1f, R21 ;  /* 0x0000001fff047819 */ /* 0x000fe20000011415 */
[----:B------:R-:W-:Y:S01]  /*2020*/  CS2R R68, SRZ ;  /* 0x0000000000447805 */ /* 0x000fe2000001ff00 */
[----:B------:R-:W-:Y:S01]  /*2030*/  ISETP.GE.AND P1, PT, R28, c[0x0][0x16c], PT ;  /* 0x00005b001c007a0c */ /* 0x000fe20003f26270 */
[----:B------:R-:W-:Y:S01]  /*2040*/  CS2R R66, SRZ ;  /* 0x0000000000427805 */ /* 0x000fe2000001ff00 */
[----:B------:R-:W-:Y:S01]  /*2050*/  LEA.HI R0, R4, R5, RZ, 0x3 ;  /* 0x0000000504007211 */ /* 0x000fe200078f18ff */
[----:B------:R-:W-:Y:S01]  /*2060*/  IMAD.U32 R4, RZ, RZ, UR14 ;  /* 0x0000000eff047e24 */ /* 0x000fe2000f8e00ff */
[----:B------:R-:W-:Y:S01]  /*2070*/  SEL R28, RZ, 0x8, P2 ;  /* 0x00000008ff1c7807 */ /* 0x000fe20001000000 */
[----:B------:R-:W-:Y:S01]  /*2080*/  CS2R R64, SRZ ;  /* 0x0000000000407805 */ /* 0x000fe2000001ff00 */
[----:B------:R-:W-:Y:S01]  /*2090*/  LOP3.LUT R3, R0, 0xfffffff8, RZ, 0xc0, !PT ;  /* 0xfffffff800037812 */ /* 0x000fe200078ec0ff */
[----:B------:R-:W-:Y:S01]  /*20a0*/  IMAD.U32 R0, RZ, RZ, UR19 ;  /* 0x00000013ff007e24 */ /* 0x000fe2000f8e00ff */
[----:B------:R-:W-:Y:S01]  /*20b0*/  ISETP.GE.AND P2, PT, R26, c[0x0][0x1fc], PT ;  /* 0x00007f001a007a0c */ /* 0x000fe20003f46270 */
[----:B------:R-:W-:Y:S01]  /*20c0*/  CS2R R62, SRZ ;  /* 0x00000000003e7805 */ /* 0x000fe2000001ff00 */
[----:B------:R-:W-:Y:S01]  /*20d0*/  CS2R R60, SRZ ;  /* 0x00000000003c7805 */ /* 0x000fe2000001ff00 */
[----:B------:R-:W-:Y:S01]  /*20e0*/  IMAD.IADD R23, R5, 0x1, -R3 ;  /* 0x0000000105177824 */ /* 0x000fe200078e0a03 */
[----:B------:R-:W-:Y:S01]  /*20f0*/  LEA.HI.X R5, R2, R31, R0, 0x6, P0 ;  /* 0x0000001f02057211 */ /* 0x000fe200000f3400 */
[----:B------:R-:W-:Y:S01]  /*2100*/  IMAD.U32 R0, RZ, RZ, UR14 ;  /* 0x0000000eff007e24 */ /* 0x000fe2000f8e00ff */
[----:B------:R-:W-:Y:S01]  /*2110*/  LOP3.LUT R2, R17, 0xfffffff0, RZ, 0xc0, !PT ;  /* 0xfffffff011027812 */ /* 0x000fe200078ec0ff */
[----:B--2---:R-:W-:Y:S01]  /*2120*/  IMAD.WIDE.U32 R34, R4, c[0x0][0x240], R12 ;  /* 0x0000900004227a25 */ /* 0x004fe200078e000c */
[----:B------:R-:W-:Y:S01]  /*2130*/  ISETP.GE.AND P0, PT, R26, c[0x0][0x16c], PT ;  /* 0x00005b001a007a0c */ /* 0x000fe20003f06270 */
[----:B------:R-:W-:Y:S01]  /*2140*/  CS2R R58, SRZ ;  /* 0x00000000003a7805 */ /* 0x000fe2000001ff00 */
[----:B------:R-:W-:Y:S01]  /*2150*/  LOP3.LUT R3, R16, 0xffffffe0, RZ, 0xc0, !PT ;  /* 0xffffffe010037812 */ /* 0x000fe200078ec0ff */
[----:B------:R-:W-:Y:S01]  /*2160*/  IMAD.IADD R2, R248, 0x1, -R2 ;  /* 0x00000001f8027824 */ /* 0x000fe200078e0a02 */
[----:B------:R-:W-:Y:S01]  /*2170*/  SEL R243, RZ, 0x4, P0 ;  /* 0x00000004fff37807 */ /* 0x000fe20000000000 */
[----:B------:R-:W-:Y:S01]  /*2180*/  IMAD.WIDE.U32 R38, R0, c[0x0][0x290], R6 ;  /* 0x0000a40000267a25 */ /* 0x000fe200078e0006 */
[----:B------:R-:W-:Y:S01]  /*2190*/  ISETP.GE.AND P0, PT, R26, c[0x0][0x1fc], PT ;  /* 0x00007f001a007a0c */ /* 0x000fe20003f06270 */
[----:B------:R-:W-:Y:S01]  /*21a0*/  STL.64 [R1+0x38], R34 ;  /* 0x0000382201007387 */ /* 0x000fe20000100a00 */
[----:B------:R-:W-:Y:S01]  /*21b0*/  SHF.R.S32.HI R6, RZ, 0x1f, R2 ;  /* 0x0000001fff067819 */ /* 0x000fe20000011402 */
[C---:B------:R-:W-:Y:S01]  /*21c0*/  IMAD.IADD R0, R248.reuse, 0x1, -R3 ;  /* 0x00000001f8007824 */ /* 0x040fe200078e0a03 */
[----:B------:R-:W-:Y:S01]  /*21d0*/  SEL R26, RZ, 0x4, P0 ;  /* 0x00000004ff1a7807 */ /* 0x000fe20000000000 */
[----:B------:R-:W-:Y:S01]  /*21e0*/  @!P6 IMAD.SHL.U32 R3, R248, 0x10, RZ ;  /* 0x00000010f803e824 */ /* 0x000fe200078e00ff */
[----:B------:R-:W-:Y:S01]  /*21f0*/  LEA R4, P0, R8, c[0x0][0x1f0], 0x1 ;  /* 0x00007c0008047a11 */ /* 0x000fe200078008ff */
[----:B-1----:R-:W-:Y:S01]  /*2200*/  IMAD.SHL.U32 R10, R29, 0x8, RZ ;  /* 0x000000081d0a7824 */ /* 0x002fe200078e00ff */
[----:B---3--:R-:W-:Y:S01]  /*2210*/  SEL R31, RZ, 0xffffffff, P1 ;  /* 0xffffffffff1f7807 */ /* 0x008fe20000800000 */
[----:B------:R1:W-:Y:S01]  /*2220*/  STL.64 [R1+0x20], R38 ;  /* 0x0000202601007387 */ /* 0x0003e20000100a00 */
[----:B------:R-:W-:Y:S01]  /*2230*/  LEA.HI R230, R6, R2, RZ, 0x3 ;  /* 0x0000000206e67211 */ /* 0x000fe200078f18ff */
[----:B------:R-:W-:Y:S01]  /*2240*/  CS2R R56, SRZ ;  /* 0x0000000000387805 */ /* 0x000fe2000001ff00 */
[----:B------:R-:W-:Y:S01]  /*2250*/  ISETP.NE.AND P1, PT, R24, RZ, PT ;  /* 0x000000ff1800720c */ /* 0x000fe20003f25270 */
[----:B------:R2:W-:Y:S01]  /*2260*/  @!P6 LDGSTS.E.BYPASS.LTC128B.128 [R3+0x20080], [R14.64] ;  /* 0x200800000e03efae */ /* 0x0005e2000b901d50 */
[----:B------:R-:W-:Y:S01]  /*2270*/  SHF.R.S32.HI R7, RZ, 0x1f, R0 ;  /* 0x0000001fff077819 */ /* 0x000fe20000011400 */
[----:B------:R-:W-:Y:S01]  /*2280*/  CS2R R54, SRZ ;  /* 0x0000000000367805 */ /* 0x000fe2000001ff00 */
[----:B------:R-:W-:Y:S01]  /*2290*/  LEA.HI.X R5, R8, c[0x0][0x1f4], R5, 0x1, P0 ;  /* 0x00007d0008057a11 */ /* 0x000fe200000f0c05 */
[----:B------:R-:W0:Y:S01]  /*22a0*/  LDGDEPBAR ;  /* 0x00000000000079af */ /* 0x000e220000000000 */
[----:B------:R-:W-:Y:S01]  /*22b0*/  ISETP.LT.OR P0, PT, R9, 0x1, P5 ;  /* 0x000000010900780c */ /* 0x000fe20002f01670 */
[----:B------:R-:W-:Y:S01]  /*22c0*/  CS2R R52, SRZ ;  /* 0x0000000000347805 */ /* 0x000fe2000001ff00 */
[----:B------:R-:W-:Y:S01]  /*22d0*/  SEL R19, RZ, 0x1, P1 ;  /* 0x00000001ff137807 */ /* 0x000fe20000800000 */
[----:B------:R-:W-:Y:S01]  /*22e0*/  CS2R R50, SRZ ;  /* 0x0000000000327805 */ /* 0x000fe2000001ff00 */
[----:B------:R-:W-:Y:S01]  /*22f0*/  LEA.HI R16, R7, R0, RZ, 0x2 ;  /* 0x0000000007107211 */ /* 0x000fe200078f10ff */
[----:B------:R-:W-:Y:S01]  /*2300*/  CS2R R48, SRZ ;  /* 0x0000000000307805 */ /* 0x000fe2000001ff00 */
[----:B------:R-:W-:Y:S01]  /*2310*/  ISETP.GE.AND P1, PT, R27, c[0x0][0x1fc], PT ;  /* 0x00007f001b007a0c */ /* 0x000fe20003f26270 */
[----:B------:R-:W-:Y:S01]  /*2320*/  CS2R R46, SRZ ;  /* 0x00000000002e7805 */ /* 0x000fe2000001ff00 */
[----:B------:R-:W-:Y:S01]  /*2330*/  LOP3.LUT R6, R16, 0x7ffffffc, RZ, 0xc0, !PT ;  /* 0x7ffffffc10067812 */ /* 0x000fe200078ec0ff */
[----:B------:R-:W-:Y:S01]  /*2340*/  CS2R R44, SRZ ;  /* 0x00000000002c7805 */ /* 0x000fe2000001ff00 */
[----:B------:R-:W-:Y:S01]  /*2350*/  SEL R242, RZ, 0x8, P1 ;  /* 0x00000008fff27807 */ /* 0x000fe20000800000 */
[----:B------:R-:W-:Y:S01]  /*2360*/  CS2R R42, SRZ ;  /* 0x00000000002a7805 */ /* 0x000fe2000001ff00 */
[----:B------:R-:W-:Y:S01]  /*2370*/  LEA.HI R7, R20, R248, RZ, 0x7 ;  /* 0x000000f814077211 */ /* 0x000fe200078f38ff */
[----:B------:R-:W-:Y:S01]  /*2380*/  IMAD.IADD R11, R0, 0x1, -R6 ;  /* 0x00000001000b7824 */ /* 0x000fe200078e0a06 */
[C---:B------:R-:W-:Y:S01]  /*2390*/  ISETP.LT.OR P1, PT, R9.reuse, 0x1, P4 ;  /* 0x000000010900780c */ /* 0x040fe20002721670 */
[----:B------:R3:W-:Y:S01]  /*23a0*/  LDGSTS.E.BYPASS.LTC128B.128 [R240+0x18080], [R4.64], !P0 ;  /* 0x1808000004f07fae */ /* 0x0007e2000c101d50 */
[----:B------:R-:W-:Y:S01]  /*23b0*/  SHF.R.S32.HI R12, RZ, 0x7, R7 ;  /* 0x00000007ff0c7819 */ /* 0x000fe20000011407 */
[----:B------:R-:W-:Y:S01]  /*23c0*/  IMAD.SHL.U32 R7, R30, 0x10, RZ ;  /* 0x000000101e077824 */ /* 0x000fe200078e00ff */
[----:B------:R-:W-:Y:S01]  /*23d0*/  ISETP.LT.OR P0, PT, R9, 0x1, P2 ;  /* 0x000000010900780c */ /* 0x000fe20001701670 */
[----:B------:R-:W-:Y:S01]  /*23e0*/  IMAD.SHL.U32 R6, R22, 0x20, RZ ;  /* 0x0000002016067824 */ /* 0x000fe200078e00ff */
[----:B------:R-:W-:Y:S01]  /*23f0*/  SEL R24, RZ, 0xffffffff, P3 ;  /* 0xffffffffff187807 */ /* 0x000fe20001800000 */
[----:B------:R-:W-:Y:S01]  /*2400*/  CS2R R40, SRZ ;  /* 0x0000000000287805 */ /* 0x000fe2000001ff00 */
[C---:B--2---:R-:W-:Y:S01]  /*2410*/  LOP3.LUT R3, R230.reuse, 0xfffffff8, RZ, 0xc0, !PT ;  /* 0xfffffff8e6037812 */ /* 0x044fe200078ec0ff */
[----:B------:R-:W-:Y:S01]  /*2420*/  IMAD.SHL.U32 R230, R230, 0x40, RZ ;  /* 0x00000040e6e67824 */ /* 0x000fe200078e00ff */
[----:B------:R-:W-:-:S02]  /*2430*/  ISETP.GE.AND P3, PT, R27, c[0x0][0x1fc], PT ;  /* 0x00007f001b007a0c */ /* 0x000fc40003f66270 */
[C---:B------:R-:W-:Y:S01]  /*2440*/  ISETP.LT.OR P6, PT, R9.reuse, 0x21, P5 ;  /* 0x000000210900780c */ /* 0x040fe20002fc1670 */
[----:B------:R-:W-:Y:S01]  /*2450*/  IMAD.IADD R13, R2, 0x1, -R3 ;  /* 0x00000001020d7824 */ /* 0x000fe200078e0a03 */
[----:B------:R3:W-:Y:S01]  /*2460*/  LDGSTS.E.BYPASS.LTC128B.128 [R240+0x1a080], [R4.64+0x80], !P1 ;  /* 0x1a08008004f07fae */ /* 0x0007e2000c901d50 */
[----:B------:R-:W-:Y:S01]  /*2470*/  IMAD.SHL.U32 R2, R32, 0x40, RZ ;  /* 0x0000004020027824 */ /* 0x000fe200078e00ff */
[C---:B------:R-:W-:Y:S01]  /*2480*/  ISETP.LT.OR P5, PT, R9.reuse, 0x21, P4 ;  /* 0x000000210900780c */ /* 0x040fe200027a1670 */
[----:B------:R-:W-:Y:S01]  /*2490*/  IMAD.SHL.U32 R3, R250, 0x8, RZ ;  /* 0x00000008fa037824 */ /* 0x000fe200078e00ff */
[----:B------:R-:W-:Y:S01]  /*24a0*/  ISETP.LT.OR P1, PT, R9, 0x1, P3 ;  /* 0x000000010900780c */ /* 0x000fe20001f21670 */
[----:B------:R3:W-:Y:S01]  /*24b0*/  LDGSTS.E.BYPASS.LTC128B.128 [R240+0x1c080], [R4.64+0x100], !P0 ;  /* 0x1c08010004f07fae */ /* 0x0007e2000c101d50 */
[----:B------:R-:W-:Y:S02]  /*24c0*/  LOP3.LUT R0, R2, 0x1c0, RZ, 0xc0, !PT ;  /* 0x000001c002007812 */ /* 0x000fe400078ec0ff */
[----:B------:R-:W-:-:S02]  /*24d0*/  LOP3.LUT R3, R3, 0x8, RZ, 0xc0, !PT ;  /* 0x0000000803037812 */ /* 0x000fc400078ec0ff */
[--C-:B------:R-:W-:Y:S02]  /*24e0*/  SHF.R.U32.HI R2, RZ, 0x3, R0.reuse ;  /* 0x00000003ff027819 */ /* 0x100fe40000011600 */
[----:B------:R-:W-:Y:S02]  /*24f0*/  LOP3.LUT R7, R0, 0x10, R7, 0xf8, !PT ;  /* 0x0000001000077812 */ /* 0x000fe400078ef807 */
[----:B------:R-:W-:Y:S02]  /*2500*/  LOP3.LUT R8, R2, R3, R0, 0x1e, !PT ;  /* 0x0000000302087212 */ /* 0x000fe400078e1e00 */
[----:B------:R-:W-:Y:S01]  /*2510*/  LOP3.LUT R0, R6, 0x20, RZ, 0xc0, !PT ;  /* 0x0000002006007812 */ /* 0x000fe200078ec0ff */
[----:B------:R-:W-:Y:S01]  /*2520*/  IMAD.U32 R6, RZ, RZ, UR6 ;  /* 0x00000006ff067e24 */ /* 0x000fe2000f8e00ff */
[----:B------:R-:W-:Y:S01]  /*2530*/  LOP3.LUT R17, R2, R7, R3, 0x1e, !PT ;  /* 0x0000000702117212 */ /* 0x000fe200078e1e03 */
[----:B------:R-:W-:Y:S01]  /*2540*/  IMAD.U32 R7, RZ, RZ, UR7 ;  /* 0x00000007ff077e24 */ /* 0x000fe2000f8e00ff */
[----:B------:R-:W-:Y:S01]  /*2550*/  LEA.HI R3, R12, R12, RZ, 0x1 ;  /* 0x0000000c0c037211 */ /* 0x000fe200078f08ff */
[----:B------:R3:W-:Y:S01]  /*2560*/  LDGSTS.E.BYPASS.LTC128B.128 [R240+0x1e080], [R4.64+0x180], !P1 ;  /* 0x1e08018004f07fae */ /* 0x0007e2000c901d50 */
[C---:B------:R-:W-:Y:S01]  /*2570*/  ISETP.LT.OR P4, PT, R9.reuse, 0x21, P2 ;  /* 0x000000210900780c */ /* 0x040fe20001781670 */
[----:B------:R-:W-:Y:S01]  /*2580*/  USHF.L.U64.HI UR7, UR6, 0x5, UR7 ;  /* 0x0000000506077899 */ /* 0x000fe20008010207 */
[----:B------:R-:W-:Y:S01]  /*2590*/  ISETP.LT.OR P3, PT, R9, 0x21, P3 ;  /* 0x000000210900780c */ /* 0x000fe20001f61670 */
[----:B------:R-:W-:Y:S01]  /*25a0*/  IMAD R9, R22, 0x2, R12 ;  /* 0x0000000216097824 */ /* 0x000fe200078e020c */
[----:B------:R-:W-:Y:S01]  /*25b0*/  LOP3.LUT R18, R0, 0x18, R10, 0xf8, !PT ;  /* 0x0000001800127812 */ /* 0x000fe200078ef80a */
[----:B------:R-:W-:Y:S01]  /*25c0*/  IMAD.SHL.U32 R10, R31, 0x2, RZ ;  /* 0x000000021f0a7824 */ /* 0x000fe200078e00ff */
[----:B------:R-:W-:Y:S01]  /*25d0*/  LOP3.LUT R0, R3, 0x1ffffffe, RZ, 0xc0, !PT ;  /* 0x1ffffffe03007812 */ /* 0x000fe200078ec0ff */
[----:B------:R-:W-:Y:S01]  /*25e0*/  IMAD.U32 R2, R9, 0x200, R8 ;  /* 0x0000020009027824 */ /* 0x000fe200078e0008 */
[----:B------:R-:W-:Y:S01]  /*25f0*/  LEA R8, P0, R6, R4, 0x6 ;  /* 0x0000000406087211 */ /* 0x000fe200078030ff */
[----:B------:R-:W-:Y:S01]  /*2600*/  IMAD.SHL.U32 R3, R23, 0x40, RZ ;  /* 0x0000004017037824 */ /* 0x000fe200078e00ff */
[----:B------:R-:W-:Y:S01]  /*2610*/  IADD3 R36, R39, UR4, RZ ;  /* 0x0000000427247c10 */ /* 0x000fe2000fffe0ff */
[----:B------:R-:W-:Y:S01]  /*2620*/  IMAD.IADD R0, R12, 0x1, -R0 ;  /* 0x000000010c007824 */ /* 0x000fe200078e0a00 */
[----:B------:R-:W-:Y:S01]  /*2630*/  LEA.HI.X R9, R6, R5, R7, 0x6, P0 ;  /* 0x0000000506097211 */ /* 0x000fe200000f3407 */
[----:B------:R-:W-:Y:S01]  /*2640*/  IMAD.SHL.U32 R7, R12, 0x8, RZ ;  /* 0x000000080c077824 */ /* 0x000fe200078e00ff */
[----:B------:R-:W-:Y:S01]  /*2650*/  LOP3.LUT R3, R3, 0x1c0, RZ, 0xc0, !PT ;  /* 0x000001c003037812 */ /* 0x000fe200078ec0ff */
[----:B------:R-:W-:Y:S01]  /*2660*/  IMAD R20, R0, 0x4, R11 ;  /* 0x0000000400147824 */ /* 0x000fe200078e020b */
[----:B------:R-:W-:Y:S01]  /*2670*/  IADD3 R0, P0, R38, UR18, RZ ;  /* 0x0000001226007c10 */ /* 0x000fe2000ff1e0ff */
[----:B------:R-:W-:Y:S01]  /*2680*/  IMAD.SHL.U32 R11, R24, 0x2, RZ ;  /* 0x00000002180b7824 */ /* 0x000fe200078e00ff */
[----:B------:R-:W-:Y:S01]  /*2690*/  LOP3.LUT R7, R3, 0x8, R7, 0xf8, !PT ;  /* 0x0000000803077812 */ /* 0x000fe200078ef807 */
[----:B------:R-:W-:Y:S01]  /*26a0*/  ULDC.64 UR4, c[0x0][0x240] ;  /* 0x0000900000047ab9 */ /* 0x000fe20000000a00 */
[----:B------:R-:W-:Y:S01]  /*26b0*/  SHF.R.U32.HI R6, RZ, 0x3, R3 ;  /* 0x00000003ff067819 */ /* 0x000fe20000011603 */
[----:B------:R-:W-:Y:S01]  /*26c0*/  UIMAD UR4, UR9, UR4, URZ ;  /* 0x00000004090472a4 */ /* 0x000fe2000f8e023f */
[----:B------:R-:W-:Y:S01]  /*26d0*/  IADD3.X R3, R36, UR21, RZ, P0, !PT ;  /* 0x0000001524037c10 */ /* 0x000fe200087fe4ff */
[----:B------:R2:W-:Y:S01]  /*26e0*/  LDGSTS.E.BYPASS.LTC128B.128 [R240+0x19080], [R8.64], !P6 ;  /* 0x1908000008f07fae */ /* 0x0005e2000f101d50 */
[----:B------:R-:W-:Y:S01]  /*26f0*/  LEA R14, P0, R0, c[0x0][0x280], 0x2 ;  /* 0x0000a000000e7a11 */ /* 0x000fe200078010ff */
[----:B------:R-:W-:Y:S01]  /*2700*/  UIMAD UR4, UR14, UR5, UR4 ;  /* 0x000000050e0472a4 */ /* 0x000fe2000f8e0204 */
[----:B------:R-:W-:Y:S01]  /*2710*/  LOP3.LUT R10, R10, 0x2, R33, 0xe2, !PT ;  /* 0x000000020a0a7812 */ /* 0x000fe200078ee221 */
[----:B------:R2:W-:Y:S01]  /*2720*/  LDGSTS.E.BYPASS.LTC128B.128 [R240+0x1b080], [R8.64+0x80], !P5 ;  /* 0x1b08008008f07fae */ /* 0x0005e2000e901d50 */
[----:B------:R-:W-:Y:S01]  /*2730*/  LEA.HI.X R15, R0, c[0x0][0x284], R3, 0x2, P0 ;  /* 0x0000a100000f7a11 */ /* 0x000fe200000f1403 */
[----:B------:R-:W-:Y:S01]  /*2740*/  IMAD.SHL.U32 R20, R20, 0x2, RZ ;  /* 0x0000000214147824 */ /* 0x000fe200078e00ff */
[----:B------:R-:W-:Y:S01]  /*2750*/  SHF.R.S32.HI R3, RZ, 0x2, R16 ;  /* 0x00000002ff037819 */ /* 0x000fe20000011410 */
[----:B------:R-:W-:Y:S01]  /*2760*/  IMAD.MOV.U32 R16, RZ, RZ, 0x10 ;  /* 0x00000010ff107424 */ /* 0x000fe200078e00ff */
[----:B------:R-:W-:Y:S01]  /*2770*/  LOP3.LUT R0, R21, 0x3ffffffc, RZ, 0xc0, !PT ;  /* 0x3ffffffc15007812 */ /* 0x000fe200078ec0ff */
[----:B------:R2:W-:Y:S01]  /*2780*/  LDGSTS.E.BYPASS.LTC128B.128 [R240+0x1d080], [R8.64+0x100], !P4 ;  /* 0x1d08010008f07fae */ /* 0x0005e2000e101d50 */
[----:B------:R-:W-:Y:S01]  /*2790*/  LOP3.LUT R243, R28, R10, R243, 0xfe, !PT ;  /* 0x0000000a1cf37212 */ /* 0x000fe200078efef3 */
[----:B------:R-:W-:Y:S01]  /*27a0*/  IMAD R241, R25, 0x10, R3 ;  /* 0x0000001019f17824 */ /* 0x000fe200078e0203 */
[----:B------:R-:W-:Y:S01]  /*27b0*/  LOP3.LUT R11, R11, 0x2, R19, 0xe2, !PT ;  /* 0x000000020b0b7812 */ /* 0x000fe200078ee213 */
[C---:B------:R-:W-:Y:S01]  /*27c0*/  IMAD.SHL.U32 R3, R13.reuse, 0x40, RZ ;  /* 0x000000400d037824 */ /* 0x040fe200078e00ff */
[----:B------:R-:W-:Y:S01]  /*27d0*/  R2P PR, R13, 0x6 ;  /* 0x000000060d007804 */ /* 0x000fe20000000000 */
[----:B---3--:R-:W-:Y:S01]  /*27e0*/  IMAD.IADD R4, R248, 0x1, -R0 ;  /* 0x00000001f8047824 */ /* 0x008fe200078e0a00 */
[----:B------:R-:W-:Y:S01]  /*27f0*/  LOP3.LUT R12, R7, R6, RZ, 0x3c, !PT ;  /* 0x00000006070c7212 */ /* 0x000fe200078e3cff */
[----:B------:R-:W-:Y:S01]  /*2800*/  IMAD.SHL.U32 R10, R25, 0x400, RZ ;  /* 0x00000400190a7824 */ /* 0x000fe200078e00ff */
[----:B------:R-:W-:Y:S01]  /*2810*/  LOP3.LUT R3, R3, 0x1c0, RZ, 0xc0, !PT ;  /* 0x000001c003037812 */ /* 0x000fe200078ec0ff */
[----:B------:R2:W-:Y:S01]  /*2820*/  LDGSTS.E.BYPASS.LTC128B.128 [R240+0x1f080], [R8.64+0x180], !P3 ;  /* 0x1f08018008f07fae */ /* 0x0005e2000d901d50 */
[----:B------:R-:W-:Y:S01]  /*2830*/  LOP3.LUT R242, R242, R11, R26, 0xfe, !PT ;  /* 0x0000000bf2f27212 */ /* 0x000fe200078efe1a */
[----:B------:R-:W-:Y:S01]  /*2840*/  IMAD R7, R4, 0x2, R10 ;  /* 0x0000000204077824 */ /* 0x000fe200078e020a */
[----:B------:R-:W-:Y:S01]  /*2850*/  SEL R5, R16, 0xfffffff0, !P1 ;  /* 0xfffffff010057807 */ /* 0x000fe20004800000 */
[----:B------:R-:W-:Y:S01]  /*2860*/  IMAD.SHL.U32 R11, R22, 0x8, RZ ;  /* 0x00000008160b7824 */ /* 0x000fe200078e00ff */
[----:B------:R-:W-:Y:S01]  /*2870*/  SEL R4, R246, 0xffffffe0, !P2 ;  /* 0xffffffe0f6047807 */ /* 0x000fe20005000000 */
[----:B------:R-:W-:Y:S01]  /*2880*/  IMAD.IADD R12, R12, 0x1, R7 ;  /* 0x000000010c0c7824 */ /* 0x000fe200078e0207 */
[----:B------:R-:W-:Y:S01]  /*2890*/  SHF.R.U32.HI R6, RZ, 0x3, R3 ;  /* 0x00000003ff067819 */ /* 0x000fe20000011603 */
[----:B------:R3:W-:Y:S01]  /*28a0*/  STL [R1+0x30], R36 ;  /* 0x0000302401007387 */ /* 0x0007e20000100800 */
[----:B------:R-:W-:Y:S01]  /*28b0*/  R2P PR, R32, 0x6 ;  /* 0x0000000620007804 */ /* 0x000fe20000000000 */
[----:B------:R-:W-:Y:S01]  /*28c0*/  IMAD.SHL.U32 R244, R12, 0x2, RZ ;  /* 0x000000020cf47824 */ /* 0x000fe200078e00ff */
[----:B------:R-:W-:Y:S01]  /*28d0*/  LOP3.LUT R11, R3, 0x8, R11, 0xf8, !PT ;  /* 0x00000008030b7812 */ /* 0x000fe200078ef80b */
[----:B------:R-:W-:Y:S01]  /*28e0*/  STL [R1+0x1c], R20 ;  /* 0x00001c1401007387 */ /* 0x000fe20000100800 */
[----:B------:R-:W-:Y:S01]  /*28f0*/  LOP3.LUT R7, R6, R18, R3, 0x1e, !PT ;  /* 0x0000001206077212 */ /* 0x000fe200078e1e03 */
[----:B------:R-:W-:Y:S01]  /*2900*/  IMAD R0, R22, 0x200, R17 ;  /* 0x0000020016007824 */ /* 0x000fe200078e0211 */
[----:B------:R-:W-:Y:S01]  /*2910*/  SEL R3, R16, 0xfffffff0, !P1 ;  /* 0xfffffff010037807 */ /* 0x000fe20004800000 */
[----:B------:R-:W-:Y:S01]  /*2920*/  IMAD.SHL.U32 R2, R2, 0x2, RZ ;  /* 0x0000000202027824 */ /* 0x000fe200078e00ff */
[----:B------:R-:W-:Y:S01]  /*2930*/  SEL R228, R246, 0xffffffe0, !P2 ;  /* 0xffffffe0f6e47807 */ /* 0x000fe20005000000 */
[----:B------:R-:W-:Y:S01]  /*2940*/  IMAD.SHL.U32 R235, R0, 0x2, RZ ;  /* 0x0000000200eb7824 */ /* 0x000fe200078e00ff */
[----:B------:R-:W-:Y:S01]  /*2950*/  R2P PR, R23, 0x6 ;  /* 0x0000000617007804 */ /* 0x000fe20000000000 */
[----:B------:R-:W-:Y:S01]  /*2960*/  IMAD R3, R3, 0x2, R2 ;  /* 0x0000000203037824 */ /* 0x000fe200078e0202 */
[----:B------:R-:W-:Y:S01]  /*2970*/  ISETP.GE.AND P0, PT, R248, 0x10, PT ;  /* 0x00000010f800780c */ /* 0x000fe20003f06270 */
[----:B------:R-:W-:Y:S01]  /*2980*/  IMAD.IADD R232, R0, 0x1, R228 ;  /* 0x0000000100e87824 */ /* 0x000fe200078e02e4 */
[----:B------:R-:W-:Y:S01]  /*2990*/  LOP3.LUT R230, R230, 0xfffffe00, RZ, 0xc0, !PT ;  /* 0xfffffe00e6e67812 */ /* 0x000fe200078ec0ff */
[----:B------:R-:W-:Y:S01]  /*29a0*/  IMAD R229, R228, 0x2, R2 ;  /* 0x00000002e4e57824 */ /* 0x000fe200078e0202 */
[----:B------:R-:W-:Y:S01]  /*29b0*/  LOP3.LUT R236, R11, R6, RZ, 0x3c, !PT ;  /* 0x000000060bec7212 */ /* 0x000fe200078e3cff */
[----:B-1----:R-:W-:Y:S01]  /*29c0*/  CS2R R38, SRZ ;  /* 0x0000000000267805 */ /* 0x002fe2000001ff00 */
[-C--:B------:R-:W-:Y:S01]  /*29d0*/  LOP3.LUT R6, R7, R230.reuse, RZ, 0xfc, !PT ;  /* 0x000000e607067212 */ /* 0x080fe200078efcff */
[----:B------:R-:W-:Y:S01]  /*29e0*/  IMAD R11, R30, 0x400, R230 ;  /* 0x000004001e0b7824 */ /* 0x000fe200078e02e6 */
[----:B------:R-:W-:Y:S01]  /*29f0*/  IADD3 R7, R244, 0x20280, RZ ;  /* 0x00020280f4077810 */ /* 0x000fe20007ffe0ff */
[----:B------:R-:W-:Y:S01]  /*2a00*/  IMAD R228, R228, 0x2, R3 ;  /* 0x00000002e4e47824 */ /* 0x000fe200078e0203 */
[----:B------:R-:W-:Y:S01]  /*2a10*/  IADD3 R245, R244, 0x202c0, RZ ;  /* 0x000202c0f4f57810 */ /* 0x000fe20007ffe0ff */
[----:B------:R-:W-:Y:S01]  /*2a20*/  IMAD.SHL.U32 R0, R6, 0x2, RZ ;  /* 0x0000000206007824 */ /* 0x000fe200078e00ff */
[----:B------:R-:W-:Y:S01]  /*2a30*/  @P2 IADD3 R245, R7, -0x40, RZ ;  /* 0xffffffc007f52810 */ /* 0x000fe20007ffe0ff */
[----:B------:R-:W-:Y:S01]  /*2a40*/  @!P0 IMAD.SHL.U32 R7, R248, 0x10, RZ ;  /* 0x00000010f8078824 */ /* 0x000fe200078e00ff */
[C---:B------:R-:W-:Y:S01]  /*2a50*/  IADD3 R230, R236.reuse, R230, R10 ;  /* 0x000000e6ece67210 */ /* 0x040fe20007ffe00a */
[----:B------:R-:W-:Y:S01]  /*2a60*/  IMAD.IADD R236, R236, 0x1, R11 ;  /* 0x00000001ecec7824 */ /* 0x000fe200078e020b */
[----:B------:R-:W-:Y:S01]  /*2a70*/  SEL R246, R246, 0xffffffe0, !P1 ;  /* 0xffffffe0f6f67807 */ /* 0x000fe20004800000 */
[----:B---3--:R-:W-:Y:S01]  /*2a80*/  CS2R R36, SRZ ;  /* 0x0000000000247805 */ /* 0x008fe2000001ff00 */
[----:B------:R1:W-:Y:S01]  /*2a90*/  @!P0 LDGSTS.E.BYPASS.LTC128B.128 [R7+0x20180], [R14.64] ;  /* 0x201800000e078fae */ /* 0x0003e2000b901d50 */
[----:B------:R-:W-:Y:S01]  /*2aa0*/  IMAD.SHL.U32 R230, R230, 0x2, RZ ;  /* 0x00000002e6e67824 */ /* 0x000fe200078e00ff */
[----:B------:R-:W-:Y:S01]  /*2ab0*/  LEA R236, R236, 0x22280, 0x1 ;  /* 0x00022280ecec7811 */ /* 0x000fe200078e08ff */
[----:B------:R-:W-:Y:S01]  /*2ac0*/  IMAD.IADD R247, R244, 0x1, R246 ;  /* 0x00000001f4f77824 */ /* 0x000fe200078e02f6 */
[----:B------:R-:W0:Y:S01]  /*2ad0*/  LDGDEPBAR ;  /* 0x00000000000079af */ /* 0x000e220000000000 */
[C---:B------:R-:W-:Y:S01]  /*2ae0*/  IMAD R231, R5.reuse, 0x2, R230 ;  /* 0x0000000205e77824 */ /* 0x040fe200078e02e6 */
[----:B------:R-:W-:Y:S01]  /*2af0*/  USHF.L.U32 UR6, UR6, 0x5, URZ ;  /* 0x0000000506067899 */ /* 0x000fe2000800063f */
[----:B------:R-:W-:-:S02]  /*2b00*/  IMAD R237, R5, 0x2, R236 ;  /* 0x0000000205ed7824 */ /* 0x000fc400078e02ec */
[----:B------:R-:W-:Y:S02]  /*2b10*/  IMAD.SHL.U32 R232, R232, 0x2, RZ ;  /* 0x00000002e8e87824 */ /* 0x000fe400078e00ff */
[----:B------:R-:W-:Y:S02]  /*2b20*/  IMAD.IADD R246, R246, 0x1, R245 ;  /* 0x00000001f6f67824 */ /* 0x000fe400078e02f5 */
[C---:B------:R-:W-:Y:S02]  /*2b30*/  IMAD R234, R4.reuse, 0x2, R230 ;  /* 0x0000000204ea7824 */ /* 0x040fe400078e02e6 */
[C---:B------:R-:W-:Y:S02]  /*2b40*/  IMAD R239, R4.reuse, 0x2, R236 ;  /* 0x0000000204ef7824 */ /* 0x040fe400078e02ec */
[C---:B------:R-:W-:Y:S02]  /*2b50*/  IMAD R233, R4.reuse, 0x2, R231 ;  /* 0x0000000204e97824 */ /* 0x040fe400078e02e7 */
[----:B------:R-:W-:Y:S01]  /*2b60*/  IMAD R238, R4, 0x2, R237 ;  /* 0x0000000204ee7824 */ /* 0x000fe200078e02ed */
[----:B-1----:R-:W-:-:S05]  /*2b70*/  IADD3 R7, R35, UR4, RZ ;  /* 0x0000000423077c10 */ /* 0x002fca000fffe0ff */
[----:B------:R1:W-:Y:S02]  /*2b80*/  STL [R1+0x40], R7 ;  /* 0x0000400701007387 */ /* 0x0003e40000100800 */
[----:B-1----:R-:W-:Y:S01]  /*2b90*/  IADD3 R7, -R20, UR8, RZ ;  /* 0x0000000814077c10 */ /* 0x002fe2000fffe1ff */
[----:B------:R-:W-:-:S04]  /*2ba0*/  ULDC UR8, c[0x0][0x198] ;  /* 0x0000660000087ab9 */ /* 0x000fc80000000800 */
[----:B------:R2:W-:Y:S02]  /*2bb0*/  STL [R1+0x10], R7 ;  /* 0x0000100701007387 */ /* 0x0005e40000100800 */
.L_x_906:
[----:B------:R-:W-:Y:S04]  /*2bc0*/  DEPBAR.LE SB0, 0x0 ;  /* 0x000080000000791a */ /* 0x000fe80000000000 */
[----:B------:R-:W-:Y:S01]  /*2bd0*/  BAR.SYNC.DEFER_BLOCKING 0x0 ;  /* 0x0000000000007b1d */ /* 0x000fe20000010000 */
[----:B------:R-:W-:Y:S02]  /*2be0*/  ULEA UR4, UR11, 0x1, 0x6 ;  /* 0x000000010b047891 */ /* 0x000fe4000f8e303f */
[----:B------:R-:W-:Y:S02]  /*2bf0*/  UIADD3 UR9, UR11, 0x1, URZ ;  /* 0x000000010b097890 */ /* 0x000fe4000fffe03f */
[----:B------:R-:W-:Y:S02]  /*2c00*/  UIADD3 UR4, UR4, UR8, -UR10 ;  /* 0x0000000804047290 */ /* 0x000fe4000fffe80a */
[----:B------:R-:W-:Y:S01]  /*2c10*/  UISETP.GE.AND UP0, UPT, UR9, UR12, UPT ;  /* 0x0000000c0900728c */ /* 0x000fe2000bf06270 */
[----:B-1----:R-:W-:Y:S05]  /*2c20*/  LDSM.16.M88.4 R16, [R230+0x10080] ;  /* 0x01008000e610783b */ /* 0x002fea0000000200 */
[----:B--2---:R-:W1:Y:S05]  /*2c30*/  LDSM.16.M88.4 R8, [R2+0x80] ;  /* 0x000080000208783b */ /* 0x004e6a0000000200 */
        /* <DEDUP_REMOVED lines=11> */
[----:B------:R-:W5:Y:S04]  /*2cf0*/  LDL R201, [R1+0x1c] ;  /* 0x00001c0001c97983 */ /* 0x000f680000100800 */
[C---:B--2---:R-:W-:Y:S01]  /*2d00*/  HMMA.16816.F32 R12, R16.reuse, R20, RZ ;  /* 0x00000014100c723c */ /* 0x044fe200000018ff */
[----:B------:R-:W2:Y:S07]  /*2d10*/  LDL R200, [R1+0x10] ;  /* 0x0000100001c87983 */ /* 0x000eae0000100800 */
[----:B------:R-:W-:Y:S01]  /*2d20*/  HMMA.16816.F32 R16, R16, R22, RZ ;  /* 0x000000161010723c */ /* 0x000fe200000018ff */
[----:B------:R-:W1:Y:S07]  /*2d30*/  LDSM.16.M88.4 R20, [R229+0x1080] ;  /* 0x00108000e514783b */ /* 0x000e6e0000000200 */
        /* <DEDUP_REMOVED lines=9> */
[----:B------:R-:W4:Y:S07]  /*2dd0*/  LDSM.16.M88.4 R168, [R2+0x2080] ;  /* 0x0020800002a8783b */ /* 0x000f2e0000000200 */
[C---:B-1----:R-:W-:Y:S08]  /*2de0*/  HMMA.16816.F32 R12, R164.reuse, R20, R12 ;  /* 0x00000014a40c723c */ /* 0x042ff0000000180c */
[----:B------:R-:W-:Y:S01]  /*2df0*/  HMMA.16816.F32 R16, R164, R22, R16 ;  /* 0x00000016a410723c */ /* 0x000fe20000001810 */
[----:B------:R-:W1:Y:S05]  /*2e00*/  LDSM.16.M88.4 R20, [R2+0x3080] ;  /* 0x003080000214783b */ /* 0x000e6a0000000200 */
        /* <DEDUP_REMOVED lines=38> */
[----:B------:R-:W2:Y:S07]  /*3070*/  LDSM.16.M88.4 R168, [R229+0x4080] ;  /* 0x00408000e5a8783b */ /* 0x000eae0000000200 */
        /* <DEDUP_REMOVED lines=11> */
[C---:B--2---:R-:W-:Y:S08]  /*3130*/  HMMA.16816.F32 R4, R32.reuse, R168, R4 ;  /* 0x000000a82004723c */ /* 0x044ff00000001804 */
        /* <DEDUP_REMOVED lines=25> */
[----:B------:R-:W4:Y:S01]  /*32d0*/  LDSM.16.M88.4 R24, [R228+0x7080] ;  /* 0x00708000e418783b */ /* 0x000f220000000200 */
[----:B------:R-:W-:Y:S04]  /*32e0*/  DEPBAR.LE SB0, 0x0 ;  /* 0x000080000000791a */ /* 0x000fe80000000000 */
[----:B------:R-:W-:Y:S02]  /*32f0*/  BAR.SYNC.DEFER_BLOCKING 0x0 ;  /* 0x0000000000007b1d */ /* 0x000fe40000010000 */
[C---:B--2---:R-:W-:Y:S08]  /*3300*/  HMMA.16816.F32 R4, R164.reuse, R168, R4 ;  /* 0x000000a8a404723c */ /* 0x044ff00000001804 */
[C---:B------:R-:W-:Y:S08]  /*3310*/  HMMA.16816.F32 R8, R164.reuse, R170, R8 ;  /* 0x000000aaa408723c */ /* 0x040ff00000001808 */
[C---:B-1----:R-:W-:Y:S01]  /*3320*/  HMMA.16816.F32 R12, R164.reuse, R20, R12 ;  /* 0x00000014a40c723c */ /* 0x042fe2000000180c */
[----:B------:R-:W-:Y:S07]  /*3330*/  LDSM.16.M88.4 R32, [R230+0x18080] ;  /* 0x01808000e620783b */ /* 0x000fee0000000200 */
[----:B------:R-:W-:Y:S01]  /*3340*/  HMMA.16816.F32 R16, R164, R22, R16 ;  /* 0x00000016a410723c */ /* 0x000fe20000001810 */
[----:B------:R-:W1:Y:S07]  /*3350*/  LDSM.16.M88.4 R176, [R2+0x8080] ;  /* 0x0080800002b0783b */ /* 0x000e6e0000000200 */
[C---:B---3--:R-:W-:Y:S01]  /*3360*/  HMMA.16816.F32 R4, R28.reuse, R172, R4 ;  /* 0x000000ac1c04723c */ /* 0x048fe20000001804 */
[----:B------:R-:W2:Y:S05]  /*3370*/  LDSM.16.M88.4 R168, [R2+0x9080] ;  /* 0x0090800002a8783b */ /* 0x000eaa0000000200 */
[----:B------:R-:W-:Y:S02]  /*3380*/  LDSM.16.M88.4 R164, [R231+0x18080] ;  /* 0x01808000e7a4783b */ /* 0x000fe40000000200 */
[C---:B------:R-:W-:Y:S03]  /*3390*/  HMMA.16816.F32 R8, R28.reuse, R174, R8 ;  /* 0x000000ae1c08723c */ /* 0x040fe60000001808 */
[----:B------:R-:W3:Y:S05]  /*33a0*/  LDSM.16.M88.4 R180, [R3+0x8080] ;  /* 0x0080800003b4783b */ /* 0x000eea0000000200 */
[C---:B----4-:R-:W-:Y:S01]  /*33b0*/  HMMA.16816.F32 R12, R28.reuse, R24, R12 ;  /* 0x000000181c0c723c */ /* 0x050fe2000000180c */
[----:B------:R-:W4:Y:S05]  /*33c0*/  LDSM.16.M88.4 R172, [R3+0x9080] ;  /* 0x0090800003ac783b */ /* 0x000f2a0000000200 */
[----:B------:R-:W-:Y:S02]  /*33d0*/  LDSM.16.M88.4 R184, [R229+0x8080] ;  /* 0x00808000e5b8783b */ /* 0x000fe40000000200 */
[----:B------:R-:W-:Y:S03]  /*33e0*/  HMMA.16816.F32 R16, R28, R26, R16 ;  /* 0x0000001a1c10723c */ /* 0x000fe60000001810 */
[----:B------:R-:W-:Y:S01]  /*33f0*/  LDSM.16.M88.4 R188, [R229+0x9080] ;  /* 0x00908000e5bc783b */ /* 0x000fe20000000200 */
[----:B------:R-:W-:Y:S02]  /*3400*/  FMUL.FTZ R4, R4, c[0x0][0x2b4] ;  /* 0x0000ad0004047a20 */ /* 0x000fe40000410000 */
[----:B------:R-:W-:Y:S02]  /*3410*/  FMUL.FTZ R5, R5, c[0x0][0x2b4] ;  /* 0x0000ad0005057a20 */ /* 0x000fe40000410000 */
[----:B------:R-:W-:Y:S01]  /*3420*/  LDSM.16.M88.4 R192, [R228+0x9080] ;  /* 0x00908000e4c0783b */ /* 0x000fe20000000200 */
[----:B------:R-:W-:Y:S01]  /*3430*/  FMUL.FTZ R6, R6, c[0x0][0x2b4] ;  /* 0x0000ad0006067a20 */ /* 0x000fe20000410000 */
[C---:B-1----:R-:W-:Y:S03]  /*3440*/  HMMA.16816.F32 R20, R32.reuse, R176, RZ ;  /* 0x000000b02014723c */ /* 0x042fe600000018ff */
[----:B------:R-:W-:Y:S01]  /*3450*/  MUFU.TANH R199, R6 ;  /* 0x0000000600c77308 */ /* 0x000fe20000002400 */
[----:B------:R-:W-:Y:S02]  /*3460*/  FMUL.FTZ R7, R7, c[0x0][0x2b4] ;  /* 0x0000ad0007077a20 */ /* 0x000fe40000410000 */
[----:B------:R-:W-:Y:S02]  /*3470*/  FMUL.FTZ R8, R8, c[0x0][0x2b4] ;  /* 0x0000ad0008087a20 */ /* 0x000fe40000410000 */
[----:B------:R-:W-:Y:S01]  /*3480*/  FMUL.FTZ R9, R9, c[0x0][0x2b4] ;  /* 0x0000ad0009097a20 */ /* 0x000fe20000410000 */
[C---:B------:R-:W-:Y:S01]  /*3490*/  HMMA.16816.F32 R24, R32.reuse, R178, RZ ;  /* 0x000000b22018723c */ /* 0x040fe200000018ff */
[----:B------:R-:W1:Y:S03]  /*34a0*/  LDSM.16.M88.4 R176, [R234+0x18080] ;  /* 0x01808000eab0783b */ /* 0x000e660000000200 */
[----:B------:R-:W-:Y:S01]  /*34b0*/  MUFU.TANH R198, R7 ;  /* 0x0000000700c67308 */ /* 0x000fe20000002400 */
[----:B------:R-:W-:Y:S02]  /*34c0*/  FMUL.FTZ R10, R10, c[0x0][0x2b4] ;  /* 0x0000ad000a0a7a20 */ /* 0x000fe40000410000 */
[----:B------:R-:W-:Y:S01]  /*34d0*/  FMUL.FTZ R12, R12, c[0x0][0x2b4] ;  /* 0x0000ad000c0c7a20 */ /* 0x000fe20000410000 */
[C---:B--2---:R-:W-:Y:S01]  /*34e0*/  HMMA.16816.F32 R28, R32.reuse, R168, RZ ;  /* 0x000000a8201c723c */ /* 0x044fe200000018ff */
[----:B------:R-:W-:Y:S03]  /*34f0*/  FMUL.FTZ R13, R13, c[0x0][0x2b4] ;  /* 0x0000ad000d0d7a20 */ /* 0x000fe60000410000 */
[----:B------:R-:W-:Y:S02]  /*3500*/  FMUL.FTZ R14, R14, c[0x0][0x2b4] ;  /* 0x0000ad000e0e7a20 */ /* 0x000fe40000410000 */
[----:B------:R-:W-:Y:S02]  /*3510*/  FMUL.FTZ R15, R15, c[0x0][0x2b4] ;  /* 0x0000ad000f0f7a20 */ /* 0x000fe40000410000 */
[----:B------:R-:W-:Y:S01]  /*3520*/  HMMA.16816.F32 R32, R32, R170, RZ ;  /* 0x000000aa2020723c */ /* 0x000fe200000018ff */
[----:B------:R-:W-:Y:S03]  /*3530*/  LDSM.16.M88.4 R168, [R233+0x18080] ;  /* 0x01808000e9a8783b */ /* 0x000fe60000000200 */
[----:B------:R-:W-:Y:S02]  /*3540*/  FMUL.FTZ R17, R17, c[0x0][0x2b4] ;  /* 0x0000ad0011117a20 */ /* 0x000fe40000410000 */
[----:B------:R-:W-:Y:S02]  /*3550*/  FMUL.FTZ R18, R18, c[0x0][0x2b4] ;  /* 0x0000ad0012127a20 */ /* 0x000fe40000410000 */
[C---:B---3--:R-:W-:Y:S05]  /*3560*/  HMMA.16816.F32 R20, R164.reuse, R180, R20 ;  /* 0x000000b4a414723c */ /* 0x048fea0000001814 */
[----:B------:R-:W-:Y:S03]  /*3570*/  FMUL.FTZ R16, R16, c[0x0][0x2b4] ;  /* 0x0000ad0010107a20 */ /* 0x000fe60000410000 */
[C---:B------:R-:W-:Y:S01]  /*3580*/  HMMA.16816.F32 R24, R164.reuse, R182, R24 ;  /* 0x000000b6a418723c */ /* 0x040fe20000001818 */
[----:B------:R-:W2:Y:S07]  /*3590*/  LDSM.16.M88.4 R180, [R228+0x8080] ;  /* 0x00808000e4b4783b */ /* 0x000eae0000000200 */
[C---:B----4-:R-:W-:Y:S08]  /*35a0*/  HMMA.16816.F32 R28, R164.reuse, R172, R28 ;  /* 0x000000aca41c723c */ /* 0x050ff0000000181c */
[----:B------:R-:W-:Y:S01]  /*35b0*/  HMMA.16816.F32 R32, R164, R174, R32 ;  /* 0x000000aea420723c */ /* 0x000fe20000001820 */
[----:B------:R-:W-:Y:S05]  /*35c0*/  LDSM.16.M88.4 R164, [R230+0x1a080] ;  /* 0x01a08000e6a4783b */ /* 0x000fea0000000200 */
[----:B------:R-:W3:Y:S02]  /*35d0*/  LDSM.16.M88.4 R172, [R2+0xa080] ;  /* 0x00a0800002ac783b */ /* 0x000ee40000000200 */
[C---:B-1----:R-:W-:Y:S08]  /*35e0*/  HMMA.16816.F32 R20, R176.reuse, R184, R20 ;  /* 0x000000b8b014723c */ /* 0x042ff00000001814 */
[C---:B------:R-:W-:Y:S01]  /*35f0*/  HMMA.16816.F32 R24, R176.reuse, R186, R24 ;  /* 0x000000bab018723c */ /* 0x040fe20000001818 */
[----:B------:R-:W1:Y:S07]  /*3600*/  LDSM.16.M88.4 R184, [R2+0xb080] ;  /* 0x00b0800002b8783b */ /* 0x000e6e0000000200 */
[C---:B------:R-:W-:Y:S08]  /*3610*/  HMMA.16816.F32 R28, R176.reuse, R188, R28 ;  /* 0x000000bcb01c723c */ /* 0x040ff0000000181c */
[----:B------:R-:W-:Y:S01]  /*3620*/  HMMA.16816.F32 R32, R176, R190, R32 ;  /* 0x000000beb020723c */ /* 0x000fe20000001820 */
[----:B------:R-:W-:Y:S05]  /*3630*/  LDSM.16.M88.4 R176, [R231+0x1a080] ;  /* 0x01a08000e7b0783b */ /* 0x000fea0000000200 */
[----:B------:R-:W-:Y:S02]  /*3640*/  LDSM.16.M88.4 R188, [R3+0xb080] ;  /* 0x00b0800003bc783b */ /* 0x000fe40000000200 */
[C---:B--2---:R-:W-:Y:S08]  /*3650*/  HMMA.16816.F32 R20, R168.reuse, R180, R20 ;  /* 0x000000b4a814723c */ /* 0x044ff00000001814 */
[C---:B------:R-:W-:Y:S01]  /*3660*/  HMMA.16816.F32 R24, R168.reuse, R182, R24 ;  /* 0x000000b6a818723c */ /* 0x040fe20000001818 */
[----:B------:R-:W2:Y:S07]  /*3670*/  LDSM.16.M88.4 R180, [R3+0xa080] ;  /* 0x00a0800003b4783b */ /* 0x000eae0000000200 */
[C---:B------:R-:W-:Y:S08]  /*3680*/  HMMA.16816.F32 R28, R168.reuse, R192, R28 ;  /* 0x000000c0a81c723c */ /* 0x040ff0000000181c */
[----:B------:R-:W-:Y:S01]  /*3690*/  HMMA.16816.F32 R32, R168, R194, R32 ;  /* 0x000000c2a820723c */ /* 0x000fe20000001820 */
[----:B------:R-:W-:Y:S05]  /*36a0*/  LDSM.16.M88.4 R168, [R234+0x1a080] ;  /* 0x01a08000eaa8783b */ /* 0x000fea0000000200 */
[----:B------:R-:W-:Y:S02]  /*36b0*/  LDSM.16.M88.4 R192, [R229+0xb080] ;  /* 0x00b08000e5c0783b */ /* 0x000fe40000000200 */
[C---:B---3--:R-:W-:Y:S08]  /*36c0*/  HMMA.16816.F32 R20, R164.reuse, R172, R20 ;  /* 0x000000aca414723c */ /* 0x048ff00000001814 */
[C---:B------:R-:W-:Y:S01]  /*36d0*/  HMMA.16816.F32 R24, R164.reuse, R174, R24 ;  /* 0x000000aea418723c */ /* 0x040fe20000001818 */
[----:B------:R-:W3:Y:S07]  /*36e0*/  LDSM.16.M88.4 R172, [R229+0xa080] ;  /* 0x00a08000e5ac783b */ /* 0x000eee0000000200 */
[C---:B-1----:R-:W-:Y:S08]  /*36f0*/  HMMA.16816.F32 R28, R164.reuse, R184, R28 ;  /* 0x000000b8a41c723c */ /* 0x042ff0000000181c */
[----:B------:R-:W-:Y:S01]  /*3700*/  HMMA.16816.F32 R32, R164, R186, R32 ;  /* 0x000000baa420723c */ /* 0x000fe20000001820 */
[----:B------:R-:W-:Y:S05]  /*3710*/  LDSM.16.M88.4 R164, [R233+0x1a080] ;  /* 0x01a08000e9a4783b */ /* 0x000fea0000000200 */
[----:B------:R-:W-:Y:S02]  /*3720*/  LDSM.16.M88.4 R184, [R2+0xc080] ;  /* 0x00c0800002b8783b */ /* 0x000fe40000000200 */
[C---:B--2---:R-:W-:Y:S08]  /*3730*/  HMMA.16816.F32 R20, R176.reuse, R180, R20 ;  /* 0x000000b4b014723c */ /* 0x044ff00000001814 */
[C---:B------:R-:W-:Y:S01]  /*3740*/  HMMA.16816.F32 R24, R176.reuse, R182, R24 ;  /* 0x000000b6b018723c */ /* 0x040fe20000001818 */
[----:B------:R-:W1:Y:S07]  /*3750*/  LDSM.16.M88.4 R180, [R228+0xa080] ;  /* 0x00a08000e4b4783b */ /* 0x000e6e0000000200 */
[C---:B------:R-:W-:Y:S08]  /*3760*/  HMMA.16816.F32 R28, R176.reuse, R188, R28 ;  /* 0x000000bcb01c723c */ /* 0x040ff0000000181c */
[----:B------:R-:W-:Y:S01]  /*3770*/  HMMA.16816.F32 R32, R176, R190, R32 ;  /* 0x000000beb020723c */ /* 0x000fe20000001820 */
[----:B------:R-:W2:Y:S05]  /*3780*/  LDSM.16.M88.4 R176, [R228+0xb080] ;  /* 0x00b08000e4b0783b */ /* 0x000eaa0000000200 */
[----:B------:R-:W-:Y:S02]  /*3790*/  LDSM.16.M88.4 R188, [R3+0xc080] ;  /* 0x00c0800003bc783b */ /* 0x000fe40000000200 */
[C---:B---3--:R-:W-:Y:S08]  /*37a0*/  HMMA.16816.F32 R20, R168.reuse, R172, R20 ;  /* 0x000000aca814723c */ /* 0x048ff00000001814 */
[C---:B------:R-:W-:Y:S01]  /*37b0*/  HMMA.16816.F32 R24, R168.reuse, R174, R24 ;  /* 0x000000aea818723c */ /* 0x040fe20000001818 */
[----:B------:R-:W3:Y:S07]  /*37c0*/  LDSM.16.M88.4 R172, [R230+0x1c080] ;  /* 0x01c08000e6ac783b */ /* 0x000eee0000000200 */
[C---:B------:R-:W-:Y:S01]  /*37d0*/  HMMA.16816.F32 R28, R168.reuse, R192, R28 ;  /* 0x000000c0a81c723c */ /* 0x040fe2000000181c */
[----:B------:R-:W-:Y:S07]  /*37e0*/  MUFU.TANH R193, R5 ;  /* 0x0000000500c17308 */ /* 0x000fee0000002400 */
[----:B------:R-:W-:Y:S01]  /*37f0*/  HMMA.16816.F32 R32, R168, R194, R32 ;  /* 0x000000c2a820723c */ /* 0x000fe20000001820 */
[----:B------:R-:W4:Y:S02]  /*3800*/  LDSM.16.M88.4 R168, [R2+0xd080] ;  /* 0x00d0800002a8783b */ /* 0x000f240000000200 */
[----:B------:R3:W3:Y:S05]  /*3810*/  MUFU.TANH R194, R4 ;  /* 0x0000000400c27308 */ /* 0x0006ea0000002400 */
[C---:B-1----:R-:W-:Y:S05]  /*3820*/  HMMA.16816.F32 R20, R164.reuse, R180, R20 ;  /* 0x000000b4a414723c */ /* 0x042fea0000001814 */
[----:B------:R-:W1:Y:S03]  /*3830*/  MUFU.TANH R192, R8 ;  /* 0x0000000800c07308 */ /* 0x000e660000002400 */
[C---:B------:R-:W-:Y:S01]  /*3840*/  HMMA.16816.F32 R24, R164.reuse, R182, R24 ;  /* 0x000000b6a418723c */ /* 0x040fe20000001818 */
[----:B------:R-:W1:Y:S06]  /*3850*/  LDSM.16.M88.4 R180, [R231+0x1c080] ;  /* 0x01c08000e7b4783b */ /* 0x000e6c0000000200 */
[----:B------:R-:W-:Y:S01]  /*3860*/  MUFU.TANH R195, R10 ;  /* 0x0000000a00c37308 */ /* 0x000fe20000002400 */
[C---:B--2---:R-:W-:Y:S01]  /*3870*/  HMMA.16816.F32 R28, R164.reuse, R176, R28 ;  /* 0x000000b0a41c723c */ /* 0x044fe2000000181c */
[----:B---3--:R-:W-:Y:S07]  /*3880*/  LDSM.16.M88.4 R4, [R228+0xd080] ;  /* 0x00d08000e404783b */ /* 0x008fee0000000200 */
[----:B------:R-:W-:Y:S01]  /*3890*/  HMMA.16816.F32 R32, R164, R178, R32 ;  /* 0x000000b2a420723c */ /* 0x000fe20000001820 */
[----:B------:R-:W2:Y:S05]  /*38a0*/  LDSM.16.M88.4 R164, [R3+0xd080] ;  /* 0x00d0800003a4783b */ /* 0x000eaa0000000200 */
[----:B------:R-:W-:Y:S02]  /*38b0*/  LDSM.16.M88.4 R176, [R234+0x1c080] ;  /* 0x01c08000eab0783b */ /* 0x000fe40000000200 */
[C---:B------:R-:W-:Y:S08]  /*38c0*/  HMMA.16816.F32 R20, R172.reuse, R184, R20 ;  /* 0x000000b8ac14723c */ /* 0x040ff00000001814 */
        /* <DEDUP_REMOVED lines=9> */
[C---:B--2---:R-:W-:Y:S07]  /*3960*/  HMMA.16816.F32 R28, R180.reuse, R164, R28 ;  /* 0x000000a4b41c723c */ /* 0x044fee000000181c */
[----:B------:R-:W-:Y:S01]  /*3970*/  FMUL.FTZ R164, R11, c[0x0][0x2b4] ;  /* 0x0000ad000ba47a20 */ /* 0x000fe20000410000 */
[----:B------:R-:W-:Y:S01]  /*3980*/  HMMA.16816.F32 R32, R180, R166, R32 ;  /* 0x000000a6b420723c */ /* 0x000fe20000001820 */
[----:B------:R-:W-:Y:S07]  /*3990*/  MUFU.TANH R183, R12 ;  /* 0x0000000c00b77308 */ /* 0x000fee0000002400 */
[C---:B---3--:R-:W-:Y:S03]  /*39a0*/  HMMA.16816.F32 R20, R176.reuse, R184, R20 ;  /* 0x000000b8b014723c */ /* 0x048fe60000001814 */
[----:B------:R2:W3:Y:S05]  /*39b0*/  MUFU.TANH R185, R9 ;  /* 0x0000000900b97308 */ /* 0x0004ea0000002400 */
[C---:B------:R-:W-:Y:S05]  /*39c0*/  HMMA.16816.F32 R24, R176.reuse, R186, R24 ;  /* 0x000000bab018723c */ /* 0x040fea0000001818 */
[----:B------:R3:W-:Y:S03]  /*39d0*/  MUFU.TANH R187, R164 ;  /* 0x000000a400bb7308 */ /* 0x0007e60000002400 */
[C---:B----4-:R-:W-:Y:S07]  /*39e0*/  HMMA.16816.F32 R28, R176.reuse, R168, R28 ;  /* 0x000000a8b01c723c */ /* 0x050fee000000181c */
[----:B------:R-:W-:Y:S01]  /*39f0*/  MUFU.TANH R182, R13 ;  /* 0x0000000d00b67308 */ /* 0x000fe20000002400 */
[----:B------:R-:W-:Y:S01]  /*3a00*/  HMMA.16816.F32 R32, R176, R170, R32 ;  /* 0x000000aab020723c */ /* 0x000fe20000001820 */
[----:B------:R-:W-:Y:S05]  /*3a10*/  LDSM.16.M88.4 R168, [R2+0xf080] ;  /* 0x00f0800002a8783b */ /* 0x000fea0000000200 */
[----:B--2---:R-:W-:Y:S02]  /*3a20*/  LDSM.16.M88.4 R8, [R230+0x1e080] ;  /* 0x01e08000e608783b */ /* 0x004fe40000000200 */
[C---:B-1----:R-:W-:Y:S01]  /*3a30*/  HMMA.16816.F32 R20, R172.reuse, R188, R20 ;  /* 0x000000bcac14723c */ /* 0x042fe20000001814 */
[----:B------:R-:W-:Y:S02]  /*3a40*/  MUFU.TANH R186, R14 ;  /* 0x0000000e00ba7308 */ /* 0x000fe40000002400 */
[----:B---3--:R-:W1:Y:S05]  /*3a50*/  LDSM.16.M88.4 R164, [R2+0xe080] ;  /* 0x00e0800002a4783b */ /* 0x008e6a0000000200 */
[C---:B------:R-:W-:Y:S03]  /*3a60*/  HMMA.16816.F32 R24, R172.reuse, R190, R24 ;  /* 0x000000beac18723c */ /* 0x040fe60000001818 */
[----:B------:R2:W-:Y:S05]  /*3a70*/  MUFU.TANH R184, R15 ;  /* 0x0000000f00b87308 */ /* 0x0005ea0000002400 */
[C---:B------:R-:W-:Y:S05]  /*3a80*/  HMMA.16816.F32 R28, R172.reuse, R4, R28 ;  /* 0x00000004ac1c723c */ /* 0x040fea000000181c */
[----:B------:R3:W-:Y:S03]  /*3a90*/  MUFU.TANH R179, R16 ;  /* 0x0000001000b37308 */ /* 0x0007e60000002400 */
[----:B------:R-:W-:Y:S01]  /*3aa0*/  HMMA.16816.F32 R32, R172, R6, R32 ;  /* 0x00000006ac20723c */ /* 0x000fe20000001820 */
[----:B------:R-:W-:Y:S06]  /*3ab0*/  LDSM.16.M88.4 R4, [R231+0x1e080] ;  /* 0x01e08000e704783b */ /* 0x000fec0000000200 */
[----:B------:R-:W-:Y:S01]  /*3ac0*/  MUFU.TANH R178, R17 ;  /* 0x0000001100b27308 */ /* 0x000fe20000002400 */
[----:B--2---:R-:W2:Y:S09]  /*3ad0*/  LDSM.16.M88.4 R12, [R3+0xe080] ;  /* 0x00e08000030c783b */ /* 0x004eb20000000200 */
[----:B------:R4:W-:Y:S01]  /*3ae0*/  MUFU.TANH R181, R18 ;  /* 0x0000001200b57308 */ /* 0x0009e20000002400 */
[C---:B-1----:R-:W-:Y:S01]  /*3af0*/  HMMA.16816.F32 R20, R8.reuse, R164, R20 ;  /* 0x000000a40814723c */ /* 0x042fe20000001814 */
[----:B---3--:R-:W-:Y:S04]  /*3b00*/  MOV R16, UR4 ;  /* 0x0000000400107c02 */ /* 0x008fe80008000f00 */
[----:B------:R-:W-:Y:S02]  /*3b10*/  IADD3 R16, R241, -c[0x0][0x168], R16 ;  /* 0x80005a00f1107a10 */ /* 0x000fe40007ffe010 */
[----:B------:R-:W-:Y:S01]  /*3b20*/  FMUL.FTZ R165, R19, c[0x0][0x2b4] ;  /* 0x0000ad0013a57a20 */ /* 0x000fe20000410000 */
[C---:B------:R-:W-:Y:S03]  /*3b30*/  HMMA.16816.F32 R24, R8.reuse, R166, R24 ;  /* 0x000000a60818723c */ /* 0x040fe60000001818 */
[----:B------:R1:W-:Y:S01]  /*3b40*/  MUFU.TANH R180, R165 ;  /* 0x000000a500b47308 */ /* 0x0003e20000002400 */
[----:B-----5:R-:W-:Y:S04]  /*3b50*/  IADD3 R164, -R201, R16, RZ ;  /* 0x00000010c9a47210 */ /* 0x020fe80007ffe1ff */
[C---:B------:R-:W-:Y:S04]  /*3b60*/  HMMA.16816.F32 R28, R8.reuse, R168, R28 ;  /* 0x000000a8081c723c */ /* 0x040fe8000000181c */
[----:B------:R-:W-:Y:S01]  /*3b70*/  IMNMX R172, R200, R164, PT ;  /* 0x000000a4c8ac7217 */ /* 0x000fe20003800200 */
[----:B----4-:R-:W3:Y:S02]  /*3b80*/  LDSM.16.M88.4 R16, [R3+0xf080] ;  /* 0x00f080000310783b */ /* 0x010ee40000000200 */
[----:B------:R-:W-:Y:S01]  /*3b90*/  IADD3 R168, R164, 0x8, RZ ;  /* 0x00000008a4a87810 */ /* 0x000fe20007ffe0ff */
[----:B------:R-:W-:Y:S03]  /*3ba0*/  HMMA.16816.F32 R32, R8, R170, R32 ;  /* 0x000000aa0820723c */ /* 0x000fe60000001820 */
[----:B------:R-:W-:Y:S02]  /*3bb0*/  ISETP.GT.AND P0, PT, R172, RZ, PT ;  /* 0x000000ffac00720c */ /* 0x000fe40003f04270 */
[----:B------:R-:W-:Y:S02]  /*3bc0*/  IMNMX R168, R200, R168, PT ;  /* 0x000000a8c8a87217 */ /* 0x000fe40003800200 */
[----:B------:R-:W-:Y:S01]  /*3bd0*/  ISETP.GT.AND P2, PT, R172, 0x31, PT ;  /* 0x00000031ac00780c */ /* 0x000fe20003f44270 */
[C---:B--2---:R-:W-:Y:S05]  /*3be0*/  HMMA.16816.F32 R20, R4.reuse, R12, R20 ;  /* 0x0000000c0414723c */ /* 0x044fea0000001814 */
[----:B-1----:R-:W-:Y:S02]  /*3bf0*/  FSEL R165, R194, -INF , P0 ;  /* 0xff800000c2a57808 */ /* 0x002fe40000000000 */
[----:B------:R-:W-:Y:S01]  /*3c00*/  ISETP.GT.AND P0, PT, R172, 0x1, PT ;  /* 0x00000001ac00780c */ /* 0x000fe20003f04270 */
[C---:B------:R-:W-:Y:S03]  /*3c10*/  HMMA.16816.F32 R24, R4.reuse, R14, R24 ;  /* 0x0000000e0418723c */ /* 0x040fe60000001818 */
[C---:B------:R-:W-:Y:S01]  /*3c20*/  ISETP.GT.AND P1, PT, R168.reuse, 0x30, PT ;  /* 0x00000030a800780c */ /* 0x040fe20003f24270 */
[--C-:B------:R-:W-:Y:S01]  /*3c30*/  FFMA.FTZ R8, R165, c[0x0][0x29c], -R197.reuse ;  /* 0x0000a700a5087a23 */ /* 0x100fe200000108c5 */
[----:B------:R-:W-:Y:S01]  /*3c40*/  FSEL R174, R193, -INF , P0 ;  /* 0xff800000c1ae7808 */ /* 0x000fe20000000000 */
[----:B------:R-:W-:Y:S01]  /*3c50*/  LDSM.16.M88.4 R164, [R229+0xe080] ;  /* 0x00e08000e5a4783b */ /* 0x000fe20000000200 */
[----:B------:R-:W-:Y:S01]  /*3c60*/  ISETP.GT.AND P0, PT, R168, RZ, PT ;  /* 0x000000ffa800720c */ /* 0x000fe20003f04270 */
[----:B------:R1:W-:Y:S04]  /*3c70*/  MUFU.EX2 R175, R8 ;  /* 0x0000000800af7308 */ /* 0x0003e80000000800 */
[----:B------:R-:W-:Y:S01]  /*3c80*/  FSEL R12, R199, -INF , P0 ;  /* 0xff800000c70c7808 */ /* 0x000fe20000000000 */
[--C-:B------:R-:W-:Y:S01]  /*3c90*/  FFMA.FTZ R174, R174, c[0x0][0x29c], -R197.reuse ;  /* 0x0000a700aeae7a23 */ /* 0x100fe200000108c5 */
[----:B------:R-:W-:Y:S03]  /*3ca0*/  ISETP.GT.AND P0, PT, R168, 0x1, PT ;  /* 0x00000001a800780c */ /* 0x000fe60003f04270 */
[--C-:B------:R-:W-:Y:S02]  /*3cb0*/  FFMA.FTZ R12, R12, c[0x0][0x29c], -R196.reuse ;  /* 0x0000a7000c0c7a23 */ /* 0x100fe400000108c4 */
[----:B------:R-:W-:Y:S01]  /*3cc0*/  MUFU.EX2 R174, R174 ;  /* 0x000000ae00ae7308 */ /* 0x000fe20000000800 */
[C---:B---3--:R-:W-:Y:S08]  /*3cd0*/  HMMA.16816.F32 R28, R4.reuse, R16, R28 ;  /* 0x00000010041c723c */ /* 0x048ff0000000181c */
[----:B------:R-:W-:Y:S01]  /*3ce0*/  HMMA.16816.F32 R32, R4, R18, R32 ;  /* 0x000000120420723c */ /* 0x000fe20000001820 */
[----:B------:R2:W-:Y:S01]  /*3cf0*/  MUFU.EX2 R177, R12 ;  /* 0x0000000c00b17308 */ /* 0x0005e20000000800 */
[----:B-1----:R-:W1:Y:S02]  /*3d00*/  LDSM.16.M88.4 R8, [R234+0x1e080] ;  /* 0x01e08000ea08783b */ /* 0x002e640000000200 */
[----:B--2---:R-:W-:Y:S02]  /*3d10*/  FSEL R12, R198, -INF , P0 ;  /* 0xff800000c60c7808 */ /* 0x004fe40000000000 */
[----:B------:R-:W-:Y:S03]  /*3d20*/  ISETP.GT.AND P0, PT, R172, 0x10, PT ;  /* 0x00000010ac00780c */ /* 0x000fe60003f04270 */
[--C-:B------:R-:W-:Y:S03]  /*3d30*/  FFMA.FTZ R16, R12, c[0x0][0x29c], -R196.reuse ;  /* 0x0000a7000c107a23 */ /* 0x100fe600000108c4 */
[----:B------:R-:W-:Y:S01]  /*3d40*/  FSEL R171, R192, -INF , P0 ;  /* 0xff800000c0ab7808 */ /* 0x000fe20000000000 */
[----:B------:R-:W2:Y:S01]  /*3d50*/  LDSM.16.M88.4 R12, [R229+0xf080] ;  /* 0x00f08000e50c783b */ /* 0x000ea20000000200 */
[----:B------:R-:W-:Y:S01]  /*3d60*/  ISETP.GT.AND P0, PT, R172, 0x11, PT ;  /* 0x00000011ac00780c */ /* 0x000fe20003f04270 */
[----:B------:R3:W-:Y:S02]  /*3d70*/  MUFU.EX2 R176, R16 ;  /* 0x0000001000b07308 */ /* 0x0007e40000000800 */
[--C-:B------:R-:W-:Y:S01]  /*3d80*/  FFMA.FTZ R171, R171, c[0x0][0x29c], -R197.reuse ;  /* 0x0000a700abab7a23 */ /* 0x100fe200000108c5 */
[----:B------:R-:W-:Y:S02]  /*3d90*/  FSEL R4, R185, -INF , P0 ;  /* 0xff800000b9047808 */ /* 0x000fe40000000000 */
[----:B------:R-:W-:Y:S03]  /*3da0*/  ISETP.GT.AND P0, PT, R168, 0x10, PT ;  /* 0x00000010a800780c */ /* 0x000fe60003f04270 */
[--C-:B------:R-:W-:Y:S01]  /*3db0*/  FFMA.FTZ R169, R4, c[0x0][0x29c], -R197.reuse ;  /* 0x0000a70004a97a23 */ /* 0x100fe200000108c5 */
[C---:B-1----:R-:W-:Y:S01]  /*3dc0*/  HMMA.16816.F32 R20, R8.reuse, R164, R20 ;  /* 0x000000a40814723c */ /* 0x042fe20000001814 */
[----:B------:R-:W-:Y:S01]  /*3dd0*/  LDSM.16.M88.4 R4, [R233+0x1e080] ;  /* 0x01e08000e904783b */ /* 0x000fe20000000200 */
[----:B------:R-:W-:Y:S05]  /*3de0*/  MUFU.EX2 R171, R171 ;  /* 0x000000ab00ab7308 */ /* 0x000fea0000000800 */
[----:B------:R-:W-:Y:S01]  /*3df0*/  FSEL R164, R195, -INF , P0 ;  /* 0xff800000c3a47808 */ /* 0x000fe20000000000 */
[C---:B------:R-:W-:Y:S03]  /*3e00*/  HMMA.16816.F32 R24, R8.reuse, R166, R24 ;  /* 0x000000a60818723c */ /* 0x040fe60000001818 */
[----:B------:R-:W-:Y:S01]  /*3e10*/  ISETP.GT.AND P0, PT, R168, 0x11, PT ;  /* 0x00000011a800780c */ /* 0x000fe20003f04270 */
[--C-:B------:R-:W-:Y:S01]  /*3e20*/  FFMA.FTZ R164, R164, c[0x0][0x29c], -R196.reuse ;  /* 0x0000a700a4a47a23 */ /* 0x100fe200000108c4 */
[----:B------:R-:W1:Y:S01]  /*3e30*/  MUFU.EX2 R169, R169 ;  /* 0x000000a900a97308 */ /* 0x000e620000000800 */
[----:B---3--:R-:W3:Y:S09]  /*3e40*/  LDSM.16.M88.4 R16, [R228+0xe080] ;  /* 0x00e08000e410783b */ /* 0x008ef20000000200 */
[----:B------:R4:W-:Y:S01]  /*3e50*/  MUFU.EX2 R173, R164 ;  /* 0x000000a400ad7308 */ /* 0x0009e20000000800 */
[C---:B--2---:R-:W-:Y:S07]  /*3e60*/  HMMA.16816.F32 R28, R8.reuse, R12, R28 ;  /* 0x0000000c081c723c */ /* 0x044fee000000181c */
[----:B------:R-:W-:Y:S01]  /*3e70*/  FFMA.FTZ R13, -R183, R183, 1 ;  /* 0x3f800000b70d7423 */ /* 0x000fe200000101b7 */
[----:B------:R-:W-:Y:S01]  /*3e80*/  HMMA.16816.F32 R32, R8, R14, R32 ;  /* 0x0000000e0820723c */ /* 0x000fe20000001820 */
[----:B------:R-:W2:Y:S06]  /*3e90*/  LDS R8, [R241.X4+0x20180] ;  /* 0x02018000f1087984 */ /* 0x000eac0000004800 */
[----:B-1----:R-:W-:Y:S01]  /*3ea0*/  F2FP.PACK_AB R15, R169, R171 ;  /* 0x000000aba90f723e */ /* 0x002fe200000000ff */
[----:B------:R-:W-:Y:S01]  /*3eb0*/  FFMA.FTZ R14, -R182, R182, 1 ;  /* 0x3f800000b60e7423 */ /* 0x000fe200000101b6 */
[----:B----4-:R-:W-:Y:S02]  /*3ec0*/  FSEL R164, R187, -INF , P0 ;  /* 0xff800000bba47808 */ /* 0x010fe40000000000 */
[----:B------:R-:W-:Y:S03]  /*3ed0*/  ISETP.GT.AND P0, PT, R172, 0x20, PT ;  /* 0x00000020ac00780c */ /* 0x000fe60003f04270 */
[----:B------:R-:W-:Y:S01]  /*3ee0*/  FFMA.FTZ R170, R164, c[0x0][0x29c], -R196 ;  /* 0x0000a700a4aa7a23 */ /* 0x000fe200000108c4 */
[C---:B---3--:R-:W-:Y:S01]  /*3ef0*/  HMMA.16816.F32 R20, R4.reuse, R16, R20 ;  /* 0x000000100414723c */ /* 0x048fe20000001814 */
[----:B------:R-:W1:Y:S04]  /*3f00*/  LDSM.16.M88.4 R164, [R228+0xf080] ;  /* 0x00f08000e4a4783b */ /* 0x000e680000000200 */
[----:B------:R-:W-:Y:S01]  /*3f10*/  FSEL R12, R183, -INF , P0 ;  /* 0xff800000b70c7808 */ /* 0x000fe20000000000 */
[----:B------:R-:W-:Y:S01]  /*3f20*/  MUFU.EX2 R170, R170 ;  /* 0x000000aa00aa7308 */ /* 0x000fe20000000800 */
[----:B------:R-:W-:Y:S01]  /*3f30*/  ISETP.GT.AND P0, PT, R172, 0x21, PT ;  /* 0x00000021ac00780c */ /* 0x000fe20003f04270 */
[C---:B------:R-:W-:Y:S04]  /*3f40*/  HMMA.16816.F32 R24, R4.reuse, R18, R24 ;  /* 0x000000120418723c */ /* 0x040fe80000001818 */
[----:B------:R-:W-:Y:S01]  /*3f50*/  FSEL R9, R182, -INF , P0 ;  /* 0xff800000b6097808 */ /* 0x000fe20000000000 */
[--C-:B------:R-:W-:Y:S01]  /*3f60*/  FFMA.FTZ R12, R12, c[0x0][0x29c], -R197.reuse ;  /* 0x0000a7000c0c7a23 */ /* 0x100fe200000108c5 */
[----:B------:R-:W-:Y:S03]  /*3f70*/  ISETP.GT.AND P0, PT, R168, 0x20, PT ;  /* 0x00000020a800780c */ /* 0x000fe60003f04270 */
[--C-:B------:R-:W-:Y:S01]  /*3f80*/  FFMA.FTZ R9, R9, c[0x0][0x29c], -R197.reuse ;  /* 0x0000a70009097a23 */ /* 0x100fe200000108c5 */
[----:B------:R3:W-:Y:S06]  /*3f90*/  MUFU.EX2 R11, R12 ;  /* 0x0000000c000b7308 */ /* 0x0007ec0000000800 */
[--C-:B--2---:R-:W-:Y:S02]  /*3fa0*/  FADD.FTZ R20, R20, -R8.reuse ;  /* 0x8000000814147221 */ /* 0x104fe40000010000 */
[--C-:B------:R-:W-:Y:S02]  /*3fb0*/  FADD.FTZ R21, R21, -R8.reuse ;  /* 0x8000000815157221 */ /* 0x100fe40000010000 */
[----:B------:R2:W4:Y:S01]  /*3fc0*/  MUFU.EX2 R10, R9 ;  /* 0x00000009000a7308 */ /* 0x0005220000000800 */
[----:B------:R-:W-:Y:S02]  /*3fd0*/  FMUL.FTZ R20, R175, R20 ;  /* 0x00000014af147220 */ /* 0x000fe40000410000 */
[----:B------:R-:W-:Y:S02]  /*3fe0*/  FMUL.FTZ R21, R174, R21 ;  /* 0x00000015ae157220 */ /* 0x000fe40000410000 */
[--C-:B------:R-:W-:Y:S02]  /*3ff0*/  FADD.FTZ R25, R25, -R8.reuse ;  /* 0x8000000819197221 */ /* 0x100fe40000010000 */
[----:B------:R-:W-:Y:S04]  /*4000*/  FADD.FTZ R24, R24, -R8 ;  /* 0x8000000818187221 */ /* 0x000fe80000010000 */
[----:B------:R-:W-:Y:S01]  /*4010*/  FMUL.FTZ R24, R171, R24 ;  /* 0x00000018ab187220 */ /* 0x000fe20000410000 */
[C---:B-1----:R-:W-:Y:S03]  /*4020*/  HMMA.16816.F32 R28, R4.reuse, R164, R28 ;  /* 0x000000a4041c723c */ /* 0x042fe6000000181c */
[----:B---3--:R-:W-:Y:S05]  /*4030*/  FSEL R12, R178, -INF , P2 ;  /* 0xff800000b20c7808 */ /* 0x008fea0001000000 */
[----:B------:R-:W-:Y:S04]  /*4040*/  HMMA.16816.F32 R32, R4, R166, R32 ;  /* 0x000000a60420723c */ /* 0x000fe80000001820 */
[----:B--2---:R-:W-:Y:S02]  /*4050*/  FSEL R9, R186, -INF , P0 ;  /* 0xff800000ba097808 */ /* 0x004fe40000000000 */
[----:B------:R-:W-:Y:S01]  /*4060*/  ISETP.GT.AND P0, PT, R168, 0x21, PT ;  /* 0x00000021a800780c */ /* 0x000fe20003f04270 */
[----:B------:R-:W-:Y:S01]  /*4070*/  FFMA.FTZ R7, -R193, R193, 1 ;  /* 0x3f800000c1077423 */ /* 0x000fe200000101c1 */
[----:B------:R-:W-:Y:S01]  /*4080*/  FSEL R4, R181, -INF , P1 ;  /* 0xff800000b5047808 */ /* 0x000fe20000800000 */
[--C-:B------:R-:W-:Y:S03]  /*4090*/  FFMA.FTZ R9, R9, c[0x0][0x29c], -R196.reuse ;  /* 0x0000a70009097a23 */ /* 0x100fe600000108c4 */
[----:B------:R-:W-:Y:S01]  /*40a0*/  F2FP.PACK_AB R6, R174, R175 ;  /* 0x000000afae06723e */ /* 0x000fe200000000ff */
[----:B------:R1:W-:Y:S01]  /*40b0*/  MUFU.EX2 R18, R9 ;  /* 0x0000000900127308 */ /* 0x0003e20000000800 */
[----:B------:R-:W-:Y:S02]  /*40c0*/  FFMA.FTZ R16, R4, c[0x0][0x29c], -R196 ;  /* 0x0000a70004107a23 */ /* 0x000fe400000108c4 */
[----:B------:R-:W-:Y:S02]  /*40d0*/  FFMA.FTZ R4, -R194, R194, 1 ;  /* 0x3f800000c2047423 */ /* 0x000fe400000101c2 */
[--C-:B------:R-:W-:Y:S02]  /*40e0*/  FADD.FTZ R29, R29, -R8.reuse ;  /* 0x800000081d1d7221 */ /* 0x100fe40000010000 */
[--C-:B------:R-:W-:Y:S02]  /*40f0*/  FADD.FTZ R28, R28, -R8.reuse ;  /* 0x800000081c1c7221 */ /* 0x100fe40000010000 */
[----:B------:R-:W-:Y:S01]  /*4100*/  FMUL.FTZ R21, R7, R21 ;  /* 0x0000001507157220 */ /* 0x000fe20000410000 */
[----:B----4-:R-:W-:Y:S01]  /*4110*/  F2FP.PACK_AB R7, R10, R11 ;  /* 0x0000000b0a07723e */ /* 0x010fe200000000ff */
[--C-:B------:R-:W-:Y:S01]  /*4120*/  FADD.FTZ R32, R32, -R8.reuse ;  /* 0x8000000820207221 */ /* 0x100fe20000010000 */
[----:B------:R-:W-:Y:S01]  /*4130*/  MUFU.EX2 R16, R16 ;  /* 0x0000001000107308 */ /* 0x000fe20000000800 */
[----:B------:R-:W-:Y:S02]  /*4140*/  FADD.FTZ R33, R33, -R8 ;  /* 0x8000000821217221 */ /* 0x000fe40000010000 */
[----:B------:R-:W-:Y:S02]  /*4150*/  FFMA.FTZ R8, -R185, R185, 1 ;  /* 0x3f800000b9087423 */ /* 0x000fe400000101b9 */
[----:B------:R-:W-:Y:S02]  /*4160*/  FMUL.FTZ R19, R11, R28 ;  /* 0x0000001c0b137220 */ /* 0x000fe40000410000 */
[----:B------:R-:W-:Y:S02]  /*4170*/  FFMA.FTZ R28, -R178, R178, 1 ;  /* 0x3f800000b21c7423 */ /* 0x000fe400000101b2 */
[----:B------:R-:W-:Y:S02]  /*4180*/  FMUL.FTZ R19, R13, R19 ;  /* 0x000000130d137220 */ /* 0x000fe40000410000 */
[----:B------:R-:W-:Y:S01]  /*4190*/  FMUL.FTZ R11, R10, R29 ;  /* 0x0000001d0a0b7220 */ /* 0x000fe20000410000 */
[----:B-1----:R-:W-:Y:S02]  /*41a0*/  FSEL R9, R184, -INF , P0 ;  /* 0xff800000b8097808 */ /* 0x002fe40000000000 */
[----:B------:R-:W-:Y:S01]  /*41b0*/  ISETP.GT.AND P0, PT, R172, 0x30, PT ;  /* 0x00000030ac00780c */ /* 0x000fe20003f04270 */
[----:B------:R-:W-:Y:S02]  /*41c0*/  FMUL.FTZ R14, R14, R11 ;  /* 0x0000000b0e0e7220 */ /* 0x000fe40000410000 */
[--C-:B------:R-:W-:Y:S03]  /*41d0*/  FFMA.FTZ R9, R9, c[0x0][0x29c], -R196.reuse ;  /* 0x0000a70009097a23 */ /* 0x100fe600000108c4 */
[----:B------:R-:W-:Y:S01]  /*41e0*/  F2FP.PACK_AB R14, R14, R19 ;  /* 0x000000130e0e723e */ /* 0x000fe200000000ff */
[----:B------:R1:W-:Y:S02]  /*41f0*/  MUFU.EX2 R17, R9 ;  /* 0x0000000900117308 */ /* 0x0003e40000000800 */
[----:B-1----:R-:W-:Y:S02]  /*4200*/  FSEL R9, R179, -INF , P0 ;  /* 0xff800000b3097808 */ /* 0x002fe40000000000 */
[----:B------:R-:W-:Y:S03]  /*4210*/  ISETP.GT.AND P0, PT, R168, 0x31, PT ;  /* 0x00000031a800780c */ /* 0x000fe60003f04270 */
[--C-:B------:R-:W-:Y:S01]  /*4220*/  FFMA.FTZ R9, R9, c[0x0][0x29c], -R197.reuse ;  /* 0x0000a70009097a23 */ /* 0x100fe200000108c5 */
[----:B------:R-:W-:Y:S01]  /*4230*/  FSEL R5, R180, -INF , P0 ;  /* 0xff800000b4057808 */ /* 0x000fe20000000000 */
[----:B------:R-:W-:Y:S01]  /*4240*/  FFMA.FTZ R197, R12, c[0x0][0x29c], -R197 ;  /* 0x0000a7000cc57a23 */ /* 0x000fe200000108c5 */
[----:B------:R-:W-:Y:S01]  /*4250*/  PLOP3.LUT P0, PT, PT, PT, UP0, 0x80, 0x0 ;  /* 0x000000000000781c */ /* 0x000fe20003f0f008 */
[----:B------:R-:W-:Y:S02]  /*4260*/  FMUL.FTZ R12, R169, R25 ;  /* 0x00000019a90c7220 */ /* 0x000fe40000410000 */
[----:B------:R-:W-:Y:S01]  /*4270*/  FFMA.FTZ R196, R5, c[0x0][0x29c], -R196 ;  /* 0x0000a70005c47a23 */ /* 0x000fe200000108c4 */
[----:B------:R-:W1:Y:S01]  /*4280*/  MUFU.EX2 R9, R9 ;  /* 0x0000000900097308 */ /* 0x000e620000000800 */
[----:B------:R-:W-:Y:S02]  /*4290*/  FMUL.FTZ R25, R4, R20 ;  /* 0x0000001404197220 */ /* 0x000fe40000410000 */
[----:B------:R-:W2:Y:S01]  /*42a0*/  LDS R4, [R241.X4+0x201a0] ;  /* 0x0201a000f1047984 */ /* 0x000ea20000004800 */
[----:B------:R-:W-:Y:S02]  /*42b0*/  FMUL.FTZ R12, R8, R12 ;  /* 0x0000000c080c7220 */ /* 0x000fe40000410000 */
[----:B------:R-:W-:Y:S01]  /*42c0*/  FFMA.FTZ R20, -R192, R192, 1 ;  /* 0x3f800000c0147423 */ /* 0x000fe200000101c0 */
[----:B------:R-:W-:Y:S01]  /*42d0*/  F2FP.PACK_AB R11, R21, R25 ;  /* 0x00000019150b723e */ /* 0x000fe200000000ff */
[----:B------:R3:W-:Y:S02]  /*42e0*/  STS [R244+0x20280], R6 ;  /* 0x02028006f4007388 */ /* 0x0007e40000000800 */
[----:B------:R-:W4:Y:S01]  /*42f0*/  MUFU.EX2 R5, R197 ;  /* 0x000000c500057308 */ /* 0x000f220000000800 */
[----:B------:R-:W-:Y:S02]  /*4300*/  FMUL.FTZ R20, R20, R24 ;  /* 0x0000001814147220 */ /* 0x000fe40000410000 */
[----:B------:R-:W-:Y:S03]  /*4310*/  FFMA.FTZ R24, -R179, R179, 1 ;  /* 0x3f800000b3187423 */ /* 0x000fe600000101b3 */
[----:B------:R-:W-:Y:S04]  /*4320*/  F2FP.PACK_AB R12, R12, R20 ;  /* 0x000000140c0c723e */ /* 0x000fe800000000ff */
[----:B------:R-:W5:Y:S01]  /*4330*/  MUFU.EX2 R10, R196 ;  /* 0x000000c4000a7308 */ /* 0x000f620000000800 */
[----:B-1----:R-:W-:Y:S04]  /*4340*/  FMUL.FTZ R8, R9, R32 ;  /* 0x0000002009087220 */ /* 0x002fe80000410000 */
[----:B------:R-:W-:Y:S01]  /*4350*/  FMUL.FTZ R8, R24, R8 ;  /* 0x0000000818087220 */ /* 0x000fe20000410000 */
[----:B---3--:R-:W-:Y:S02]  /*4360*/  F2FP.PACK_AB R6, R17, R18 ;  /* 0x000000121106723e */ /* 0x008fe400000000ff */
[C---:B----4-:R-:W-:Y:S01]  /*4370*/  F2FP.PACK_AB R9, R5.reuse, R9 ;  /* 0x000000090509723e */ /* 0x050fe200000000ff */
[----:B------:R-:W-:Y:S04]  /*4380*/  FMUL.FTZ R5, R5, R33 ;  /* 0x0000002105057220 */ /* 0x000fe80000410000 */
[----:B------:R-:W-:Y:S01]  /*4390*/  FMUL.FTZ R13, R28, R5 ;  /* 0x000000051c0d7220 */ /* 0x000fe20000410000 */
[----:B------:R-:W-:Y:S01]  /*43a0*/  F2FP.PACK_AB R5, R176, R177 ;  /* 0x000000b1b005723e */ /* 0x000fe200000000ff */
[--C-:B--2---:R-:W-:Y:S03]  /*43b0*/  FADD.FTZ R23, R23, -R4.reuse ;  /* 0x8000000417177221 */ /* 0x104fe60000010000 */
[----:B------:R-:W-:Y:S01]  /*43c0*/  F2FP.PACK_AB R13, R13, R8 ;  /* 0x000000080d0d723e */ /* 0x000fe200000000ff */
[----:B------:R5:W-:Y:S01]  /*43d0*/  STS [R244+0x20680], R5 ;  /* 0x02068005f4007388 */ /* 0x000be20000000800 */
[----:B------:R-:W-:Y:S01]  /*43e0*/  F2FP.PACK_AB R8, R170, R173 ;  /* 0x000000adaa08723e */ /* 0x000fe200000000ff */
[--C-:B------:R-:W-:Y:S02]  /*43f0*/  FADD.FTZ R26, R26, -R4.reuse ;  /* 0x800000041a1a7221 */ /* 0x100fe40000010000 */
[--C-:B------:R-:W-:Y:S01]  /*4400*/  FADD.FTZ R31, R31, -R4.reuse ;  /* 0x800000041f1f7221 */ /* 0x100fe20000010000 */
[----:B------:R1:W-:Y:S01]  /*4410*/  STS [R247+0x20280], R15 ;  /* 0x0202800ff7007388 */ /* 0x0003e20000000800 */
[--C-:B------:R-:W-:Y:S02]  /*4420*/  FADD.FTZ R34, R34, -R4.reuse ;  /* 0x8000000422227221 */ /* 0x100fe40000010000 */
[--C-:B------:R-:W-:Y:S02]  /*4430*/  FADD.FTZ R35, R35, -R4.reuse ;  /* 0x8000000423237221 */ /* 0x100fe40000010000 */
[----:B------:R2:W-:Y:S01]  /*4440*/  STS [R247+0x20680], R8 ;  /* 0x02068008f7007388 */ /* 0x0005e20000000800 */
[--C-:B------:R-:W-:Y:S02]  /*4450*/  FADD.FTZ R27, R27, -R4.reuse ;  /* 0x800000041b1b7221 */ /* 0x100fe40000010000 */
[----:B------:R-:W-:Y:S02]  /*4460*/  FMUL.FTZ R17, R17, R31 ;  /* 0x0000001f11117220 */ /* 0x000fe40000410000 */
[----:B------:R3:W-:Y:S01]  /*4470*/  STS [R245], R7 ;  /* 0x00000007f5007388 */ /* 0x0007e20000000800 */
[----:B------:R-:W-:Y:S04]  /*4480*/  FMUL.FTZ R27, R170, R27 ;  /* 0x0000001baa1b7220 */ /* 0x000fe80000410000 */
[----:B------:R4:W-:Y:S01]  /*4490*/  STS [R245+0x400], R6 ;  /* 0x00040006f5007388 */ /* 0x0009e20000000800 */
[----:B-----5:R-:W-:Y:S04]  /*44a0*/  F2FP.PACK_AB R5, R10, R16 ;  /* 0x000000100a05723e */ /* 0x020fe800000000ff */
[----:B------:R5:W-:Y:S01]  /*44b0*/  STS [R246], R9 ;  /* 0x00000009f6007388 */ /* 0x000be20000000800 */
[----:B------:R-:W-:Y:S02]  /*44c0*/  FMUL.FTZ R16, R16, R34 ;  /* 0x0000002210107220 */ /* 0x000fe40000410000 */
[----:B------:R-:W-:Y:S02]  /*44d0*/  FMUL.FTZ R10, R10, R35 ;  /* 0x000000230a0a7220 */ /* 0x000fe40000410000 */
[----:B------:R5:W-:Y:S01]  /*44e0*/  STS [R246+0x400], R5 ;  /* 0x00040005f6007388 */ /* 0x000be20000000800 */
[----:B-1----:R-:W-:Y:S02]  /*44f0*/  FFMA.FTZ R15, -R180, R180, 1 ;  /* 0x3f800000b40f7423 */ /* 0x002fe400000101b4 */
[----:B--2---:R-:W-:Y:S02]  /*4500*/  FMUL.FTZ R8, R173, R26 ;  /* 0x0000001aad087220 */ /* 0x004fe40000410000 */
[----:B------:R-:W-:Y:S01]  /*4510*/  BAR.SYNC.DEFER_BLOCKING 0x0 ;  /* 0x0000000000007b1d */ /* 0x000fe20000010000 */
[----:B------:R-:W-:Y:S02]  /*4520*/  FMUL.FTZ R10, R15, R10 ;  /* 0x0000000a0f0a7220 */ /* 0x000fe40000410000 */
[----:B---3--:R-:W-:Y:S02]  /*4530*/  FFMA.FTZ R7, -R198, R198, 1 ;  /* 0x3f800000c6077423 */ /* 0x008fe400000101c6 */
[--C-:B----4-:R-:W-:Y:S04]  /*4540*/  FADD.FTZ R6, R22, -R4.reuse ;  /* 0x8000000416067221 */ /* 0x110fe80000010000 */
[----:B------:R-:W-:Y:S02]  /*4550*/  FMUL.FTZ R6, R177, R6 ;  /* 0x00000006b1067220 */ /* 0x000fe40000410000 */
[----:B-----5:R-:W-:Y:S04]  /*4560*/  FFMA.FTZ R9, -R199, R199, 1 ;  /* 0x3f800000c7097423 */ /* 0x020fe800000101c7 */
[----:B------:R-:W-:Y:S02]  /*4570*/  FMUL.FTZ R9, R9, R6 ;  /* 0x0000000609097220 */ /* 0x000fe40000410000 */
[----:B------:R-:W-:Y:S02]  /*4580*/  FMUL.FTZ R5, R176, R23 ;  /* 0x00000017b0057220 */ /* 0x000fe40000410000 */
[----:B------:R-:W-:Y:S01]  /*4590*/  FFMA.FTZ R6, -R187, R187, 1 ;  /* 0x3f800000bb067423 */ /* 0x000fe200000101bb */
[----:B------:R-:W-:Y:S01]  /*45a0*/  STS [R244+0x22280], R11 ;  /* 0x0222800bf4007388 */ /* 0x000fe20000000800 */
[----:B------:R-:W-:Y:S02]  /*45b0*/  FMUL.FTZ R5, R7, R5 ;  /* 0x0000000507057220 */ /* 0x000fe40000410000 */
[----:B------:R-:W-:Y:S02]  /*45c0*/  FADD.FTZ R7, R30, -R4 ;  /* 0x800000041e077221 */ /* 0x000fe40000010000 */
[----:B------:R-:W-:Y:S02]  /*45d0*/  FFMA.FTZ R4, -R195, R195, 1 ;  /* 0x3f800000c3047423 */ /* 0x000fe400000101c3 */
[----:B------:R-:W-:Y:S02]  /*45e0*/  FMUL.FTZ R6, R6, R27 ;  /* 0x0000001b06067220 */ /* 0x000fe40000410000 */
[----:B------:R-:W-:Y:S01]  /*45f0*/  FMUL.FTZ R8, R4, R8 ;  /* 0x0000000804087220 */ /* 0x000fe20000410000 */
[----:B------:R-:W-:Y:S01]  /*4600*/  F2FP.PACK_AB R4, R5, R9 ;  /* 0x000000090504723e */ /* 0x000fe200000000ff */
[----:B------:R-:W-:Y:S02]  /*4610*/  FMUL.FTZ R7, R18, R7 ;  /* 0x0000000712077220 */ /* 0x000fe40000410000 */
[----:B------:R-:W-:Y:S01]  /*4620*/  FFMA.FTZ R9, -R186, R186, 1 ;  /* 0x3f800000ba097423 */ /* 0x000fe200000101ba */
[----:B------:R-:W-:Y:S01]  /*4630*/  F2FP.PACK_AB R6, R6, R8 ;  /* 0x000000080606723e */ /* 0x000fe200000000ff */
[----:B------:R1:W-:Y:S01]  /*4640*/  STS [R244+0x22680], R4 ;  /* 0x02268004f4007388 */ /* 0x0003e20000000800 */
[----:B------:R-:W-:Y:S02]  /*4650*/  FFMA.FTZ R5, -R184, R184, 1 ;  /* 0x3f800000b8057423 */ /* 0x000fe400000101b8 */
[----:B------:R-:W-:Y:S02]  /*4660*/  FMUL.FTZ R7, R9, R7 ;  /* 0x0000000709077220 */ /* 0x000fe40000410000 */
[----:B------:R-:W-:Y:S01]  /*4670*/  FMUL.FTZ R5, R5, R17 ;  /* 0x0000001105057220 */ /* 0x000fe20000410000 */
[----:B------:R-:W-:Y:S01]  /*4680*/  STS [R247+0x22280], R12 ;  /* 0x0222800cf7007388 */ /* 0x000fe20000000800 */
[----:B------:R-:W-:Y:S03]  /*4690*/  FFMA.FTZ R9, -R181, R181, 1 ;  /* 0x3f800000b5097423 */ /* 0x000fe600000101b5 */
[----:B------:R-:W-:Y:S01]  /*46a0*/  F2FP.PACK_AB R5, R5, R7 ;  /* 0x000000070505723e */ /* 0x000fe200000000ff */
[----:B------:R-:W-:Y:S01]  /*46b0*/  STS [R247+0x22680], R6 ;  /* 0x02268006f7007388 */ /* 0x000fe20000000800 */
[----:B------:R-:W-:Y:S04]  /*46c0*/  FMUL.FTZ R16, R9, R16 ;  /* 0x0000001009107220 */ /* 0x000fe80000410000 */
        /* <DEDUP_REMOVED lines=108> */
[----:B------:R-:W2:Y:S01]  /*4d90*/  LDL.64 R202, [R1] ;  /* 0x0000000001ca7983 */ /* 0x000ea20000100a00 */
[----:B------:R-:W-:Y:S01]  /*4da0*/  LOP3.LUT P3, RZ, R242, 0x2, RZ, 0xc0, !PT ;  /* 0x00000002f2ff7812 */ /* 0x000fe2000786c0ff */
[----:B------:R-:W-:Y:S01]  /*4db0*/  ULDC.64 UR4, c[0x0][0x208] ;  /* 0x0000820000047ab9 */ /* 0x000fe20000000a00 */
[----:B------:R-:W-:Y:S01]  /*4dc0*/  IMAD.U32 R16, RZ, RZ, UR7 ;  /* 0x00000007ff107e24 */ /* 0x000fe2000f8e00ff */
[----:B------:R-:W3:Y:S01]  /*4dd0*/  LDL R200, [R1+0x14] ;  /* 0x0000140001c87983 */ /* 0x000ee20000100800 */
[----:B------:R-:W-:Y:S02]  /*4de0*/  USHF.R.S32.HI UR18, URZ, 0x1f, UR9 ;  /* 0x0000001f3f127899 */ /* 0x000fe40008011409 */
[----:B------:R-:W-:Y:S01]  /*4df0*/  UIMAD.WIDE.U32 UR20, UR9, UR4, URZ ;  /* 0x00000004091472a5 */ /* 0x000fe2000f8e003f */
[----:B------:R-:W4:Y:S01]  /*4e00*/  LDL.64 R204, [R1+0x20] ;  /* 0x0000200001cc7983 */ /* 0x000f220000100a00 */
[----:B------:R-:W-:Y:S02]  /*4e10*/  UIMAD UR18, UR18, UR4, URZ ;  /* 0x00000004121272a4 */ /* 0x000fe4000f8e023f */
[----:B------:R-:W-:Y:S01]  /*4e20*/  USHF.L.U32 UR4, UR20, 0x6, URZ ;  /* 0x0000000614047899 */ /* 0x000fe2000800063f */
[----:B------:R-:W5:Y:S01]  /*4e30*/  LDL R201, [R1+0x30] ;  /* 0x0000300001c97983 */ /* 0x000f620000100800 */
        /* <DEDUP_REMOVED lines=11> */
[----:B------:R-:W-:Y:S02]  /*4ef0*/  IADD3 R8, -R250, c[0x0][0x168], -R10 ;  /* 0x00005a00fa087a10 */ /* 0x000fe40007ffe90a */
[----:B----4-:R-:W-:Y:S02]  /*4f00*/  IADD3 R11, P0, R204, UR5, RZ ;  /* 0x00000005cc0b7c10 */ /* 0x010fe4000ff1e0ff */
[C---:B------:R-:W-:Y:S02]  /*4f10*/  ISETP.LT.OR P6, PT, R8.reuse, 0x1, !P4 ;  /* 0x000000010800780c */ /* 0x040fe400067c1670 */
[----:B------:R-:W-:Y:S02]  /*4f20*/  ISETP.LT.OR P5, PT, R8, 0x1, !P3 ;  /* 0x000000010800780c */ /* 0x000fe40005fa1670 */
[----:B------:R-:W-:Y:S02]  /*4f30*/  IADD3 R9, P2, P1, R202, UR4, R9 ;  /* 0x00000004ca097c10 */ /* 0x000fe4000f95e009 */
[----:B-----5:R-:W-:Y:S02]  /*4f40*/  LEA.HI.X.SX32 R15, R15, R201, 0x1, P0 ;  /* 0x000000c90f0f7211 */ /* 0x020fe400000f0eff */
[----:B------:R-:W-:Y:S02]  /*4f50*/  LEA R14, P0, R11, c[0x0][0x280], 0x2 ;  /* 0x0000a0000b0e7a11 */ /* 0x000fe400078010ff */
[----:B------:R-:W-:Y:S02]  /*4f60*/  IADD3.X R16, R200, UR18, R16, P2, P1 ;  /* 0x00000012c8107c10 */ /* 0x000fe400097e2410 */
[----:B------:R-:W-:Y:S01]  /*4f70*/  LEA R10, P1, R9, c[0x0][0x1f0], 0x1 ;  /* 0x00007c00090a7a11 */ /* 0x000fe200078208ff */
[----:B------:R-:W-:Y:S01]  /*4f80*/  @!PT LDS RZ, [RZ] ;  /* 0x00000000fffff984 */ /* 0x000fe20000000800 */
[----:B------:R-:W-:Y:S01]  /*4f90*/  @!PT LDS RZ, [RZ] ;  /* 0x00000000fffff984 */ /* 0x000fe20000000800 */
[----:B------:R-:W-:Y:S01]  /*4fa0*/  @!PT LDS RZ, [RZ] ;  /* 0x00000000fffff984 */ /* 0x000fe20000000800 */
[----:B------:R1:W-:Y:S01]  /*4fb0*/  LDGSTS.E.BYPASS.LTC128B.128 [R240+0x18080], [R12.64], !P6 ;  /* 0x180800000cf07fae */ /* 0x0003e2000f101d50 */
[----:B------:R-:W-:Y:S02]  /*4fc0*/  LEA.HI.X R15, R11, c[0x0][0x284], R15, 0x2, P0 ;  /* 0x0000a1000b0f7a11 */ /* 0x000fe400000f140f */
[----:B------:R-:W-:Y:S01]  /*4fd0*/  LOP3.LUT P0, RZ, R242, 0x4, RZ, 0xc0, !PT ;  /* 0x00000004f2ff7812 */ /* 0x000fe2000780c0ff */
        /* <DEDUP_REMOVED lines=10> */
[----:B------:R-:W-:Y:S05]  /*5080*/  LOP3.LUT P1, RZ, R252, 0x1, RZ, 0xc0, !PT ;  /* 0x00000001fcff7812 */ /* 0x000fea000782c0ff */
[----:B------:R1:W-:Y:S04]  /*5090*/  LDGSTS.E.BYPASS.LTC128B.128 [R240+0x1e080], [R12.64+0x180], !P5 ;  /* 0x1e0801800cf07fae */ /* 0x0003e8000e901d50 */
[----:B------:R1:W-:Y:S04]  /*50a0*/  LDGSTS.E.BYPASS.LTC128B.128 [R240+0x19080], [R10.64], !P4 ;  /* 0x190800000af07fae */ /* 0x0003e8000e101d50 */
[----:B------:R1:W-:Y:S01]  /*50b0*/  LDGSTS.E.BYPASS.LTC128B.128 [R240+0x1b080], [R10.64+0x80], !P3 ;  /* 0x1b0800800af07fae */ /* 0x0003e2000d901d50 */
[----:B------:R-:W-:Y:S03]  /*50c0*/  @!P1 IMAD.SHL.U32 R8, R248, 0x10, RZ ;  /* 0x00000010f8089824 */ /* 0x000fe600078e00ff */
[----:B------:R1:W-:Y:S04]  /*50d0*/  LDGSTS.E.BYPASS.LTC128B.128 [R240+0x1d080], [R10.64+0x100], !P2 ;  /* 0x1d0801000af07fae */ /* 0x0003e8000d101d50 */
[----:B------:R1:W-:Y:S04]  /*50e0*/  LDGSTS.E.BYPASS.LTC128B.128 [R240+0x1f080], [R10.64+0x180], !P0 ;  /* 0x1f0801800af07fae */ /* 0x0003e8000c101d50 */
[----:B------:R1:W-:Y:S02]  /*50f0*/  @!P1 LDGSTS.E.BYPASS.LTC128B.128 [R8+0x20180], [R14.64] ;  /* 0x201800000e089fae */ /* 0x0003e4000b901d50 */
.L_x_904:
        /* <DEDUP_REMOVED lines=93> */
[----:B------:R-:W2:Y:S01]  /*56d0*/  LDL.64 R226, [R1+0x8] ;  /* 0x0000080001e27983 */ /* 0x000ea20000100a00 */
[----:B------:R-:W-:Y:S01]  /*56e0*/  LOP3.LUT P2, RZ, R243, 0x2, RZ, 0xc0, !PT ;  /* 0x00000002f3ff7812 */ /* 0x000fe2000784c0ff */
[----:B------:R-:W-:Y:S02]  /*56f0*/  ULDC.64 UR4, c[0x0][0x178] ;  /* 0x00005e0000047ab9 */ /* 0x000fe40000000a00 */
[----:B------:R-:W5:Y:S01]  /*5700*/  LDL R224, [R1+0x18] ;  /* 0x0000180001e07983 */ /* 0x000f620000100800 */
[----:B------:R-:W-:Y:S02]  /*5710*/  USHF.R.S32.HI UR18, URZ, 0x1f, UR9 ;  /* 0x0000001f3f127899 */ /* 0x000fe40008011409 */
[----:B------:R-:W-:Y:S01]  /*5720*/  UIMAD.WIDE.U32 UR20, UR9, UR4, URZ ;  /* 0x00000004091472a5 */ /* 0x000fe2000f8e003f */
[----:B----4-:R-:W4:Y:S01]  /*5730*/  LDL.64 R180, [R1+0x28] ;  /* 0x0000280001b47983 */ /* 0x010f220000100a00 */
[----:B------:R-:W-:Y:S02]  /*5740*/  UIMAD UR18, UR18, UR4, URZ ;  /* 0x00000004121272a4 */ /* 0x000fe4000f8e023f */
[----:B------:R-:W-:Y:S01]  /*5750*/  USHF.L.U32 UR19, UR20, 0x6, URZ ;  /* 0x0000000614137899 */ /* 0x000fe2000800063f */
[----:B---3--:R-:W3:Y:S01]  /*5760*/  LDL R225, [R1+0x34] ;  /* 0x0000340001e17983 */ /* 0x008ee20000100800 */
        /* <DEDUP_REMOVED lines=12> */
[----:B------:R-:W-:Y:S02]  /*5830*/  IADD3 R4, -R250, c[0x0][0x168], -R6 ;  /* 0x00005a00fa047a10 */ /* 0x000fe40007ffe906 */
[----:B----4-:R-:W-:Y:S02]  /*5840*/  IADD3 R7, P0, R180, UR18, RZ ;  /* 0x00000012b4077c10 */ /* 0x010fe4000ff1e0ff */
[----:B------:R-:W-:Y:S02]  /*5850*/  ISETP.LT.OR P5, PT, R4, 0x1, !P3 ;  /* 0x000000010400780c */ /* 0x000fe40005fa1670 */
[----:B------:R-:W-:Y:S02]  /*5860*/  IADD3 R5, P1, R226, UR19, RZ ;  /* 0x00000013e2057c10 */ /* 0x000fe4000ff3e0ff */
[----:B---3--:R-:W-:Y:S02]  /*5870*/  LEA.HI.X.SX32 R11, R11, R225, 0x1, P0 ;  /* 0x000000e10b0b7211 */ /* 0x008fe400000f0eff */
[C---:B------:R-:W-:Y:S02]  /*5880*/  LEA R10, P0, R7.reuse, c[0x0][0x258], 0x2 ;  /* 0x00009600070a7a11 */ /* 0x040fe400078010ff */
[----:B------:R-:W-:Y:S02]  /*5890*/  ISETP.LT.OR P4, PT, R4, 0x1, !P2 ;  /* 0x000000010400780c */ /* 0x000fe40005781670 */
[----:B------:R-:W-:Y:S02]  /*58a0*/  LEA.HI.X R11, R7, c[0x0][0x25c], R11, 0x2, P0 ;  /* 0x00009700070b7a11 */ /* 0x000fe400000f140b */
[----:B------:R-:W-:Y:S01]  /*58b0*/  IADD3.X R12, R224, UR4, RZ, P1, !PT ;  /* 0x00000004e00c7c10 */ /* 0x000fe20008ffe4ff */
[----:B------:R-:W-:Y:S01]  /*58c0*/  @!PT LDS RZ, [RZ] ;  /* 0x00000000fffff984 */ /* 0x000fe20000000800 */
[----:B------:R-:W-:Y:S01]  /*58d0*/  @!PT LDS RZ, [RZ] ;  /* 0x00000000fffff984 */ /* 0x000fe20000000800 */
[----:B------:R-:W-:Y:S01]  /*58e0*/  @!PT LDS RZ, [RZ] ;  /* 0x00000000fffff984 */ /* 0x000fe20000000800 */
[----:B------:R2:W-:Y:S01]  /*58f0*/  LDGSTS.E.BYPASS.LTC128B.128 [R240+0x10080], [R8.64], !P5 ;  /* 0x1008000008f07fae */ /* 0x0005e2000e901d50 */
[----:B------:R-:W-:Y:S02]  /*5900*/  LEA R6, P1, R5, c[0x0][0x160], 0x1 ;  /* 0x0000580005067a11 */ /* 0x000fe400078208ff */
[----:B------:R-:W-:Y:S02]  /*5910*/  LOP3.LUT P0, RZ, R243, 0x4, RZ, 0xc0, !PT ;  /* 0x00000004f3ff7812 */ /* 0x000fe4000780c0ff */
[----:B------:R-:W-:Y:S02]  /*5920*/  LEA.HI.X R7, R5, c[0x0][0x164], R12, 0x1, P1 ;  /* 0x0000590005077a11 */ /* 0x000fe400008f0c0c */
[C---:B------:R-:W-:Y:S01]  /*5930*/  ISETP.LT.OR P6, PT, R4.reuse, 0x1, !P0 ;  /* 0x000000010400780c */ /* 0x040fe200047c1670 */
[----:B------:R2:W-:Y:S01]  /*5940*/  LDGSTS.E.BYPASS.LTC128B.128 [R240+0x12080], [R8.64+0x80], !P4 ;  /* 0x1208008008f07fae */ /* 0x0005e2000e101d50 */
        /* <DEDUP_REMOVED lines=15> */
.L_x_905:
[-C--:B--2---:R-:W-:Y:S01]  /*5a40*/  HMMA.16816.F32 R4, R192, R16.reuse, RZ ;  /* 0x00000010c004723c */ /* 0x084fe200000018ff */
        /* <DEDUP_REMOVED lines=217> */
.L_x_903:
[----:B------:R-:W-:Y:S05]  /*67e0*/  @P0 BRA `(.L_x_907) ;  /* 0x00001d7000000947 */ /* 0x000fea0003800000 */
[----:B------:R-:W-:Y:S01]  /*67f0*/  SHF.R.S32.HI R5, RZ, 0x1f, R248 ;  /* 0x0000001fff057819 */ /* 0x000fe200000114f8 */
[----:B------:R-:W-:Y:S01]  /*6800*/  BAR.SYNC.DEFER_BLOCKING 0x1, 0x100 ;  /* 0x0044000000007b1d */ /* 0x000fe20000010000 */
[----:B------:R-:W-:Y:S01]  /*6810*/  F2FP.PACK_AB R107, R37, R36 ;  /* 0x00000024256b723e */ /* 0x000fe200000000ff */
[----:B------:R-:W-:Y:S01]  /*6820*/  USHF.R.S32.HI UR6, URZ, 0x1f, UR13 ;  /* 0x0000001f3f067899 */ /* 0x000fe2000801140d */
[----:B------:R-:W-:Y:S02]  /*6830*/  LEA.HI R3, R5, R248, RZ, 0x2 ;  /* 0x000000f805037211 */ /* 0x000fe400078f10ff */
[----:B------:R-:W-:Y:S01]  /*6840*/  F2FP.PACK_AB R39, R39, R38 ;  /* 0x000000262727723e */ /* 0x000fe200000000ff */
[----:B------:R-:W-:Y:S01]  /*6850*/  ULDC UR7, c[0x0][0x2f0] ;  /* 0x0000bc0000077ab9 */ /* 0x000fe20000000800 */
[--C-:B------:R-:W-:Y:S01]  /*6860*/  SHF.R.S32.HI R4, RZ, 0x2, R3.reuse ;  /* 0x00000002ff047819 */ /* 0x100fe20000011403 */
[----:B------:R-:W-:Y:S01]  /*6870*/  UIADD3 UR8, -UR10, UR7, URZ ;  /* 0x000000070a087290 */ /* 0x000fe2000fffe13f */
[----:B------:R-:W-:Y:S01]  /*6880*/  SHF.R.S32.HI R0, RZ, 0x1f, R3 ;  /* 0x0000001fff007819 */ /* 0x000fe20000011403 */
[----:B------:R-:W-:Y:S01]  /*6890*/  ULDC.64 UR4, c[0x0][0x338] ;  /* 0x0000ce0000047ab9 */ /* 0x000fe20000000a00 */
[----:B------:R-:W-:Y:S01]  /*68a0*/  LOP3.LUT R6, R3, 0x3ffffffc, RZ, 0xc0, !PT ;  /* 0x3ffffffc03067812 */ /* 0x000fe200078ec0ff */
[----:B------:R-:W-:Y:S01]  /*68b0*/  UISETP.LT.AND UP0, UPT, UR8, 0x40, UPT ;  /* 0x000000400800788c */ /* 0x000fe2000bf01270 */
[----:B------:R-:W-:Y:S01]  /*68c0*/  LEA.HI R2, R0, R4, RZ, 0x3 ;  /* 0x0000000400027211 */ /* 0x000fe200078f18ff */
[----:B------:R-:W-:Y:S01]  /*68d0*/  UIMAD UR4, UR6, UR4, URZ ;  /* 0x00000004060472a4 */ /* 0x000fe2000f8e023f */
[----:B------:R-:W-:Y:S01]  /*68e0*/  LEA.HI R0, R5, R248, RZ, 0x5 ;  /* 0x000000f805007211 */ /* 0x000fe200078f28ff */
[----:B------:R-:W-:Y:S01]  /*68f0*/  USEL UR8, UR8, 0x40, UP0 ;  /* 0x0000004008087887 */ /* 0x000fe20008000000 */
[----:B------:R-:W-:Y:S01]  /*6900*/  LOP3.LUT R2, R2, 0xfffffff8, RZ, 0xc0, !PT ;  /* 0xfffffff802027812 */ /* 0x000fe200078ec0ff */
[----:B------:R-:W-:Y:S01]  /*6910*/  UIMAD UR5, UR13, UR5, UR4 ;  /* 0x000000050d0572a4 */ /* 0x000fe2000f8e0204 */
[----:B------:R-:W-:Y:S01]  /*6920*/  SHF.R.S32.HI R8, RZ, 0x5, R0 ;  /* 0x00000005ff087819 */ /* 0x000fe20000011400 */
[----:B------:R-:W-:Y:S01]  /*6930*/  USHF.R.S32.HI UR7, URZ, 0x1f, UR14 ;  /* 0x0000001f3f077899 */ /* 0x000fe2000801140e */
[----:B------:R-:W-:Y:S01]  /*6940*/  F2FP.PACK_AB R48, R49, R48 ;  /* 0x000000303130723e */ /* 0x000fe200000000ff */
[----:B------:R-:W-:Y:S01]  /*6950*/  IMAD.IADD R9, R4, 0x1, -R2 ;  /* 0x0000000104097824 */ /* 0x000fe200078e0a02 */
[----:B------:R-:W-:Y:S01]  /*6960*/  LEA.HI R2, R5, R248, RZ, 0x6 ;  /* 0x000000f805027211 */ /* 0x000fe200078f30ff */
[----:B------:R-:W-:Y:S01]  /*6970*/  BSSY B0, `(.L_x_908) ;  /* 0x00000c4000007945 */ /* 0x000fe20003800000 */
[----:B------:R-:W-:Y:S01]  /*6980*/  LEA.HI R4, R0, R8, RZ, 0x1 ;  /* 0x0000000800047211 */ /* 0x000fe200078f08ff */
[----:B------:R-:W-:Y:S01]  /*6990*/  IMAD.SHL.U32 R5, R9, 0x40, RZ ;  /* 0x0000004009057824 */ /* 0x000fe200078e00ff */
[----:B------:R-:W-:-:S02]  /*69a0*/  SHF.R.U32.HI R7, RZ, 0x3, R2 ;  /* 0x00000003ff077819 */ /* 0x000fc40000011602 */
        /* <DEDUP_REMOVED lines=23> */
[----:B------:R-:W-:Y:S02]  /*6b20*/  @P0 IADD3 R2, R0, -0x40, RZ ;  /* 0xffffffc000020810 */ /* 0x000fe40007ffe0ff */
        /* <DEDUP_REMOVED lines=72> */
[----:B------:R-:W-:Y:S01]  /*6fb0*/  LOP3.LUT R5, R7, 0x38, R6, 0xf8, !PT ;  /* 0x0000003807057812 */ /* 0x000fe200078ef806 */
[----:B------:R-:W-:Y:S01]  /*6fc0*/  STS [R0+0xe480], R86 ;  /* 0x00e4805600007388 */ /* 0x000fe20000000800 */
[----:B------:R-:W-:Y:S01]  /*6fd0*/  SHF.R.U32.HI R9, RZ, 0x3, R7 ;  /* 0x00000003ff097819 */ /* 0x000fe20000011607 */
[----:B------:R-:W-:Y:S01]  /*6fe0*/  IMAD.SHL.U32 R7, R4, 0x200, RZ ;  /* 0x0000020004077824 */ /* 0x000fe200078e00ff */
        /* <DEDUP_REMOVED lines=12> */
[----:B------:R-:W-:Y:S01]  /*70b0*/  LOP3.LUT R9, R5, R9, RZ, 0x3c, !PT ;  /* 0x0000000905097212 */ /* 0x000fe200078e3cff */
[----:B------:R-:W-:Y:S01]  /*70c0*/  STS [R2+0xf080], R92 ;  /* 0x00f0805c02007388 */ /* 0x000fe20000000800 */
[----:B------:R-:W-:Y:S02]  /*70d0*/  F2FP.PACK_AB R5, R157, R156 ;  /* 0x0000009c9d05723e */ /* 0x000fe400000000ff */
[----:B------:R-:W-:Y:S01]  /*70e0*/  F2FP.PACK_AB R4, R159, R158 ;  /* 0x0000009e9f04723e */ /* 0x000fe200000000ff */
[----:B------:R-:W-:Y:S01]  /*70f0*/  STS [R2+0xf480], R94 ;  /* 0x00f4805e02007388 */ /* 0x000fe20000000800 */
[----:B------:R-:W-:Y:S02]  /*7100*/  LOP3.LUT R7, R9, 0x7ffff000, R7, 0xf8, !PT ;  /* 0x7ffff00009077812 */ /* 0x000fe400078ef807 */
[----:B------:R-:W-:Y:S01]  /*7110*/  ISETP.GE.AND P2, PT, R8, UR8, PT ;  /* 0x0000000808007c0c */ /* 0x000fe2000bf46270 */
[----:B------:R-:W-:Y:S01]  /*7120*/  STS [R0+0x80], R38 ;  /* 0x0000802600007388 */ /* 0x000fe20000000800 */
[----:B------:R-:W-:-:S02]  /*7130*/  SHF.R.S32.HI R9, RZ, 0x1f, R8 ;  /* 0x0000001fff097819 */ /* 0x000fc40000011408 */
        /* <DEDUP_REMOVED lines=71> */
.L_x_909:
[----:B--234-:R-:W-:Y:S05]  /*75b0*/  BSYNC B0 ;  /* 0x0000000000007941 */ /* 0x01cfea0003800000 */
.L_x_908:
        /* <DEDUP_REMOVED lines=17> */
.L_x_911:
[----:B------:R-:W-:Y:S05]  /*76d0*/  BSYNC B0 ;  /* 0x0000000000007941 */ /* 0x000fea0003800000 */
.L_x_910:
        /* <DEDUP_REMOVED lines=17> */
.L_x_913:
[----:B------:R-:W-:Y:S05]  /*77f0*/  BSYNC B0 ;  /* 0x0000000000007941 */ /* 0x000fea0003800000 */
.L_x_912:
        /* <DEDUP_REMOVED lines=16> */
.L_x_915:
[----:B------:R-:W-:Y:S05]  /*7900*/  BSYNC B0 ;  /* 0x0000000000007941 */ /* 0x000fea0003800000 */
.L_x_914:
        /* <DEDUP_REMOVED lines=16> */
.L_x_917:
[----:B------:R-:W-:Y:S05]  /*7a10*/  BSYNC B0 ;  /* 0x0000000000007941 */ /* 0x000fea0003800000 */
.L_x_916:
        /* <DEDUP_REMOVED lines=16> */
.L_x_919:
[----:B------:R-:W-:Y:S05]  /*7b20*/  BSYNC B0 ;  /* 0x0000000000007941 */ /* 0x000fea0003800000 */
.L_x_918:
        /* <DEDUP_REMOVED lines=16> */
.L_x_921:
[----:B------:R-:W-:Y:S05]  /*7c30*/  BSYNC B0 ;  /* 0x0000000000007941 */ /* 0x000fea0003800000 */
.L_x_920:
        /* <DEDUP_REMOVED lines=15> */
.L_x_923:
[----:B------:R-:W-:Y:S05]  /*7d30*/  BSYNC B0 ;  /* 0x0000000000007941 */ /* 0x000fea0003800000 */
.L_x_922:
        /* <DEDUP_REMOVED lines=23> */
.L_x_925:
[----:B------:R-:W-:Y:S05]  /*7eb0*/  BSYNC B0 ;  /* 0x0000000000007941 */ /* 0x000fea0003800000 */
.L_x_924:
        /* <DEDUP_REMOVED lines=15> */
.L_x_927:
[----:B------:R-:W-:Y:S05]  /*7fb0*/  BSYNC B0 ;  /* 0x0000000000007941 */ /* 0x000fea0003800000 */
.L_x_926:
        /* <DEDUP_REMOVED lines=15> */
.L_x_929:
[----:B------:R-:W-:Y:S05]  /*80b0*/  BSYNC B0 ;  /* 0x0000000000007941 */ /* 0x000fea0003800000 */
.L_x_928:
        /* <DEDUP_REMOVED lines=14> */
.L_x_931:
[----:B------:R-:W-:Y:S05]  /*81a0*/  BSYNC B0 ;  /* 0x0000000000007941 */ /* 0x000fea0003800000 */
.L_x_930:
        /* <DEDUP_REMOVED lines=14> */
.L_x_933:
[----:B------:R-:W-:Y:S05]  /*8290*/  BSYNC B0 ;  /* 0x0000000000007941 */ /* 0x000fea0003800000 */
.L_x_932:
        /* <DEDUP_REMOVED lines=14> */
.L_x_935:
[----:B------:R-:W-:Y:S05]  /*8380*/  BSYNC B0 ;  /* 0x0000000000007941 */ /* 0x000fea0003800000 */
.L_x_934:
        /* <DEDUP_REMOVED lines=14> */
.L_x_937:
[----:B------:R-:W-:Y:S05]  /*8470*/  BSYNC B0 ;  /* 0x0000000000007941 */ /* 0x000fea0003800000 */
.L_x_936:
        /* <DEDUP_REMOVED lines=14> */
.L_x_907:
[----:B------:R-:W-:Y:S01]  /*8560*/  SHF.R.S32.HI R0, RZ, 0x1f, R248 ;  /* 0x0000001fff007819 */ /* 0x000fe200000114f8 */
[----:B------:R-:W-:Y:S01]  /*8570*/  USHF.R.S32.HI UR6, URZ, 0x1f, UR13 ;  /* 0x0000001f3f067899 */ /* 0x000fe2000801140d */
[----:B------:R-:W-:Y:S01]  /*8580*/  IMAD.U32 R10, RZ, RZ, UR13 ;  /* 0x0000000dff0a7e24 */ /* 0x000fe2000f8e00ff */
[----:B------:R-:W-:Y:S01]  /*8590*/  ULDC.64 UR4, c[0x0][0x308] ;  /* 0x0000c20000047ab9 */ /* 0x000fe20000000a00 */
[----:B------:R-:W-:Y:S01]  /*85a0*/  LEA.HI R0, R0, R248, RZ, 0x5 ;  /* 0x000000f800007211 */ /* 0x000fe200078f28ff */
[----:B------:R-:W-:Y:S01]  /*85b0*/  UIMAD UR4, UR6, UR4, URZ ;  /* 0x00000004060472a4 */ /* 0x000fe2000f8e023f */
[----:B------:R-:W-:Y:S01]  /*85c0*/  IMAD.U32 R2, RZ, RZ, UR15 ;  /* 0x0000000fff027e24 */ /* 0x000fe2000f8e00ff */
[----:B------:R-:W-:Y:S01]  /*85d0*/  USHF.R.S32.HI UR7, URZ, 0x1f, UR14 ;  /* 0x0000001f3f077899 */ /* 0x000fe2000801140e */
[----:B------:R-:W-:Y:S01]  /*85e0*/  LOP3.LUT R4, R0, 0x1fffffe0, RZ, 0xc0, !PT ;  /* 0x1fffffe000047812 */ /* 0x000fe200078ec0ff */
[----:B------:R-:W-:Y:S01]  /*85f0*/  UIMAD UR5, UR13, UR5, UR4 ;  /* 0x000000050d0572a4 */ /* 0x000fe2000f8e0204 */
[----:B------:R-:W-:Y:S01]  /*8600*/  SHF.R.S32.HI R6, RZ, 0x5, R0 ;  /* 0x00000005ff067819 */ /* 0x000fe20000011400 */
[----:B------:R-:W-:Y:S01]  /*8610*/  IMAD.U32 R0, RZ, RZ, UR14 ;  /* 0x0000000eff007e24 */ /* 0x000fe2000f8e00ff */
[----:B------:R-:W-:Y:S01]  /*8620*/  ULDC UR4, c[0x0][0x2f0] ;  /* 0x0000bc0000047ab9 */ /* 0x000fe20000000800 */
[----:B------:R-:W-:Y:S01]  /*8630*/  IMAD.IADD R4, R248, 0x1, -R4 ;  /* 0x00000001f8047824 */ /* 0x000fe200078e0a04 */
[----:B------:R-:W-:Y:S01]  /*8640*/  UIADD3 UR10, -UR10, UR4, URZ ;  /* 0x000000040a0a7290 */ /* 0x000fe2000fffe13f */
[----:B------:R-:W-:Y:S01]  /*8650*/  SHF.R.S32.HI R7, RZ, 0x1f, R6 ;  /* 0x0000001fff077819 */ /* 0x000fe20000011406 */
[----:B------:R-:W-:Y:S01]  /*8660*/  BSSY B0, `(.L_x_938) ;  /* 0x0000016000007945 */ /* 0x000fe20003800000 */
[----:B------:R-:W-:-:S03]  /*8670*/  IMAD.SHL.U32 R4, R4, 0x8, RZ ;  /* 0x0000000804047824 */ /* 0x000fc600078e00ff */
[----:B------:R-:W-:Y:S01]  /*8680*/  ISETP.GE.AND P2, PT, R6, UR10, PT ;  /* 0x0000000a06007c0c */ /* 0x000fe2000bf46270 */
        /* <DEDUP_REMOVED lines=19> */
.L_x_939:
[----:B------:R-:W-:Y:S05]  /*87c0*/  BSYNC B0 ;  /* 0x0000000000007941 */ /* 0x000fea0003800000 */
.L_x_938:
        /* <DEDUP_REMOVED lines=17> */
.L_x_941:
[----:B------:R-:W-:Y:S05]  /*88e0*/  BSYNC B0 ;  /* 0x0000000000007941 */ /* 0x000fea0003800000 */
.L_x_940:
        /* <DEDUP_REMOVED lines=17> */
.L_x_943:
[----:B------:R-:W-:Y:S05]  /*8a00*/  BSYNC B0 ;  /* 0x0000000000007941 */ /* 0x000fea0003800000 */
.L_x_942:
        /* <DEDUP_REMOVED lines=16> */
.L_x_945:
[----:B------:R-:W-:Y:S05]  /*8b10*/  BSYNC B0 ;  /* 0x0000000000007941 */ /* 0x000fea0003800000 */
.L_x_944:
        /* <DEDUP_REMOVED lines=16> */
.L_x_947:
[----:B------:R-:W-:Y:S05]  /*8c20*/  BSYNC B0 ;  /* 0x0000000000007941 */ /* 0x000fea0003800000 */
.L_x_946:
        /* <DEDUP_REMOVED lines=16> */
.L_x_949:
[----:B------:R-:W-:Y:S05]  /*8d30*/  BSYNC B0 ;  /* 0x0000000000007941 */ /* 0x000fea0003800000 */
.L_x_948:
        /* <DEDUP_REMOVED lines=16> */
.L_x_951:
[----:B------:R-:W-:Y:S05]  /*8e40*/  BSYNC B0 ;  /* 0x0000000000007941 */ /* 0x000fea0003800000 */
.L_x_950:
        /* <DEDUP_REMOVED lines=15> */
.L_x_953:
[----:B------:R-:W-:Y:S05]  /*8f40*/  BSYNC B0 ;  /* 0x0000000000007941 */ /* 0x000fea0003800000 */
.L_x_952:
        /* <DEDUP_REMOVED lines=23> */
.L_x_955:
[----:B------:R-:W-:Y:S05]  /*90c0*/  BSYNC B0 ;  /* 0x0000000000007941 */ /* 0x000fea0003800000 */
.L_x_954:
        /* <DEDUP_REMOVED lines=15> */
.L_x_957:
[----:B------:R-:W-:Y:S05]  /*91c0*/  BSYNC B0 ;  /* 0x0000000000007941 */ /* 0x000fea0003800000 */
.L_x_956:
        /* <DEDUP_REMOVED lines=15> */
.L_x_959:
[----:B------:R-:W-:Y:S05]  /*92c0*/  BSYNC B0 ;  /* 0x0000000000007941 */ /* 0x000fea0003800000 */
.L_x_958:
        /* <DEDUP_REMOVED lines=14> */
.L_x_961:
[----:B------:R-:W-:Y:S05]  /*93b0*/  BSYNC B0 ;  /* 0x0000000000007941 */ /* 0x000fea0003800000 */
.L_x_960:
        /* <DEDUP_REMOVED lines=14> */
.L_x_963:
[----:B------:R-:W-:Y:S05]  /*94a0*/  BSYNC B0 ;  /* 0x0000000000007941 */ /* 0x000fea0003800000 */
.L_x_962:
        /* <DEDUP_REMOVED lines=14> */
.L_x_965:
[----:B------:R-:W-:Y:S05]  /*9590*/  BSYNC B0 ;  /* 0x0000000000007941 */ /* 0x000fea0003800000 */
.L_x_964:
        /* <DEDUP_REMOVED lines=14> */
.L_x_967:
[----:B------:R-:W-:Y:S05]  /*9680*/  BSYNC B0 ;  /* 0x0000000000007941 */ /* 0x000fea0003800000 */
.L_x_966:
        /* <DEDUP_REMOVED lines=13> */
.L_x_968:
        /* <DEDUP_REMOVED lines=10> */
.L_x_1169:


//--------------------- .text._ZN7cutlass13device_kernelIN5flash19enable_sm80_to_sm89INS1_16FlashAttnBwdSm80INS1_25CollectiveMainloopBwdSm80ILi1ELi1EN4cute5tupleIJNS5_1CILi64EEES8_NS7_ILi256EEEEEENS_6half_tEfNS_4arch4Sm80ELb1ELb0ELb1ELb0ELb0ELb0ELb0ELb0ELi2ELi4ELi2ELi2ELb0EEENS1_24CollectiveEpilogueBwdGQAISA_fSD_Li256ELb0ELb0EEENS1_25SingleTileBwdLPTSchedulerILb0ELi64ELb0EEEEEEEEEvNT_6ParamsE --------------------------
	.section	.text._ZN7cutlass13device_kernelIN5flash19enable_sm80_to_sm89INS1_16FlashAttnBwdSm80INS1_25CollectiveMainloopBwdSm80ILi1ELi1EN4cute5tupleIJNS5_1CILi64EEES8_NS7_ILi256EEEEEENS_6half_tEfNS_4arch4Sm80ELb1ELb0ELb1ELb0ELb0ELb0ELb0ELb0ELi2ELi4ELi2ELi2ELb0EEENS1_24CollectiveEpilogueBwdGQAISA_fSD_Li256ELb0ELb0EEENS1_25SingleTileBwdLPTSchedulerILb0ELi64ELb0EEEEEEEEEvNT_6ParamsE,"ax",@progbits
	.sectioninfo	@"SHI_REGISTERS=255"
	.align	128
.text._ZN7cutlass13device_kernelIN5flash19enable_sm80_to_sm89INS1_16FlashAttnBwdSm80INS1_25CollectiveMainloopBwdSm80ILi1ELi1EN4cute5tupleIJNS5_1CILi64EEES8_NS7_ILi256EEEEEENS_6half_tEfNS_4arch4Sm80ELb1ELb0ELb1ELb0ELb0ELb0ELb0ELb0ELi2ELi4ELi2ELi2ELb0EEENS1_24CollectiveEpilogueBwdGQAISA_fSD_Li256ELb0ELb0EEENS1_25SingleTileBwdLPTSchedulerILb0ELi64ELb0EEEEEEEEEvNT_6ParamsE:
        .type           _ZN7cutlass13device_kernelIN5flash19enable_sm80_to_sm89INS1_16FlashAttnBwdSm80INS1_25CollectiveMainloopBwdSm80ILi1ELi1EN4cute5tupleIJNS5_1CILi64EEES8_NS7_ILi256EEEEEENS_6half_tEfNS_4arch4Sm80ELb1ELb0ELb1ELb0ELb0ELb0ELb0ELb0ELi2ELi4ELi2ELi2ELb0EEENS1_24CollectiveEpilogueBwdGQAISA_fSD_Li256ELb0ELb0EEENS1_25SingleTileBwdLPTSchedulerILb0ELi64ELb0EEEEEEEEEvNT_6ParamsE,@function
        .size           _ZN7cutlass13device_kernelIN5flash19enable_sm80_to_sm89INS1_16FlashAttnBwdSm80INS1_25CollectiveMainloopBwdSm80ILi1ELi1EN4cute5tupleIJNS5_1CILi64EEES8_NS7_ILi256EEEEEENS_6half_tEfNS_4arch4Sm80ELb1ELb0ELb1ELb0ELb0ELb0ELb0ELb0ELi2ELi4ELi2ELi2ELb0EEENS1_24CollectiveEpilogueBwdGQAISA_fSD_Li256ELb0ELb0EEENS1_25SingleTileBwdLPTSchedulerILb0ELi64ELb0EEEEEEEEEvNT_6ParamsE,(.L_x_1170 - _ZN7cutlass13device_kernelIN5flash19enable_sm80_to_sm89INS1_16FlashAttnBwdSm80INS1_25CollectiveMainloopBwdSm80ILi1ELi1EN4cute5tupleIJNS5_1CILi64EEES8_NS7_ILi256EEEEEENS_6half_tEfNS_4arch4Sm80ELb1ELb0ELb1ELb0ELb0ELb0ELb0ELb0ELi2ELi4ELi2ELi2ELb0EEENS1_24CollectiveEpilogueBwdGQAISA_fSD_Li256ELb0ELb0EEENS1_25SingleTileBwdLPTSchedulerILb0ELi64ELb0EEEEEEEEEvNT_6ParamsE)
        .other          _ZN7cutlass13device_kernelIN5flash19enable_sm80_to_sm89INS1_16FlashAttnBwdSm80INS1_25CollectiveMainloopBwdSm80ILi1ELi1EN4cute5tupleIJNS5_1CILi64EEES8_NS7_ILi256EEEEEENS_6half_tEfNS_4arch4Sm80ELb1ELb0ELb1ELb0ELb0ELb0ELb0ELb0ELi2ELi4ELi2ELi2ELb0EEENS1_24CollectiveEpilogueBwdGQAISA_fSD_Li256ELb0ELb0EEENS1_25SingleTileBwdLPTSchedulerILb0ELi64ELb0EEEEEEEEEvNT_6ParamsE,@"STO_CUDA_ENTRY STV_DEFAULT"
_ZN7cutlass13device_kernelIN5flash19enable_sm80_to_sm89INS1_16FlashAttnBwdSm80INS1_25CollectiveMainloopBwdSm80ILi1ELi1EN4cute5tupleIJNS5_1CILi64EEES8_NS7_ILi256EEEEEENS_6half_tEfNS_4arch4Sm80ELb1ELb0ELb1ELb0ELb0ELb0ELb0ELb0ELi2ELi4ELi2ELi2ELb0EEENS1_24CollectiveEpilogueBwdGQAISA_fSD_Li256ELb0ELb0EEENS1_25SingleTileBwdLPTSchedulerILb0ELi64ELb0EEEEEEEEEvNT_6ParamsE:
        /* <DEDUP_REMOVED lines=28> */
.L_x_970:
[----:B------:R-:W-:Y:S02]  /*01c0*/  ULDC UR7, c[0x0][0x3b4] ;  /* 0x0000ed0000077ab9 */ /* 0x000fe40000000800 */
[----:B------:R-:W-:Y:S02]  /*01d0*/  UISETP.NE.AND UP0, UPT, UR7, 0x1, UPT ;  /* 0x000000010700788c */ /* 0x000fe4000bf05270 */
[----:B------:R-:W-:Y:S02]  /*01e0*/  ULDC.64 UR4, c[0x0][0x3b8] ;  /* 0x0000ee0000047ab9 */ /* 0x000fe40000000a00 */
[----:B------:R-:W-:Y:S02]  /*01f0*/  UIMAD.WIDE.U32 UR10, UR6, UR4, URZ ;  /* 0x00000004060a72a5 */ /* 0x000fe4000f8e003f */
[----:B------:R-:W-:-:S05]  /*0200*/  UMOV UR15, UR6 ;  /* 0x00000006000f7c82 */ /* 0x000fca0008000000 */
[----:B------:R-:W-:-:S04]  /*0210*/  @UP0 USHF.R.U32.HI UR15, URZ, UR5, UR11 ;  /* 0x000000053f0f0299 */ /* 0x000fc8000801160b */
[----:B------:R-:W-:-:S04]  /*0220*/  UIMAD UR7, UR15, UR7, URZ ;  /* 0x000000070f0772a4 */ /* 0x000fc8000f8e023f */
.L_x_971:
        /* <DEDUP_REMOVED lines=11> */
.L_x_969:
        /* <DEDUP_REMOVED lines=20> */
.L_x_973:
[----:B------:R-:W-:Y:S02]  /*0420*/  ULDC UR7, c[0x0][0x3b4] ;  /* 0x0000ed0000077ab9 */ /* 0x000fe40000000800 */
[----:B------:R-:W-:Y:S02]  /*0430*/  UISETP.NE.AND UP0, UPT, UR7, 0x1, UPT ;  /* 0x000000010700788c */ /* 0x000fe4000bf05270 */
[----:B------:R-:W-:Y:S02]  /*0440*/  ULDC.64 UR4, c[0x0][0x3b8] ;  /* 0x0000ee0000047ab9 */ /* 0x000fe40000000a00 */
[----:B------:R-:W-:Y:S02]  /*0450*/  UIMAD.WIDE.U32 UR10, UR6, UR4, URZ ;  /* 0x00000004060a72a5 */ /* 0x000fe4000f8e003f */
[----:B------:R-:W-:-:S05]  /*0460*/  UMOV UR15, UR6 ;  /* 0x00000006000f7c82 */ /* 0x000fca0008000000 */
[----:B------:R-:W-:-:S04]  /*0470*/  @UP0 USHF.R.U32.HI UR15, URZ, UR5, UR11 ;  /* 0x000000053f0f0299 */ /* 0x000fc8000801160b */
[----:B------:R-:W-:-:S04]  /*0480*/  UIMAD UR7, UR15, UR7, URZ ;  /* 0x000000070f0772a4 */ /* 0x000fc8000f8e023f */
.L_x_974:
        /* <DEDUP_REMOVED lines=10> */
.L_x_972:
        /* <DEDUP_REMOVED lines=16> */
[----:B------:R-:W-:Y:S01]  /*0630*/  UIADD3 UR6, UR6, 0x3f, URZ ;  /* 0x0000003f06067890 */ /* 0x000fe2000fffe03f */
[----:B------:R-:W-:Y:S01]  /*0640*/  CS2R R150, SRZ ;  /* 0x0000000000967805 */ /* 0x000fe2000001ff00 */
[----:B------:R-:W-:Y:S01]  /*0650*/  USHF.R.S32.HI UR4, URZ, 0x1f, UR5 ;  /* 0x0000001f3f047899 */ /* 0x000fe20008011405 */
[----:B------:R-:W-:Y:S01]  /*0660*/  CS2R R148, SRZ ;  /* 0x0000000000947805 */ /* 0x000fe2000001ff00 */
[----:B------:R-:W-:Y:S01]  /*0670*/  ULDC.64 UR16, c[0x0][0x118] ;  /* 0x0000460000107ab9 */ /* 0x000fe20000000a00 */
        /* <DEDUP_REMOVED lines=80> */
[----:B------:R-:W-:Y:S01]  /*0b80*/  CS2R R162, SRZ ;  /* 0x0000000000a27805 */ /* 0x000fe2000001ff00 */
        /* <DEDUP_REMOVED lines=84> */
[----:B------:R-:W-:Y:S01]  /*10d0*/  UIMAD UR7, UR19, UR4, URZ ;  /* 0x00000004130772a4 */ /* 0x000fe2000f8e023f */
[----:B------:R-:W-:Y:S01]  /*10e0*/  SHF.R.S32.HI R27, RZ, 0x6, R8 ;  /* 0x00000006ff1b7819 */ /* 0x000fe20000011408 */
[----:B------:R-:W-:Y:S01]  /*10f0*/  IMAD.WIDE.U32 R18, R11, c[0x0][0x188], R12 ;  /* 0x000062000b127a25 */ /* 0x000fe200078e000c */
[C---:B------:R-:W-:Y:S01]  /*1100*/  LEA R8, P3, R9.reuse, R4, 0x6 ;  /* 0x0000000409087211 */ /* 0x040fe200078630ff */
[----:B------:R-:W-:Y:S01]  /*1110*/  UIMAD.WIDE.U32 UR22, UR11, UR4, URZ ;  /* 0x000000040b1672a5 */ /* 0x000fe2000f8e003f */
[----:B------:R-:W-:Y:S01]  /*1120*/  ISETP.LT.OR P2, PT, R0, 0x1, P5 ;  /* 0x000000010000780c */ /* 0x000fe20002f41670 */
        /* <DEDUP_REMOVED lines=9> */
[C---:B------:R-:W-:Y:S01]  /*11c0*/  ISETP.LT.OR P0, PT, R0.reuse, 0x21, P0 ;  /* 0x000000210000780c */ /* 0x040fe20000701670 */
[----:B------:R-:W-:Y:S01]  /*11d0*/  UIADD3 UR5, UR23, UR5, URZ ;  /* 0x0000000517057290 */ /* 0x000fe2000fffe03f */
[C---:B------:R-:W-:Y:S01]  /*11e0*/  ISETP.LT.OR P6, PT, R0.reuse, 0x21, P6 ;  /* 0x000000210000780c */ /* 0x040fe200037c1670 */
[----:B------:R-:W-:Y:S01]  /*11f0*/  @!PT LDS RZ, [RZ] ;  /* 0x00000000fffff984 */ /* 0x000fe20000000800 */
[----:B------:R-:W-:Y:S01]  /*1200*/  @!PT LDS RZ, [RZ] ;  /* 0x00000000fffff984 */ /* 0x000fe20000000800 */
[----:B------:R-:W-:Y:S01]  /*1210*/  @!PT LDS RZ, [RZ] ;  /* 0x00000000fffff984 */ /* 0x000fe20000000800 */
[----:B------:R1:W-:Y:S01]  /*1220*/  LDGSTS.E.BYPASS.LTC128B.128 [R240+0x8080], [R4.64], !P2 ;  /* 0x0808000004f07fae */ /* 0x0003e2000d101d50 */
[C---:B------:R-:W-:Y:S01]  /*1230*/  ISETP.LT.OR P2, PT, R0.reuse, 0x1, P4 ;  /* 0x000000010000780c */ /* 0x040fe20002741670 */
[----:B------:R-:W-:Y:S01]  /*1240*/  IMAD.MOV.U32 R246, RZ, RZ, 0x20 ;  /* 0x00000020fff67424 */ /* 0x000fe200078e00ff */
[----:B------:R-:W-:Y:S01]  /*1250*/  ISETP.LT.OR P4, PT, R0, 0x21, P4 ;  /* 0x000000210000780c */ /* 0x000fe20002781670 */
[----:B------:R-:W-:Y:S01]  /*1260*/  IMAD.U32 R17, RZ, RZ, UR5 ;  /* 0x00000005ff117e24 */ /* 0x000fe2000f8e00ff */
[--C-:B------:R-:W-:Y:S01]  /*1270*/  SHF.R.S32.HI R13, RZ, 0x1f, R12.reuse ;  /* 0x0000001fff0d7819 */ /* 0x100fe2000001140c */
[----:B------:R2:W-:Y:S01]  /*1280*/  STL.64 [R1+0x8], R18 ;  /* 0x0000081201007387 */ /* 0x0005e20000100a00 */
[----:B------:R-:W-:Y:S01]  /*1290*/  IADD3 R23, R19, UR6, RZ ;  /* 0x0000000613177c10 */ /* 0x000fe2000fffe0ff */
[----:B------:R-:W-:Y:S01]  /*12a0*/  ULDC.64 UR4, c[0x0][0x238] ;  /* 0x00008e0000047ab9 */ /* 0x000fe20000000a00 */
[----:B------:R-:W-:Y:S01]  /*12b0*/  CS2R R156, SRZ ;  /* 0x00000000009c7805 */ /* 0x000fe2000001ff00 */
[----:B------:R1:W-:Y:S01]  /*12c0*/  LDGSTS.E.BYPASS.LTC128B.128 [R240+0xa080], [R4.64+0x80], !P1 ;  /* 0x0a08008004f07fae */ /* 0x0003e2000c901d50 */
[C---:B------:R-:W-:Y:S01]  /*12d0*/  LEA R10, P1, R14.reuse, R6, 0x6 ;  /* 0x000000060e0a7211 */ /* 0x040fe200078230ff */
[----:B------:R-:W-:Y:S01]  /*12e0*/  UIMAD UR4, UR20, UR4, URZ ;  /* 0x00000004140472a4 */ /* 0x000fe2000f8e023f */
[----:B------:R-:W-:Y:S01]  /*12f0*/  CS2R R154, SRZ ;  /* 0x00000000009a7805 */ /* 0x000fe2000001ff00 */
[----:B------:R1:W-:Y:S01]  /*1300*/  LDGSTS.E.BYPASS.LTC128B.128 [R240+0xc080], [R4.64+0x100], !P3 ;  /* 0x0c08010004f07fae */ /* 0x0003e2000d901d50 */
[----:B------:R-:W-:Y:S01]  /*1310*/  LEA.HI.X R11, R14, R7, R15, 0x6, P1 ;  /* 0x000000070e0b7211 */ /* 0x000fe200008f340f */
[----:B------:R-:W-:Y:S01]  /*1320*/  IMAD.U32 R14, RZ, RZ, UR13 ;  /* 0x0000000dff0e7e24 */ /* 0x000fe2000f8e00ff */
[----:B------:R-:W-:Y:S01]  /*1330*/  ISETP.GE.AND P1, PT, R2, c[0x0][0x19c], PT ;  /* 0x0000670002007a0c */ /* 0x000fe20003f26270 */
[----:B------:R1:W-:Y:S01]  /*1340*/  LDGSTS.E.BYPASS.LTC128B.128 [R240+0xe080], [R4.64+0x180], !P2 ;  /* 0x0e08018004f07fae */ /* 0x0003e2000d101d50 */
[----:B------:R-:W-:Y:S01]  /*1350*/  ISETP.LT.OR P2, PT, R0, 0x21, P5 ;  /* 0x000000210000780c */ /* 0x000fe20002f41670 */
[--C-:B------:R-:W-:Y:S01]  /*1360*/  IMAD.WIDE.U32 R14, R14, c[0x0][0x270], R12.reuse ;  /* 0x00009c000e0e7a25 */ /* 0x100fe200078e000c */
[----:B------:R-:W-:Y:S01]  /*1370*/  ISETP.LT.OR P3, PT, R0, 0x1, P1 ;  /* 0x000000010000780c */ /* 0x000fe20000f61670 */
[----:B------:R-:W-:Y:S01]  /*1380*/  ULDC.64 UR6, c[0x0][0x270] ;  /* 0x00009c0000067ab9 */ /* 0x000fe20000000a00 */
[----:B------:R-:W-:Y:S01]  /*1390*/  ISETP.GE.AND P5, PT, R26, c[0x0][0x19c], PT ;  /* 0x000067001a007a0c */ /* 0x000fe20003fa6270 */
[----:B------:R-:W-:Y:S01]  /*13a0*/  UIMAD UR4, UR13, UR5, UR4 ;  /* 0x000000050d0472a4 */ /* 0x000fe2000f8e0204 */
[C---:B------:R-:W-:Y:S01]  /*13b0*/  ISETP.LT.OR P1, PT, R0.reuse, 0x21, P1 ;  /* 0x000000210000780c */ /* 0x040fe20000f21670 */
[----:B------:R-:W-:Y:S01]  /*13c0*/  UIMAD UR6, UR20, UR6, URZ ;  /* 0x00000006140672a4 */ /* 0x000fe2000f8e023f */
[----:B------:R3:W-:Y:S01]  /*13d0*/  STL [R1+0x14], R23 ;  /* 0x0000141701007387 */ /* 0x0007e20000100800 */
[----:B------:R-:W-:Y:S01]  /*13e0*/  CS2R R152, SRZ ;  /* 0x0000000000987805 */ /* 0x000fe2000001ff00 */
[----:B------:R-:W-:Y:S01]  /*13f0*/  CS2R R150, SRZ ;  /* 0x0000000000967805 */ /* 0x000fe2000001ff00 */
[----:B------:R-:W-:Y:S01]  /*1400*/  UIMAD UR6, UR13, UR7, UR6 ;  /* 0x000000070d0672a4 */ /* 0x000fe2000f8e0206 */
[----:B------:R-:W-:Y:S01]  /*1410*/  CS2R R148, SRZ ;  /* 0x0000000000947805 */ /* 0x000fe2000001ff00 */
[----:B------:R4:W-:Y:S01]  /*1420*/  LDGSTS.E.BYPASS.LTC128B.128 [R240+0x9080], [R8.64], !P2 ;  /* 0x0908000008f07fae */ /* 0x0009e2000d101d50 */
        /* <DEDUP_REMOVED lines=8> */
[----:B------:R-:W-:Y:S01]  /*14b0*/  CS2R R138, SRZ ;  /* 0x00000000008a7805 */ /* 0x000fe2000001ff00 */
[----:B------:R-:W-:Y:S01]  /*14c0*/  CS2R R136, SRZ ;  /* 0x0000000000887805 */ /* 0x000fe2000001ff00 */
[----:B------:R-:W-:Y:S01]  /*14d0*/  CS2R R134, SRZ ;  /* 0x0000000000867805 */ /* 0x000fe2000001ff00 */
[----:B------:R4:W-:Y:S01]  /*14e0*/  LDGSTS.E.BYPASS.LTC128B.128 [R240+0xf080], [R8.64+0x180], !P4 ;  /* 0x0f08018008f07fae */ /* 0x0009e2000e101d50 */
[----:B-1----:R-:W-:Y:S01]  /*14f0*/  IMAD.U32 R4, RZ, RZ, UR22 ;  /* 0x00000016ff047e24 */ /* 0x002fe2000f8e00ff */
[----:B------:R-:W-:Y:S01]  /*1500*/  ISETP.GE.AND P4, PT, R25, c[0x0][0x19c], PT ;  /* 0x0000670019007a0c */ /* 0x000fe20003f86270 */
[----:B------:R-:W-:Y:S01]  /*1510*/  IMAD.U32 R5, RZ, RZ, UR23 ;  /* 0x00000017ff057e24 */ /* 0x000fe2000f8e00ff */
[----:B------:R1:W-:Y:S01]  /*1520*/  LDGSTS.E.BYPASS.LTC128B.128 [R240+0x80], [R6.64], !P3 ;  /* 0x0008000006f07fae */ /* 0x0003e2000d901d50 */
[----:B------:R-:W-:Y:S01]  /*1530*/  CS2R R132, SRZ ;  /* 0x0000000000847805 */ /* 0x000fe2000001ff00 */
[----:B------:R-:W-:Y:S01]  /*1540*/  LEA R5, P2, R4, R18, 0x6 ;  /* 0x0000001204057211 */ /* 0x000fe200078430ff */
[----:B--2---:R-:W-:Y:S01]  /*1550*/  IMAD.WIDE.U32 R18, R16, c[0x0][0x288], R12 ;  /* 0x0000a20010127a25 */ /* 0x004fe200078e000c */
[----:B------:R-:W-:Y:S01]  /*1560*/  ISETP.LT.OR P6, PT, R0, 0x1, P4 ;  /* 0x000000010000780c */ /* 0x000fe200027c1670 */
[----:B------:R1:W-:Y:S01]  /*1570*/  LDGSTS.E.BYPASS.LTC128B.128 [R240+0x2080], [R6.64+0x80], !P0 ;  /* 0x0208008006f07fae */ /* 0x0003e2000c101d50 */
[----:B------:R-:W-:Y:S01]  /*1580*/  LEA.HI.X R12, R4, R23, R17, 0x6, P2 ;  /* 0x00000017040c7211 */ /* 0x000fe200010f3411 */
[----:B------:R-:W-:Y:S01]  /*1590*/  CS2R R130, SRZ ;  /* 0x0000000000827805 */ /* 0x000fe2000001ff00 */
[----:B------:R-:W-:Y:S01]  /*15a0*/  ISETP.GE.AND P2, PT, R24, c[0x0][0x19c], PT ;  /* 0x0000670018007a0c */ /* 0x000fe20003f46270 */
[----:B------:R-:W-:Y:S01]  /*15b0*/  CS2R R128, SRZ ;  /* 0x0000000000807805 */ /* 0x000fe2000001ff00 */
[C---:B------:R-:W-:Y:S01]  /*15c0*/  ISETP.LT.OR P4, PT, R0.reuse, 0x21, P4 ;  /* 0x000000210000780c */ /* 0x040fe20002781670 */
[----:B------:R-:W-:Y:S01]  /*15d0*/  CS2R R126, SRZ ;  /* 0x00000000007e7805 */ /* 0x000fe2000001ff00 */
[C---:B------:R-:W-:Y:S01]  /*15e0*/  ISETP.LT.OR P3, PT, R0.reuse, 0x1, P2 ;  /* 0x000000010000780c */ /* 0x040fe20001761670 */
[----:B------:R-:W-:Y:S01]  /*15f0*/  CS2R R124, SRZ ;  /* 0x00000000007c7805 */ /* 0x000fe2000001ff00 */
[----:B------:R-:W-:Y:S01]  /*1600*/  ISETP.LT.OR P2, PT, R0, 0x21, P2 ;  /* 0x000000210000780c */ /* 0x000fe20001741670 */
[----:B------:R-:W-:Y:S01]  /*1610*/  IMAD.MOV.U32 R0, RZ, RZ, c[0x0][0x178] ;  /* 0x00005e00ff007624 */ /* 0x000fe200078e00ff */
[C---:B------:R-:W-:Y:S01]  /*1620*/  LEA R4, P0, R5.reuse, c[0x0][0x160], 0x1 ;  /* 0x0000580005047a11 */ /* 0x040fe200078008ff */
[----:B------:R1:W-:Y:S01]  /*1630*/  LDGSTS.E.BYPASS.LTC128B.128 [R240+0x4080], [R6.64+0x100], !P6 ;  /* 0x0408010006f07fae */ /* 0x0003e2000f101d50 */
[-C--:B------:R-:W-:Y:S01]  /*1640*/  LEA.HI R17, R22, R248.reuse, RZ, 0x4 ;  /* 0x000000f816117211 */ /* 0x080fe200078f20ff */
[----:B------:R-:W-:Y:S01]  /*1650*/  CS2R R122, SRZ ;  /* 0x00000000007a7805 */ /* 0x000fe2000001ff00 */
[----:B------:R-:W-:Y:S01]  /*1660*/  LEA.HI.X R5, R5, c[0x0][0x164], R12, 0x1, P0 ;  /* 0x0000590005057a11 */ /* 0x000fe200000f0c0c */
[----:B------:R-:W-:Y:S01]  /*1670*/  IMAD.MOV.U32 R12, RZ, RZ, R20 ;  /* 0x000000ffff0c7224 */ /* 0x000fe200078e0014 */
[----:B------:R-:W-:Y:S01]  /*1680*/  ISETP.GE.AND P0, PT, R2, c[0x0][0x16c], PT ;  /* 0x00005b0002007a0c */ /* 0x000fe20003f06270 */
[----:B----4-:R-:W-:Y:S01]  /*1690*/  IMAD.U32 R9, RZ, RZ, UR18 ;  /* 0x00000012ff097e24 */ /* 0x010fe2000f8e00ff */
[----:B------:R-:W-:Y:S01]  /*16a0*/  SHF.R.S32.HI R8, RZ, 0x4, R17 ;  /* 0x00000004ff087819 */ /* 0x000fe20000011411 */
[----:B------:R1:W-:Y:S01]  /*16b0*/  LDGSTS.E.BYPASS.LTC128B.128 [R240+0x6080], [R6.64+0x180], !P3 ;  /* 0x0608018006f07fae */ /* 0x0003e2000d901d50 */
[----:B------:R-:W-:Y:S01]  /*16c0*/  IADD3 R13, R21, UR4, RZ ;  /* 0x00000004150d7c10 */ /* 0x000fe2000fffe0ff */
[----:B------:R-:W-:Y:S01]  /*16d0*/  ULDC.64 UR4, c[0x0][0x278] ;  /* 0x00009e0000047ab9 */ /* 0x000fe20000000a00 */
[----:B------:R-:W-:Y:S01]  /*16e0*/  IADD3 R9, -R9, c[0x0][0x168], -R250 ;  /* 0x00005a0009097a10 */ /* 0x000fe20007ffe9fa */
[----:B------:R2:W-:Y:S01]  /*16f0*/  LDGSTS.E.BYPASS.LTC128B.128 [R240+0x1080], [R10.64], !P1 ;  /* 0x010800000af07fae */ /* 0x0005e2000c901d50 */
[----:B------:R-:W-:Y:S01]  /*1700*/  ISETP.GE.AND P1, PT, R26, c[0x0][0x16c], PT ;  /* 0x00005b001a007a0c */ /* 0x000fe20003f26270 */
[----:B------:R-:W-:Y:S01]  /*1710*/  UIMAD UR4, UR9, UR4, URZ ;  /* 0x00000004090472a4 */ /* 0x000fe2000f8e023f */
        /* <DEDUP_REMOVED lines=8> */
[C---:B------:R-:W-:Y:S01]  /*17a0*/  ISETP.LT.OR P6, PT, R9.reuse, 0x1, P5 ;  /* 0x000000010900780c */ /* 0x040fe20002fc1670 */
[----:B------:R2:W-:Y:S01]  /*17b0*/  LDGSTS.E.BYPASS.LTC128B.128 [R240+0x7080], [R10.64+0x180], !P2 ;  /* 0x070801800af07fae */ /* 0x0005e2000d101d50 */
[C---:B------:R-:W-:Y:S01]  /*17c0*/  ISETP.LT.OR P2, PT, R9.reuse, 0x1, P1 ;  /* 0x000000010900780c */ /* 0x040fe20000f41670 */
[----:B------:R-:W-:Y:S01]  /*17d0*/  CS2R R116, SRZ ;  /* 0x0000000000747805 */ /* 0x000fe2000001ff00 */
[C---:B------:R-:W-:Y:S01]  /*17e0*/  ISETP.LT.OR P1, PT, R9.reuse, 0x21, P1 ;  /* 0x000000210900780c */ /* 0x040fe20000f21670 */
[----:B------:R-:W0:Y:S01]  /*17f0*/  LDGDEPBAR ;  /* 0x00000000000079af */ /* 0x000e220000000000 */
[CC--:B------:R-:W-:Y:S01]  /*1800*/  LEA.HI R16, R22.reuse, R248.reuse, RZ, 0x5 ;  /* 0x000000f816107211 */ /* 0x0c0fe200078f28ff */
[----:B------:R-:W-:Y:S01]  /*1810*/  CS2R R114, SRZ ;  /* 0x0000000000727805 */ /* 0x000fe2000001ff00 */
[----:B------:R-:W-:Y:S01]  /*1820*/  LEA.HI R20, R22, R248, RZ, 0x2 ;  /* 0x000000f816147211 */ /* 0x000fe200078f10ff */
[----:B------:R4:W-:Y:S01]  /*1830*/  LDGSTS.E.BYPASS.LTC128B.128 [R240+0x10080], [R4.64], !P3 ;  /* 0x1008000004f07fae */ /* 0x0009e2000d901d50 */
[----:B------:R-:W-:Y:S01]  /*1840*/  ISETP.LT.OR P3, PT, R9, 0x1, P4 ;  /* 0x000000010900780c */ /* 0x000fe20002761670 */
[----:B------:R-:W-:Y:S01]  /*1850*/  CS2R R112, SRZ ;  /* 0x0000000000707805 */ /* 0x000fe2000001ff00 */
[----:B-1----:R-:W-:Y:S01]  /*1860*/  IADD3 R7, R15, UR6, RZ ;  /* 0x000000060f077c10 */ /* 0x002fe2000fffe0ff */
[----:B------:R-:W-:Y:S01]  /*1870*/  IMAD.MOV.U32 R6, RZ, RZ, R14 ;  /* 0x000000ffff067224 */ /* 0x000fe200078e000e */
[----:B------:R-:W-:Y:S01]  /*1880*/  ULDC.64 UR6, c[0x0][0x210] ;  /* 0x0000840000067ab9 */ /* 0x000fe20000000a00 */
[----:B------:R4:W-:Y:S01]  /*1890*/  LDGSTS.E.BYPASS.LTC128B.128 [R240+0x12080], [R4.64+0x80], !P2 ;  /* 0x1208008004f07fae */ /* 0x0009e2000d101d50 */
[----:B------:R-:W-:Y:S01]  /*18a0*/  UIMAD UR21, UR20, UR6, URZ ;  /* 0x00000006141572a4 */ /* 0x000fe2000f8e023f */
[C---:B------:R-:W-:Y:S01]  /*18b0*/  ISETP.LT.OR P5, PT, R9.reuse, 0x21, P5 ;  /* 0x000000210900780c */ /* 0x040fe20002fa1670 */
[----:B------:R-:W-:Y:S01]  /*18c0*/  UIMAD UR6, UR14, UR5, UR4 ;  /* 0x000000050e0672a4 */ /* 0x000fe2000f8e0204 */
[----:B------:R4:W-:Y:S01]  /*18d0*/  LDGSTS.E.BYPASS.LTC128B.128 [R240+0x14080], [R4.64+0x100], !P6 ;  /* 0x1408010004f07fae */ /* 0x0009e2000f101d50 */
[C---:B------:R-:W-:Y:S01]  /*18e0*/  ISETP.GE.AND P6, PT, R2.reuse, c[0x0][0x1fc], PT ;  /* 0x00007f0002007a0c */ /* 0x040fe20003fc6270 */
[----:B------:R-:W-:Y:S01]  /*18f0*/  UIMAD UR7, UR13, UR7, UR21 ;  /* 0x000000070d0772a4 */ /* 0x000fe2000f8e0215 */
[----:B------:R-:W-:Y:S01]  /*1900*/  ISETP.LT.OR P4, PT, R9, 0x21, P4 ;  /* 0x000000210900780c */ /* 0x000fe20002781670 */
[----:B------:R4:W-:Y:S01]  /*1910*/  LDGSTS.E.BYPASS.LTC128B.128 [R240+0x16080], [R4.64+0x180], !P3 ;  /* 0x1608018004f07fae */ /* 0x0009e2000d901d50 */
[----:B------:R-:W-:Y:S01]  /*1920*/  ISETP.GE.AND P3, PT, R2, c[0x0][0x16c], PT ;  /* 0x00005b0002007a0c */ /* 0x000fe20003f66270 */
[----:B------:R-:W-:Y:S01]  /*1930*/  USHF.R.S32.HI UR21, URZ, 0x1f, UR18 ;  /* 0x0000001f3f157899 */ /* 0x000fe20008011412 */
[----:B------:R-:W-:Y:S01]  /*1940*/  CS2R R110, SRZ ;  /* 0x00000000006e7805 */ /* 0x000fe2000001ff00 */
[----:B------:R-:W-:Y:S01]  /*1950*/  ULDC.64 UR4, c[0x0][0x218] ;  /* 0x0000860000047ab9 */ /* 0x000fe20000000a00 */
[----:B--2---:R-:W-:Y:S01]  /*1960*/  IMAD.MOV.U32 R11, RZ, RZ, c[0x0][0x17c] ;  /* 0x00005f00ff0b7624 */ /* 0x004fe200078e00ff */
[C---:B------:R-:W-:Y:S01]  /*1970*/  LEA R10, P2, R0.reuse, R4, 0x6 ;  /* 0x00000004000a7211 */ /* 0x040fe200078430ff */
[----:B------:R-:W-:Y:S01]  /*1980*/  UIMAD UR4, UR9, UR4, URZ ;  /* 0x00000004090472a4 */ /* 0x000fe2000f8e023f */
[----:B------:R-:W-:Y:S01]  /*1990*/  CS2R R108, SRZ ;  /* 0x00000000006c7805 */ /* 0x000fe2000001ff00 */
[----:B------:R-:W-:Y:S01]  /*19a0*/  CS2R R106, SRZ ;  /* 0x00000000006a7805 */ /* 0x000fe2000001ff00 */
[----:B------:R-:W-:Y:S01]  /*19b0*/  LEA.HI.X R11, R0, R5, R11, 0x6, P2 ;  /* 0x00000005000b7211 */ /* 0x000fe200010f340b */
[----:B------:R-:W-:Y:S01]  /*19c0*/  UIMAD UR22, UR14, UR5, UR4 ;  /* 0x000000050e1672a4 */ /* 0x000fe2000f8e0204 */
[----:B------:R-:W-:Y:S01]  /*19d0*/  LEA.HI R0, R17, R8, RZ, 0x1 ;  /* 0x0000000811007211 */ /* 0x000fe200078f08ff */
[----:B------:R-:W-:Y:S01]  /*19e0*/  CS2R R104, SRZ ;  /* 0x0000000000687805 */ /* 0x000fe2000001ff00 */
[----:B------:R-:W-:Y:S01]  /*19f0*/  ISETP.GE.AND P2, PT, R2, c[0x0][0x1fc], PT ;  /* 0x00007f0002007a0c */ /* 0x000fe20003f46270 */
[----:B------:R1:W-:Y:S01]  /*1a00*/  LDGSTS.E.BYPASS.LTC128B.128 [R240+0x11080], [R10.64], !P0 ;  /* 0x110800000af07fae */ /* 0x0003e2000c101d50 */
[----:B------:R-:W-:Y:S01]  /*1a10*/  LOP3.LUT R0, R0, 0xfffffffe, RZ, 0xc0, !PT ;  /* 0xfffffffe00007812 */ /* 0x000fe200078ec0ff */
[----:B------:R-:W-:Y:S01]  /*1a20*/  IMAD.WIDE.U32 R2, R250, c[0x0][0x208], R2 ;  /* 0x00008200fa027a25 */ /* 0x000fe200078e0002 */
[----:B------:R-:W-:Y:S01]  /*1a30*/  ISETP.GT.AND P0, PT, R248, 0xf, PT ;  /* 0x0000000ff800780c */ /* 0x000fe20003f04270 */
[----:B------:R1:W-:Y:S01]  /*1a40*/  LDGSTS.E.BYPASS.LTC128B.128 [R240+0x13080], [R10.64+0x80], !P1 ;  /* 0x130800800af07fae */ /* 0x0003e2000c901d50 */
[----:B------:R-:W-:Y:S01]  /*1a50*/  ULDC.64 UR4, c[0x0][0x288] ;  /* 0x0000a20000047ab9 */ /* 0x000fe20000000a00 */
[----:B------:R-:W-:Y:S01]  /*1a60*/  IMAD.IADD R21, R8, 0x1, -R0 ;  /* 0x0000000108157824 */ /* 0x000fe200078e0a00 */
[----:B------:R-:W-:Y:S01]  /*1a70*/  UIMAD UR4, UR20, UR4, URZ ;  /* 0x00000004140472a4 */ /* 0x000fe2000f8e023f */
[----:B------:R-:W-:Y:S01]  /*1a80*/  IMAD R0, R251, c[0x0][0x208], RZ ;  /* 0x00008200fb007a24 */ /* 0x000fe200078e02ff */
[----:B------:R1:W-:Y:S01]  /*1a90*/  LDGSTS.E.BYPASS.LTC128B.128 [R240+0x15080], [R10.64+0x100], !P5 ;  /* 0x150801000af07fae */ /* 0x0003e2000e901d50 */
[----:B------:R-:W-:Y:S01]  /*1aa0*/  ISETP.GE.AND P5, PT, R26, c[0x0][0x16c], PT ;  /* 0x00005b001a007a0c */ /* 0x000fe20003fa6270 */
[----:B------:R-:W-:Y:S01]  /*1ab0*/  UIMAD UR4, UR13, UR5, UR4 ;  /* 0x000000050d0472a4 */ /* 0x000fe2000f8e0204 */
[----:B----4-:R-:W-:Y:S01]  /*1ac0*/  IMAD.U32 R4, RZ, RZ, UR14 ;  /* 0x0000000eff047e24 */ /* 0x010fe2000f8e00ff */
[----:B------:R-:W-:Y:S01]  /*1ad0*/  SHF.R.S32.HI R5, RZ, 0x1f, R16 ;  /* 0x0000001fff057819 */ /* 0x000fe20000011410 */
[----:B------:R-:W-:Y:S01]  /*1ae0*/  IMAD R0, R250, c[0x0][0x20c], R0 ;  /* 0x00008300fa007a24 */ /* 0x000fe200078e0200 */
[----:B------:R1:W-:Y:S01]  /*1af0*/  LDGSTS.E.BYPASS.LTC128B.128 [R240+0x17080], [R10.64+0x180], !P4 ;  /* 0x170801800af07fae */ /* 0x0003e2000e101d50 */
[----:B------:R-:W-:Y:S01]  /*1b00*/  IMAD.WIDE.U32 R32, R4, c[0x0][0x278], R6 ;  /* 0x00009e0004207a25 */ /* 0x000fe200078e0006 */
[----:B------:R-:W-:Y:S01]  /*1b10*/  SHF.R.S32.HI R4, RZ, 0x5, R16 ;  /* 0x00000005ff047819 */ /* 0x000fe20000011410 */
[----:B------:R-:W-:Y:S01]  /*1b20*/  CS2R R102, SRZ ;  /* 0x0000000000667805 */ /* 0x000fe2000001ff00 */
[----:B------:R-:W-:Y:S01]  /*1b30*/  ISETP.GE.AND P4, PT, R24, c[0x0][0x16c], PT ;  /* 0x00005b0018007a0c */ /* 0x000fe20003f86270 */
[----:B------:R-:W-:Y:S01]  /*1b40*/  IMAD.IADD R3, R3, 0x1, R0 ;  /* 0x0000000103037824 */ /* 0x000fe200078e0200 */
[-C--:B------:R-:W-:Y:S01]  /*1b50*/  LEA.HI R6, R5, R4.reuse, RZ, 0x2 ;  /* 0x0000000405067211 */ /* 0x080fe200078f10ff */
[----:B------:R-:W-:Y:S01]  /*1b60*/  IMAD.U32 R0, RZ, RZ, UR13 ;  /* 0x0000000dff007e24 */ /* 0x000fe2000f8e00ff */
[----:B------:R-:W-:Y:S01]  /*1b70*/  LEA.HI R5, R4, R4, RZ, 0x1 ;  /* 0x0000000404057211 */ /* 0x000fe200078f08ff */
[----:B------:R2:W-:Y:S01]  /*1b80*/  STL.64 [R1+0x20], R32 ;  /* 0x0000202001007387 */ /* 0x0005e20000100a00 */
[----:B------:R-:W-:Y:S01]  /*1b90*/  IADD3 R28, R33, UR6, RZ ;  /* 0x00000006211c7c10 */ /* 0x000fe2000fffe0ff */
[----:B------:R-:W-:Y:S01]  /*1ba0*/  IMAD.WIDE.U32 R2, R0, c[0x0][0x210], R2 ;  /* 0x0000840000027a25 */ /* 0x000fe200078e0002 */
[----:B------:R-:W-:Y:S01]  /*1bb0*/  @!P0 IADD3 R0, P1, R32, UR18, RZ ;  /* 0x0000001220008c10 */ /* 0x000fe2000ff3e0ff */
[----:B------:R-:W-:Y:S01]  /*1bc0*/  CS2R R100, SRZ ;  /* 0x0000000000647805 */ /* 0x000fe2000001ff00 */
[----:B------:R-:W-:Y:S01]  /*1bd0*/  LOP3.LUT R7, R5, 0xfffffffe, RZ, 0xc0, !PT ;  /* 0xfffffffe05077812 */ /* 0x000fe200078ec0ff */
[----:B------:R4:W-:Y:S01]  /*1be0*/  STL [R1+0x38], R28 ;  /* 0x0000381c01007387 */ /* 0x0009e20000100800 */
[----:B------:R-:W-:Y:S01]  /*1bf0*/  IADD3 R3, R3, UR7, RZ ;  /* 0x0000000703037c10 */ /* 0x000fe2000fffe0ff */
[----:B------:R-:W-:Y:S01]  /*1c00*/  ULDC.64 UR6, c[0x0][0x208] ;  /* 0x0000820000067ab9 */ /* 0x000fe20000000a00 */
[----:B------:R-:W-:Y:S01]  /*1c10*/  @!P0 IADD3.X R5, R28, UR21, RZ, P1, !PT ;  /* 0x000000151c058c10 */ /* 0x000fe20008ffe4ff */
[----:B------:R-:W-:Y:S01]  /*1c20*/  UIMAD UR19, UR19, UR6, URZ ;  /* 0x00000006131372a4 */ /* 0x000fe2000f8e023f */
[----:B------:R-:W-:Y:S01]  /*1c30*/  LOP3.LUT R6, R6, 0xfffffffc, RZ, 0xc0, !PT ;  /* 0xfffffffc06067812 */ /* 0x000fe200078ec0ff */
[----:B------:R-:W-:Y:S01]  /*1c40*/  UIMAD.WIDE.U32 UR24, UR11, UR6, URZ ;  /* 0x000000060b1872a5 */ /* 0x000fe2000f8e003f */
[----:B------:R-:W-:Y:S01]  /*1c50*/  @!P0 LEA R14, P1, R0, c[0x0][0x258], 0x2 ;  /* 0x00009600000e8a11 */ /* 0x000fe200078210ff */
[----:B------:R-:W-:Y:S01]  /*1c60*/  UIMAD UR19, UR11, UR7, UR19 ;  /* 0x000000070b1372a4 */ /* 0x000fe2000f8e0213 */
[----:B------:R-:W-:Y:S01]  /*1c70*/  SEL R243, RZ, 0x8, P4 ;  /* 0x00000008fff37807 */ /* 0x000fe20002000000 */
[----:B---3--:R-:W-:Y:S01]  /*1c80*/  IMAD.IADD R23, R4, 0x1, -R6 ;  /* 0x0000000104177824 */ /* 0x008fe200078e0a06 */
[----:B------:R-:W-:Y:S01]  /*1c90*/  @!P0 LEA.HI.X R15, R0, c[0x0][0x25c], R5, 0x2, P1 ;  /* 0x00009700000f8a11 */ /* 0x000fe200008f1405 */
[----:B------:R-:W-:Y:S01]  /*1ca0*/  IMAD.U32 R0, RZ, RZ, UR14 ;  /* 0x0000000eff007e24 */ /* 0x000fe2000f8e00ff */
[----:B------:R-:W-:Y:S01]  /*1cb0*/  SHF.R.S32.HI R5, RZ, 0x2, R20 ;  /* 0x00000002ff057819 */ /* 0x000fe20000011414 */
[----:B------:R-:W-:Y:S01]  /*1cc0*/  UIADD3 UR19, UR25, UR19, URZ ;  /* 0x0000001319137290 */ /* 0x000fe2000fffe03f */
[----:B------:R-:W-:Y:S01]  /*1cd0*/  IMAD.MOV.U32 R6, RZ, RZ, R18 ;  /* 0x000000ffff067224 */ /* 0x000fe200078e0012 */
[----:B------:R-:W-:Y:S01]  /*1ce0*/  ISETP.GE.AND P4, PT, R25, c[0x0][0x1fc], PT ;  /* 0x00007f0019007a0c */ /* 0x000fe20003f86270 */
[----:B-1----:R-:W-:Y:S01]  /*1cf0*/  IMAD.SHL.U32 R10, R27, 0x8, RZ ;  /* 0x000000081b0a7824 */ /* 0x002fe200078e00ff */
[----:B------:R-:W-:Y:S01]  /*1d00*/  SEL R31, RZ, 0x1, P2 ;  /* 0x00000001ff1f7807 */ /* 0x000fe20001000000 */
[----:B------:R-:W-:Y:S01]  /*1d10*/  CS2R R98, SRZ ;  /* 0x0000000000627805 */ /* 0x000fe2000001ff00 */
[----:B------:R-:W-:Y:S01]  /*1d20*/  ISETP.GE.AND P2, PT, R24, c[0x0][0x1fc], PT ;  /* 0x00007f0018007a0c */ /* 0x000fe20003f46270 */
[----:B--2---:R-:W-:Y:S01]  /*1d30*/  IMAD.WIDE.U32 R32, R0, c[0x0][0x218], R2 ;  /* 0x0000860000207a25 */ /* 0x004fe200078e0002 */
[----:B------:R-:W-:Y:S01]  /*1d40*/  CS2R R96, SRZ ;  /* 0x0000000000607805 */ /* 0x000fe2000001ff00 */
[----:B------:R-:W-:Y:S01]  /*1d50*/  CS2R R94, SRZ ;  /* 0x00000000005e7805 */ /* 0x000fe2000001ff00 */
[----:B------:R-:W-:Y:S01]  /*1d60*/  SEL R242, RZ, 0x8, P2 ;  /* 0x00000008fff27807 */ /* 0x000fe20001000000 */
[----:B----4-:R-:W-:Y:S01]  /*1d70*/  IMAD.IADD R28, R4, 0x1, -R7 ;  /* 0x00000001041c7824 */ /* 0x010fe200078e0a07 */
[----:B------:R-:W-:Y:S01]  /*1d80*/  SHF.R.S32.HI R4, RZ, 0x1f, R20 ;  /* 0x0000001fff047819 */ /* 0x000fe20000011414 */
[----:B------:R-:W-:Y:S01]  /*1d90*/  IMAD.U32 R2, RZ, RZ, UR24 ;  /* 0x00000018ff027e24 */ /* 0x000fe2000f8e00ff */
[----:B------:R-:W-:Y:S01]  /*1da0*/  IADD3 R29, R33, UR22, RZ ;  /* 0x00000016211d7c10 */ /* 0x000fe2000fffe0ff */
[----:B------:R-:W-:Y:S01]  /*1db0*/  IMAD.U32 R3, RZ, RZ, UR25 ;  /* 0x00000019ff037e24 */ /* 0x000fe2000f8e00ff */
[----:B------:R-:W-:Y:S01]  /*1dc0*/  LEA.HI R0, R4, R5, RZ, 0x3 ;  /* 0x0000000504007211 */ /* 0x000fe200078f18ff */
[----:B------:R1:W-:Y:S01]  /*1dd0*/  STL.64 [R1], R32 ;  /* 0x0000002001007387 */ /* 0x0003e20000100a00 */
[----:B------:R-:W-:Y:S01]  /*1de0*/  LEA R8, P1, R2, R32, 0x6 ;  /* 0x0000002002087211 */ /* 0x000fe200078230ff */
[----:B------:R-:W-:Y:S01]  /*1df0*/  IMAD.U32 R4, RZ, RZ, UR14 ;  /* 0x0000000eff047e24 */ /* 0x000fe2000f8e00ff */
[----:B------:R-:W-:Y:S01]  /*1e00*/  LOP3.LUT R3, R0, 0xfffffff8, RZ, 0xc0, !PT ;  /* 0xfffffff800037812 */ /* 0x000fe200078ec0ff */
[----:B------:R-:W-:Y:S01]  /*1e10*/  IMAD.U32 R0, RZ, RZ, UR19 ;  /* 0x00000013ff007e24 */ /* 0x000fe2000f8e00ff */
[----:B------:R-:W-:Y:S01]  /*1e20*/  IADD3 R7, R19, UR4, RZ ;  /* 0x0000000413077c10 */ /* 0x000fe2000fffe0ff */
[----:B------:R2:W-:Y:S01]  /*1e30*/  STL [R1+0x10], R29 ;  /* 0x0000101d01007387 */ /* 0x0005e20000100800 */
[----:B------:R-:W-:Y:S01]  /*1e40*/  IMAD.WIDE.U32 R34, R4, c[0x0][0x240], R12 ;  /* 0x0000900004227a25 */ /* 0x000fe200078e000c */
[----:B------:R-:W-:Y:S01]  /*1e50*/  ULDC.64 UR4, c[0x0][0x290] ;  /* 0x0000a40000047ab9 */ /* 0x000fe20000000a00 */
[----:B------:R-:W-:Y:S01]  /*1e60*/  CS2R R92, SRZ ;  /* 0x00000000005c7805 */ /* 0x000fe2000001ff00 */
[----:B------:R-:W-:Y:S01]  /*1e70*/  UIMAD UR4, UR9, UR4, URZ ;  /* 0x00000004090472a4 */ /* 0x000fe2000f8e023f */
[----:B------:R-:W-:Y:S01]  /*1e80*/  IMAD.IADD R19, R5, 0x1, -R3 ;  /* 0x0000000105137824 */ /* 0x000fe200078e0a03 */
[----:B------:R-:W-:Y:S01]  /*1e90*/  LEA.HI.X R5, R2, R29, R0, 0x6, P1 ;  /* 0x0000001d02057211 */ /* 0x000fe200008f3400 */
[----:B------:R-:W-:Y:S01]  /*1ea0*/  IMAD.U32 R0, RZ, RZ, UR14 ;  /* 0x0000000eff007e24 */ /* 0x000fe2000f8e00ff */
[----:B------:R-:W-:Y:S01]  /*1eb0*/  LOP3.LUT R2, R17, 0xfffffff0, RZ, 0xc0, !PT ;  /* 0xfffffff011027812 */ /* 0x000fe200078ec0ff */
[----:B------:R-:W-:Y:S01]  /*1ec0*/  UIMAD UR4, UR14, UR5, UR4 ;  /* 0x000000050e0472a4 */ /* 0x000fe2000f8e0204 */
[C---:B------:R-:W-:Y:S01]  /*1ed0*/  ISETP.GE.AND P1, PT, R25.reuse, c[0x0][0x16c], PT ;  /* 0x00005b0019007a0c */ /* 0x040fe20003f26270 */
[----:B------:R-:W-:Y:S01]  /*1ee0*/  IMAD.WIDE.U32 R36, R0, c[0x0][0x290], R6 ;  /* 0x0000a40000247a25 */ /* 0x000fe200078e0006 */
[----:B------:R-:W-:Y:S01]  /*1ef0*/  LOP3.LUT R3, R16, 0xffffffe0, RZ, 0xc0, !PT ;  /* 0xffffffe010037812 */ /* 0x000fe200078ec0ff */
[----:B------:R-:W-:Y:S01]  /*1f00*/  STL.64 [R1+0x30], R34 ;  /* 0x0000302201007387 */ /* 0x000fe20000100a00 */
[----:B------:R-:W-:Y:S01]  /*1f10*/  CS2R R90, SRZ ;  /* 0x00000000005a7805 */ /* 0x000fe2000001ff00 */
[C---:B------:R-:W-:Y:S01]  /*1f20*/  IMAD.IADD R2, R248.reuse, 0x1, -R2 ;  /* 0x00000001f8027824 */ /* 0x040fe200078e0a02 */
[----:B------:R-:W-:Y:S01]  /*1f30*/  CS2R R88, SRZ ;  /* 0x0000000000587805 */ /* 0x000fe2000001ff00 */
[C---:B------:R-:W-:Y:S01]  /*1f40*/  IMAD.IADD R0, R248.reuse, 0x1, -R3 ;  /* 0x00000001f8007824 */ /* 0x040fe200078e0a03 */
[----:B------:R3:W-:Y:S01]  /*1f50*/  STL.64 [R1+0x18], R36 ;  /* 0x0000182401007387 */ /* 0x0007e20000100a00 */
[----:B------:R-:W-:Y:S01]  /*1f60*/  @!P0 IMAD.SHL.U32 R3, R248, 0x10, RZ ;  /* 0x00000010f8038824 */ /* 0x000fe200078e00ff */
[----:B------:R-:W-:Y:S01]  /*1f70*/  SHF.R.S32.HI R6, RZ, 0x1f, R2 ;  /* 0x0000001fff067819 */ /* 0x000fe20000011402 */
[----:B------:R-:W-:Y:S01]  /*1f80*/  CS2R R86, SRZ ;  /* 0x0000000000567805 */ /* 0x000fe2000001ff00 */
[----:B-1----:R-:W-:Y:S01]  /*1f90*/  SEL R32, RZ, 0x1, P3 ;  /* 0x00000001ff207807 */ /* 0x002fe20001800000 */
[----:B------:R-:W-:Y:S01]  /*1fa0*/  CS2R R84, SRZ ;  /* 0x0000000000547805 */ /* 0x000fe2000001ff00 */
[C---:B------:R-:W-:Y:S01]  /*1fb0*/  ISETP.GE.AND P3, PT, R26.reuse, c[0x0][0x1fc], PT ;  /* 0x00007f001a007a0c */ /* 0x040fe20003f66270 */
[----:B------:R1:W-:Y:S01]  /*1fc0*/  @!P0 LDGSTS.E.BYPASS.LTC128B.128 [R3+0x20080], [R14.64] ;  /* 0x200800000e038fae */ /* 0x0003e2000b901d50 */
[----:B--2---:R-:W-:Y:S01]  /*1fd0*/  SEL R29, RZ, 0xffffffff, P5 ;  /* 0xffffffffff1d7807 */ /* 0x004fe20002800000 */
[----:B------:R-:W-:Y:S01]  /*1fe0*/  CS2R R82, SRZ ;  /* 0x0000000000527805 */ /* 0x000fe2000001ff00 */
[----:B------:R-:W-:Y:S01]  /*1ff0*/  ISETP.GE.AND P5, PT, R26, c[0x0][0x1fc], PT ;  /* 0x00007f001a007a0c */ /* 0x000fe20003fa6270 */
[----:B------:R-:W0:Y:S01]  /*2000*/  LDGDEPBAR ;  /* 0x00000000000079af */ /* 0x000e220000000000 */
[----:B------:R-:W-:Y:S01]  /*2010*/  SEL R26, RZ, 0x4, P1 ;  /* 0x00000004ff1a7807 */ /* 0x000fe20000800000 */
[----:B------:R-:W-:Y:S01]  /*2020*/  CS2R R80, SRZ ;  /* 0x0000000000507805 */ /* 0x000fe2000001ff00 */
[----:B------:R-:W-:Y:S01]  /*2030*/  ISETP.GE.AND P1, PT, R25, c[0x0][0x1fc], PT ;  /* 0x00007f0019007a0c */ /* 0x000fe20003f26270 */
[----:B------:R-:W-:Y:S01]  /*2040*/  CS2R R78, SRZ ;  /* 0x00000000004e7805 */ /* 0x000fe2000001ff00 */
[----:B------:R-:W-:Y:S01]  /*2050*/  SEL R25, RZ, 0xffffffff, P3 ;  /* 0xffffffffff197807 */ /* 0x000fe20001800000 */
[----:B------:R-:W-:Y:S01]  /*2060*/  CS2R R76, SRZ ;  /* 0x00000000004c7805 */ /* 0x000fe2000001ff00 */
[----:B------:R-:W-:Y:S01]  /*2070*/  ISETP.GE.AND P3, PT, R24, c[0x0][0x1fc], PT ;  /* 0x00007f0018007a0c */ /* 0x000fe20003f66270 */
[----:B------:R-:W-:Y:S01]  /*2080*/  CS2R R74, SRZ ;  /* 0x00000000004a7805 */ /* 0x000fe2000001ff00 */
[----:B------:R-:W-:Y:S01]  /*2090*/  SEL R24, RZ, 0x4, P1 ;  /* 0x00000004ff187807 */ /* 0x000fe20000800000 */
[----:B------:R-:W-:Y:S01]  /*20a0*/  CS2R R72, SRZ ;  /* 0x0000000000487805 */ /* 0x000fe2000001ff00 */
[----:B------:R-:W-:Y:S01]  /*20b0*/  LEA R4, P1, R8, c[0x0][0x1f0], 0x1 ;  /* 0x00007c0008047a11 */ /* 0x000fe200078208ff */
[----:B------:R-:W-:Y:S01]  /*20c0*/  CS2R R70, SRZ ;  /* 0x0000000000467805 */ /* 0x000fe2000001ff00 */
[----:B------:R-:W-:Y:S01]  /*20d0*/  LEA.HI R230, R6, R2, RZ, 0x3 ;  /* 0x0000000206e67211 */ /* 0x000fe200078f18ff */
[----:B------:R-:W-:Y:S01]  /*20e0*/  CS2R R68, SRZ ;  /* 0x0000000000447805 */ /* 0x000fe2000001ff00 */
[----:B------:R-:W-:Y:S01]  /*20f0*/  SHF.R.S32.HI R7, RZ, 0x1f, R0 ;  /* 0x0000001fff077819 */ /* 0x000fe20000011400 */
[----:B------:R-:W-:Y:S01]  /*2100*/  CS2R R66, SRZ ;  /* 0x0000000000427805 */ /* 0x000fe2000001ff00 */
[----:B------:R-:W-:Y:S01]  /*2110*/  LEA.HI.X R5, R8, c[0x0][0x1f4], R5, 0x1, P1 ;  /* 0x00007d0008057a11 */ /* 0x000fe200008f0c05 */
[----:B------:R-:W-:Y:S01]  /*2120*/  CS2R R64, SRZ ;  /* 0x0000000000407805 */ /* 0x000fe2000001ff00 */
[----:B------:R-:W-:Y:S01]  /*2130*/  ISETP.LT.OR P1, PT, R9, 0x1, P6 ;  /* 0x000000010900780c */ /* 0x000fe20003721670 */
[----:B------:R-:W-:Y:S01]  /*2140*/  CS2R R62, SRZ ;  /* 0x00000000003e7805 */ /* 0x000fe2000001ff00 */
[----:B------:R-:W-:Y:S01]  /*2150*/  LEA.HI R16, R7, R0, RZ, 0x2 ;  /* 0x0000000007107211 */ /* 0x000fe200078f10ff */
[----:B------:R-:W-:Y:S01]  /*2160*/  CS2R R60, SRZ ;  /* 0x00000000003c7805 */ /* 0x000fe2000001ff00 */
[C---:B-1----:R-:W-:Y:S01]  /*2170*/  LOP3.LUT R3, R230.reuse, 0xfffffff8, RZ, 0xc0, !PT ;  /* 0xfffffff8e6037812 */ /* 0x042fe200078ec0ff */
[----:B------:R-:W-:Y:S01]  /*2180*/  IMAD.SHL.U32 R230, R230, 0x40, RZ ;  /* 0x00000040e6e67824 */ /* 0x000fe200078e00ff */
[----:B------:R-:W-:Y:S01]  /*2190*/  LOP3.LUT R6, R16, 0x7ffffffc, RZ, 0xc0, !PT ;  /* 0x7ffffffc10067812 */ /* 0x000fe200078ec0ff */
[----:B------:R-:W-:Y:S01]  /*21a0*/  CS2R R58, SRZ ;  /* 0x00000000003a7805 */ /* 0x000fe2000001ff00 */
[----:B------:R-:W-:Y:S01]  /*21b0*/  LEA.HI R7, R22, R248, RZ, 0x7 ;  /* 0x000000f816077211 */ /* 0x000fe200078f38ff */
[----:B------:R-:W-:Y:S01]  /*21c0*/  IMAD.IADD R13, R2, 0x1, -R3 ;  /* 0x00000001020d7824 */ /* 0x000fe200078e0a03 */
[C---:B------:R-:W-:Y:S01]  /*21d0*/  ISETP.LT.OR P2, PT, R9.reuse, 0x1, P5 ;  /* 0x000000010900780c */ /* 0x040fe20002f41670 */
[----:B------:R-:W-:Y:S01]  /*21e0*/  IMAD.SHL.U32 R2, R30, 0x40, RZ ;  /* 0x000000401e027824 */ /* 0x000fe200078e00ff */
[----:B------:R-:W-:Y:S01]  /*21f0*/  SHF.R.S32.HI R12, RZ, 0x7, R7 ;  /* 0x00000007ff0c7819 */ /* 0x000fe20000011407 */
[----:B------:R-:W-:Y:S01]  /*2200*/  IMAD.IADD R11, R0, 0x1, -R6 ;  /* 0x00000001000b7824 */ /* 0x000fe200078e0a06 */
[----:B------:R1:W-:Y:S01]  /*2210*/  LDGSTS.E.BYPASS.LTC128B.128 [R240+0x18080], [R4.64], !P1 ;  /* 0x1808000004f07fae */ /* 0x0003e2000c901d50 */
[----:B------:R-:W-:Y:S01]  /*2220*/  IMAD.SHL.U32 R3, R250, 0x8, RZ ;  /* 0x00000008fa037824 */ /* 0x000fe200078e00ff */
[----:B------:R-:W-:Y:S01]  /*2230*/  LOP3.LUT R0, R2, 0x1c0, RZ, 0xc0, !PT ;  /* 0x000001c002007812 */ /* 0x000fe200078ec0ff */
[----:B------:R-:W-:Y:S01]  /*2240*/  IMAD.SHL.U32 R7, R28, 0x10, RZ ;  /* 0x000000101c077824 */ /* 0x000fe200078e00ff */
[----:B------:R-:W-:Y:S01]  /*2250*/  ISETP.LT.OR P1, PT, R9, 0x1, P4 ;  /* 0x000000010900780c */ /* 0x000fe20002721670 */
[----:B------:R-:W-:Y:S01]  /*2260*/  IMAD.SHL.U32 R6, R21, 0x20, RZ ;  /* 0x0000002015067824 */ /* 0x000fe200078e00ff */
[----:B------:R-:W-:Y:S01]  /*2270*/  LOP3.LUT R3, R3, 0x8, RZ, 0xc0, !PT ;  /* 0x0000000803037812 */ /* 0x000fe200078ec0ff */
[----:B------:R-:W-:Y:S01]  /*2280*/  CS2R R56, SRZ ;  /* 0x0000000000387805 */ /* 0x000fe2000001ff00 */
[--C-:B------:R-:W-:Y:S01]  /*2290*/  SHF.R.U32.HI R2, RZ, 0x3, R0.reuse ;  /* 0x00000003ff027819 */ /* 0x100fe20000011600 */
[----:B------:R1:W-:Y:S01]  /*22a0*/  LDGSTS.E.BYPASS.LTC128B.128 [R240+0x1a080], [R4.64+0x80], !P2 ;  /* 0x1a08008004f07fae */ /* 0x0003e2000d101d50 */
[----:B------:R-:W-:Y:S01]  /*22b0*/  LOP3.LUT R7, R0, 0x10, R7, 0xf8, !PT ;  /* 0x0000001000077812 */ /* 0x000fe200078ef807 */
[----:B------:R-:W-:Y:S01]  /*22c0*/  CS2R R54, SRZ ;  /* 0x0000000000367805 */ /* 0x000fe2000001ff00 */
[----:B------:R-:W-:Y:S01]  /*22d0*/  LOP3.LUT R8, R2, R3, R0, 0x1e, !PT ;  /* 0x0000000302087212 */ /* 0x000fe200078e1e00 */
[----:B------:R-:W-:Y:S01]  /*22e0*/  CS2R R52, SRZ ;  /* 0x0000000000347805 */ /* 0x000fe2000001ff00 */
[----:B------:R-:W-:Y:S01]  /*22f0*/  LOP3.LUT R0, R6, 0x20, RZ, 0xc0, !PT ;  /* 0x0000002006007812 */ /* 0x000fe200078ec0ff */
[----:B------:R-:W-:Y:S01]  /*2300*/  IMAD.U32 R6, RZ, RZ, UR6 ;  /* 0x00000006ff067e24 */ /* 0x000fe2000f8e00ff */
[----:B------:R-:W-:Y:S01]  /*2310*/  LOP3.LUT R17, R2, R7, R3, 0x1e, !PT ;  /* 0x0000000702117212 */ /* 0x000fe200078e1e03 */
[----:B------:R-:W-:Y:S01]  /*2320*/  IMAD.U32 R7, RZ, RZ, UR7 ;  /* 0x00000007ff077e24 */ /* 0x000fe2000f8e00ff */
[C---:B------:R-:W-:Y:S01]  /*2330*/  ISETP.LT.OR P2, PT, R9.reuse, 0x1, P3 ;  /* 0x000000010900780c */ /* 0x040fe20001f41670 */
[----:B------:R1:W-:Y:S01]  /*2340*/  LDGSTS.E.BYPASS.LTC128B.128 [R240+0x1c080], [R4.64+0x100], !P1 ;  /* 0x1c08010004f07fae */ /* 0x0003e2000c901d50 */
[----:B------:R-:W-:Y:S01]  /*2350*/  LEA.HI R3, R12, R12, RZ, 0x1 ;  /* 0x0000000c0c037211 */ /* 0x000fe200078f08ff */
[----:B------:R-:W-:Y:S01]  /*2360*/  CS2R R50, SRZ ;  /* 0x0000000000327805 */ /* 0x000fe2000001ff00 */
[C---:B------:R-:W-:Y:S01]  /*2370*/  ISETP.LT.OR P6, PT, R9.reuse, 0x21, P6 ;  /* 0x000000210900780c */ /* 0x040fe200037c1670 */
[----:B------:R-:W-:Y:S01]  /*2380*/  CS2R R48, SRZ ;  /* 0x0000000000307805 */ /* 0x000fe2000001ff00 */
[C---:B------:R-:W-:Y:S01]  /*2390*/  ISETP.LT.OR P5, PT, R9.reuse, 0x21, P5 ;  /* 0x000000210900780c */ /* 0x040fe20002fa1670 */
[----:B------:R-:W-:Y:S01]  /*23a0*/  CS2R R46, SRZ ;  /* 0x00000000002e7805 */ /* 0x000fe2000001ff00 */
[C---:B------:R-:W-:Y:S01]  /*23b0*/  ISETP.LT.OR P4, PT, R9.reuse, 0x21, P4 ;  /* 0x000000210900780c */ /* 0x040fe20002781670 */
[----:B------:R-:W-:Y:S01]  /*23c0*/  CS2R R44, SRZ ;  /* 0x00000000002c7805 */ /* 0x000fe2000001ff00 */
        /* <DEDUP_REMOVED lines=17> */
[----:B------:R1:W-:Y:S01]  /*24e0*/  LDGSTS.E.BYPASS.LTC128B.128 [R240+0x1e080], [R4.64+0x180], !P2 ;  /* 0x1e08018004f07fae */ /* 0x0003e2000d101d50 */
[----:B------:R-:W-:Y:S01]  /*24f0*/  SHF.R.U32.HI R6, RZ, 0x3, R3 ;  /* 0x00000003ff067819 */ /* 0x000fe20000011603 */
[----:B------:R-:W-:Y:S01]  /*2500*/  ULDC.64 UR4, c[0x0][0x240] ;  /* 0x0000900000047ab9 */ /* 0x000fe20000000a00 */
[----:B------:R-:W-:Y:S01]  /*2510*/  IADD3.X R3, R33, UR21, RZ, P1, !PT ;  /* 0x0000001521037c10 */ /* 0x000fe20008ffe4ff */
[----:B------:R2:W-:Y:S01]  /*2520*/  LDGSTS.E.BYPASS.LTC128B.128 [R240+0x19080], [R8.64], !P6 ;  /* 0x1908000008f07fae */ /* 0x0005e2000f101d50 */
[----:B------:R-:W-:Y:S01]  /*2530*/  LEA R14, P1, R0, c[0x0][0x280], 0x2 ;  /* 0x0000a000000e7a11 */ /* 0x000fe200078210ff */
[----:B------:R-:W-:Y:S01]  /*2540*/  UIMAD UR4, UR9, UR4, URZ ;  /* 0x00000004090472a4 */ /* 0x000fe2000f8e023f */
[----:B------:R-:W-:Y:S01]  /*2550*/  LOP3.LUT R10, R10, 0x2, R31, 0xe2, !PT ;  /* 0x000000020a0a7812 */ /* 0x000fe200078ee21f */
[----:B------:R2:W-:Y:S01]  /*2560*/  LDGSTS.E.BYPASS.LTC128B.128 [R240+0x1b080], [R8.64+0x80], !P5 ;  /* 0x1b08008008f07fae */ /* 0x0005e2000e901d50 */
[----:B------:R-:W-:Y:S01]  /*2570*/  LEA.HI.X R15, R0, c[0x0][0x284], R3, 0x2, P1 ;  /* 0x0000a100000f7a11 */ /* 0x000fe200008f1403 */
[----:B------:R-:W-:Y:S01]  /*2580*/  UIMAD UR4, UR14, UR5, UR4 ;  /* 0x000000050e0472a4 */ /* 0x000fe2000f8e0204 */
        /* <DEDUP_REMOVED lines=9> */
[----:B------:R-:W-:Y:S01]  /*2620*/  IMAD.SHL.U32 R10, R23, 0x400, RZ ;  /* 0x00000400170a7824 */ /* 0x000fe200078e00ff */
[----:B------:R-:W-:Y:S01]  /*2630*/  LOP3.LUT R12, R7, R6, RZ, 0x3c, !PT ;  /* 0x00000006070c7212 */ /* 0x000fe200078e3cff */
[----:B------:R2:W-:Y:S01]  /*2640*/  LDGSTS.E.BYPASS.LTC128B.128 [R240+0x1f080], [R8.64+0x180], !P3 ;  /* 0x1f08018008f07fae */ /* 0x0005e2000d901d50 */
[----:B------:R-:W-:Y:S01]  /*2650*/  LOP3.LUT R3, R3, 0x1c0, RZ, 0xc0, !PT ;  /* 0x000001c003037812 */ /* 0x000fe200078ec0ff */
[----:B------:R-:W-:Y:S01]  /*2660*/  IMAD.SHL.U32 R22, R22, 0x2, RZ ;  /* 0x0000000216167824 */ /* 0x000fe200078e00ff */
[----:B------:R-:W-:Y:S01]  /*2670*/  LOP3.LUT R243, R243, R11, R26, 0xfe, !PT ;  /* 0x0000000bf3f37212 */ /* 0x000fe200078efe1a */
[----:B------:R-:W-:Y:S01]  /*2680*/  IMAD.SHL.U32 R11, R21, 0x8, RZ ;  /* 0x00000008150b7824 */ /* 0x000fe200078e00ff */
[----:B-1----:R-:W-:Y:S01]  /*2690*/  SEL R5, R16, 0xfffffff0, !P1 ;  /* 0xfffffff010057807 */ /* 0x002fe20004800000 */
[----:B------:R-:W-:Y:S01]  /*26a0*/  IMAD.IADD R4, R248, 0x1, -R0 ;  /* 0x00000001f8047824 */ /* 0x000fe200078e0a00 */
[----:B------:R-:W-:Y:S01]  /*26b0*/  SHF.R.U32.HI R6, RZ, 0x3, R3 ;  /* 0x00000003ff067819 */ /* 0x000fe20000011603 */
[----:B------:R2:W-:Y:S01]  /*26c0*/  STL [R1+0x2c], R33 ;  /* 0x00002c2101007387 */ /* 0x0005e20000100800 */
[----:B------:R-:W-:Y:S01]  /*26d0*/  LOP3.LUT R11, R3, 0x8, R11, 0xf8, !PT ;  /* 0x00000008030b7812 */ /* 0x000fe200078ef80b */
[----:B------:R-:W-:Y:S01]  /*26e0*/  IMAD R7, R4, 0x2, R10 ;  /* 0x0000000204077824 */ /* 0x000fe200078e020a */
[----:B------:R-:W-:Y:S01]  /*26f0*/  SEL R4, R246, 0xffffffe0, !P2 ;  /* 0xffffffe0f6047807 */ /* 0x000fe20005000000 */
[----:B------:R2:W-:Y:S01]  /*2700*/  STL [R1+0x28], R22 ;  /* 0x0000281601007387 */ /* 0x0005e20000100800 */
[----:B------:R-:W-:Y:S01]  /*2710*/  R2P PR, R30, 0x6 ;  /* 0x000000061e007804 */ /* 0x000fe20000000000 */
[----:B------:R-:W-:Y:S01]  /*2720*/  IMAD.IADD R12, R12, 0x1, R7 ;  /* 0x000000010c0c7824 */ /* 0x000fe200078e0207 */
[----:B------:R-:W-:Y:S01]  /*2730*/  LOP3.LUT R7, R6, R18, R3, 0x1e, !PT ;  /* 0x0000001206077212 */ /* 0x000fe200078e1e03 */
[----:B------:R-:W-:Y:S01]  /*2740*/  IMAD R0, R21, 0x200, R17 ;  /* 0x0000020015007824 */ /* 0x000fe200078e0211 */
[----:B------:R-:W-:Y:S01]  /*2750*/  LOP3.LUT R230, R230, 0xfffffe00, RZ, 0xc0, !PT ;  /* 0xfffffe00e6e67812 */ /* 0x000fe200078ec0ff */
[----:B------:R-:W-:Y:S01]  /*2760*/  IMAD.SHL.U32 R244, R12, 0x2, RZ ;  /* 0x000000020cf47824 */ /* 0x000fe200078e00ff */
        /* <DEDUP_REMOVED lines=8> */
[----:B------:R-:W-:Y:S01]  /*27f0*/  LOP3.LUT R236, R11, R6, RZ, 0x3c, !PT ;  /* 0x000000060bec7212 */ /* 0x000fe200078e3cff */
[----:B------:R-:W-:Y:S01]  /*2800*/  IMAD R11, R28, 0x400, R230 ;  /* 0x000004001c0b7824 */ /* 0x000fe200078e02e6 */
[-C--:B------:R-:W-:Y:S01]  /*2810*/  LOP3.LUT R6, R7, R230.reuse, RZ, 0xfc, !PT ;  /* 0x000000e607067212 */ /* 0x080fe200078efcff */
[----:B------:R-:W-:Y:S01]  /*2820*/  IMAD R229, R228, 0x2, R2 ;  /* 0x00000002e4e57824 */ /* 0x000fe200078e0202 */
[C---:B------:R-:W-:Y:S01]  /*2830*/  IADD3 R7, R244.reuse, 0x20280, RZ ;  /* 0x00020280f4077810 */ /* 0x040fe20007ffe0ff */
[----:B------:R-:W-:Y:S01]  /*2840*/  CS2R R42, SRZ ;  /* 0x00000000002a7805 */ /* 0x000fe2000001ff00 */
        /* <DEDUP_REMOVED lines=12> */
[----:B---3--:R-:W-:Y:S01]  /*2910*/  CS2R R36, SRZ ;  /* 0x0000000000247805 */ /* 0x008fe2000001ff00 */
[----:B------:R-:W-:Y:S01]  /*2920*/  IMAD R237, R5, 0x2, R236 ;  /* 0x0000000205ed7824 */ /* 0x000fe200078e02ec */
[----:B------:R-:W0:Y:S01]  /*2930*/  LDGDEPBAR ;  /* 0x00000000000079af */ /* 0x000e220000000000 */
[----:B------:R-:W-:Y:S01]  /*2940*/  IMAD.IADD R247, R244, 0x1, R246 ;  /* 0x00000001f4f77824 */ /* 0x000fe200078e02f6 */
[----:B------:R-:W-:Y:S01]  /*2950*/  USHF.L.U64.HI UR7, UR6, 0x5, UR7 ;  /* 0x0000000506077899 */ /* 0x000fe20008010207 */
[----:B------:R-:W-:Y:S01]  /*2960*/  IMAD.SHL.U32 R0, R6, 0x2, RZ ;  /* 0x0000000206007824 */ /* 0x000fe200078e00ff */
[----:B------:R-:W-:Y:S01]  /*2970*/  IADD3 R252, -R22, UR8, RZ ;  /* 0x0000000816fc7c10 */ /* 0x000fe2000fffe1ff */
[----:B------:R-:W-:Y:S01]  /*2980*/  IMAD R228, R228, 0x2, R3 ;  /* 0x00000002e4e47824 */ /* 0x000fe200078e0203 */
[----:B------:R-:W-:Y:S01]  /*2990*/  USHF.L.U32 UR6, UR6, 0x5, URZ ;  /* 0x0000000506067899 */ /* 0x000fe2000800063f */
[----:B------:R-:W-:Y:S01]  /*29a0*/  IMAD.SHL.U32 R232, R232, 0x2, RZ ;  /* 0x00000002e8e87824 */ /* 0x000fe200078e00ff */
[----:B------:R-:W-:Y:S01]  /*29b0*/  ULDC UR8, c[0x0][0x198] ;  /* 0x0000660000087ab9 */ /* 0x000fe20000000800 */
[----:B------:R-:W-:-:S02]  /*29c0*/  IMAD.IADD R246, R246, 0x1, R245 ;  /* 0x00000001f6f67824 */ /* 0x000fc400078e02f5 */
[C---:B------:R-:W-:Y:S02]  /*29d0*/  IMAD R234, R4.reuse, 0x2, R230 ;  /* 0x0000000204ea7824 */ /* 0x040fe400078e02e6 */
[C---:B------:R-:W-:Y:S02]  /*29e0*/  IMAD R239, R4.reuse, 0x2, R236 ;  /* 0x0000000204ef7824 */ /* 0x040fe400078e02ec */
[C---:B------:R-:W-:Y:S02]  /*29f0*/  IMAD R233, R4.reuse, 0x2, R231 ;  /* 0x0000000204e97824 */ /* 0x040fe400078e02e7 */
[----:B------:R-:W-:Y:S01]  /*2a00*/  IMAD R238, R4, 0x2, R237 ;  /* 0x0000000204ee7824 */ /* 0x000fe200078e02ed */
[----:B-1----:R-:W-:-:S05]  /*2a10*/  IADD3 R7, R35, UR4, RZ ;  /* 0x0000000423077c10 */ /* 0x002fca000fffe0ff */
[----:B------:R2:W-:Y:S02]  /*2a20*/  STL [R1+0x3c], R7 ;  /* 0x00003c0701007387 */ /* 0x0005e40000100800 */
.L_x_978:
        /* <DEDUP_REMOVED lines=112> */
[----:B------:R-:W3:Y:S01]  /*3130*/  LDSM.16.M88.4 R24, [R228+0x7080] ;  /* 0x00708000e418783b */ /* 0x000ee20000000200 */
[----:B------:R-:W-:Y:S04]  /*3140*/  DEPBAR.LE SB0, 0x0 ;  /* 0x000080000000791a */ /* 0x000fe80000000000 */
[----:B------:R-:W-:Y:S02]  /*3150*/  BAR.SYNC.DEFER_BLOCKING 0x0 ;  /* 0x0000000000007b1d */ /* 0x000fe40000010000 */
[C---:B----4-:R-:W-:Y:S08]  /*3160*/  HMMA.16816.F32 R4, R164.reuse, R168, R4 ;  /* 0x000000a8a404723c */ /* 0x050ff00000001804 */
[C---:B------:R-:W-:Y:S08]  /*3170*/  HMMA.16816.F32 R8, R164.reuse, R170, R8 ;  /* 0x000000aaa408723c */ /* 0x040ff00000001808 */
[C---:B-1----:R-:W-:Y:S01]  /*3180*/  HMMA.16816.F32 R12, R164.reuse, R20, R12 ;  /* 0x00000014a40c723c */ /* 0x042fe2000000180c */
[----:B------:R-:W-:Y:S07]  /*3190*/  LDSM.16.M88.4 R32, [R230+0x18080] ;  /* 0x01808000e620783b */ /* 0x000fee0000000200 */
[----:B------:R-:W-:Y:S01]  /*31a0*/  HMMA.16816.F32 R16, R164, R22, R16 ;  /* 0x00000016a410723c */ /* 0x000fe20000001810 */
[----:B------:R-:W1:Y:S07]  /*31b0*/  LDSM.16.M88.4 R176, [R2+0x8080] ;  /* 0x0080800002b0783b */ /* 0x000e6e0000000200 */
[C---:B--2---:R-:W-:Y:S01]  /*31c0*/  HMMA.16816.F32 R4, R28.reuse, R172, R4 ;  /* 0x000000ac1c04723c */ /* 0x044fe20000001804 */
[----:B------:R-:W2:Y:S05]  /*31d0*/  LDSM.16.M88.4 R168, [R2+0x9080] ;  /* 0x0090800002a8783b */ /* 0x000eaa0000000200 */
[----:B------:R-:W-:Y:S02]  /*31e0*/  LDSM.16.M88.4 R164, [R231+0x18080] ;  /* 0x01808000e7a4783b */ /* 0x000fe40000000200 */
[C---:B------:R-:W-:Y:S03]  /*31f0*/  HMMA.16816.F32 R8, R28.reuse, R174, R8 ;  /* 0x000000ae1c08723c */ /* 0x040fe60000001808 */
[----:B------:R-:W4:Y:S05]  /*3200*/  LDSM.16.M88.4 R180, [R3+0x8080] ;  /* 0x0080800003b4783b */ /* 0x000f2a0000000200 */
[C---:B---3--:R-:W-:Y:S01]  /*3210*/  HMMA.16816.F32 R12, R28.reuse, R24, R12 ;  /* 0x000000181c0c723c */ /* 0x048fe2000000180c */
[----:B------:R-:W3:Y:S05]  /*3220*/  LDSM.16.M88.4 R172, [R3+0x9080] ;  /* 0x0090800003ac783b */ /* 0x000eea0000000200 */
        /* <DEDUP_REMOVED lines=25> */
[C---:B----4-:R-:W-:Y:S05]  /*33c0*/  HMMA.16816.F32 R20, R164.reuse, R180, R20 ;  /* 0x000000b4a414723c */ /* 0x050fea0000001814 */
[----:B------:R-:W-:Y:S03]  /*33d0*/  FMUL.FTZ R16, R16, c[0x0][0x2b4] ;  /* 0x0000ad0010107a20 */ /* 0x000fe60000410000 */
[C---:B------:R-:W-:Y:S01]  /*33e0*/  HMMA.16816.F32 R24, R164.reuse, R182, R24 ;  /* 0x000000b6a418723c */ /* 0x040fe20000001818 */
[----:B------:R-:W2:Y:S07]  /*33f0*/  LDSM.16.M88.4 R180, [R228+0x8080] ;  /* 0x00808000e4b4783b */ /* 0x000eae0000000200 */
[C---:B---3--:R-:W-:Y:S08]  /*3400*/  HMMA.16816.F32 R28, R164.reuse, R172, R28 ;  /* 0x000000aca41c723c */ /* 0x048ff0000000181c */
        /* <DEDUP_REMOVED lines=382> */
[C---:B------:R-:W-:Y:S01]  /*4bf0*/  LOP3.LUT P5, RZ, R242.reuse, 0x1, RZ, 0xc0, !PT ;  /* 0x00000001f2ff7812 */ /* 0x040fe200078ac0ff */
[----:B------:R-:W-:Y:S01]  /*4c00*/  ULDC.64 UR4, c[0x0][0x208] ;  /* 0x0000820000047ab9 */ /* 0x000fe20000000a00 */
[----:B------:R-:W-:Y:S01]  /*4c10*/  LOP3.LUT P4, RZ, R242, 0x2, RZ, 0xc0, !PT ;  /* 0x00000002f2ff7812 */ /* 0x000fe2000788c0ff */
[----:B------:R-:W3:Y:S01]  /*4c20*/  LDL R200, [R1+0x10] ;  /* 0x0000100001c87983 */ /* 0x000ee20000100800 */
[----:B------:R-:W-:Y:S01]  /*4c30*/  USHF.R.S32.HI UR18, URZ, 0x1f, UR9 ;  /* 0x0000001f3f127899 */ /* 0x000fe20008011409 */
[----:B------:R-:W-:Y:S01]  /*4c40*/  IMAD.U32 R16, RZ, RZ, UR7 ;  /* 0x00000007ff107e24 */ /* 0x000fe2000f8e00ff */
        /* <DEDUP_REMOVED lines=18> */
[----:B------:R-:W-:Y:S02]  /*4d70*/  ISETP.LT.OR P6, PT, R8, 0x1, !P5 ;  /* 0x000000010800780c */ /* 0x000fe40006fc1670 */
[----:B------:R-:W-:Y:S02]  /*4d80*/  IADD3 R9, P3, P2, R202, UR4, R9 ;  /* 0x00000004ca097c10 */ /* 0x000fe4000fa7e009 */
[----:B-----5:R-:W-:Y:S02]  /*4d90*/  LEA.HI.X.SX32 R15, R15, R201, 0x1, P1 ;  /* 0x000000c90f0f7211 */ /* 0x020fe400008f0eff */
[----:B------:R-:W-:Y:S02]  /*4da0*/  ISETP.LT.OR P1, PT, R8, 0x1, !P4 ;  /* 0x000000010800780c */ /* 0x000fe40006721670 */
[----:B------:R-:W-:Y:S02]  /*4db0*/  IADD3.X R16, R200, UR18, R16, P3, P2 ;  /* 0x00000012c8107c10 */ /* 0x000fe40009fe4410 */
        /* <DEDUP_REMOVED lines=8> */
[----:B------:R-:W-:Y:S01]  /*4e40*/  LEA.HI.X R11, R9, c[0x0][0x1f4], R16, 0x1, P3 ;  /* 0x00007d00090b7a11 */ /* 0x000fe200018f0c10 */
[----:B------:R1:W-:Y:S01]  /*4e50*/  LDGSTS.E.BYPASS.LTC128B.128 [R240+0x1a080], [R12.64+0x80], !P1 ;  /* 0x1a0800800cf07fae */ /* 0x0003e2000c901d50 */
        /* <DEDUP_REMOVED lines=8> */
[----:B------:R-:W-:Y:S05]  /*4ee0*/  @!P0 IMAD.SHL.U32 R8, R248, 0x10, RZ ;  /* 0x00000010f8088824 */ /* 0x000fea00078e00ff */
[----:B------:R1:W-:Y:S04]  /*4ef0*/  LDGSTS.E.BYPASS.LTC128B.128 [R240+0x1e080], [R12.64+0x180], !P1 ;  /* 0x1e0801800cf07fae */ /* 0x0003e8000c901d50 */
[----:B------:R1:W-:Y:S04]  /*4f00*/  LDGSTS.E.BYPASS.LTC128B.128 [R240+0x19080], [R10.64], !P5 ;  /* 0x190800000af07fae */ /* 0x0003e8000e901d50 */
[----:B------:R1:W-:Y:S04]  /*4f10*/  LDGSTS.E.BYPASS.LTC128B.128 [R240+0x1b080], [R10.64+0x80], !P4 ;  /* 0x1b0800800af07fae */ /* 0x0003e8000e101d50 */
[----:B------:R1:W-:Y:S04]  /*4f20*/  LDGSTS.E.BYPASS.LTC128B.128 [R240+0x1d080], [R10.64+0x100], !P2 ;  /* 0x1d0801000af07fae */ /* 0x0003e8000d101d50 */
[----:B------:R1:W-:Y:S04]  /*4f30*/  LDGSTS.E.BYPASS.LTC128B.128 [R240+0x1f080], [R10.64+0x180], !P3 ;  /* 0x1f0801800af07fae */ /* 0x0003e8000d901d50 */
[----:B------:R1:W-:Y:S02]  /*4f40*/  @!P0 LDGSTS.E.BYPASS.LTC128B.128 [R8+0x20180], [R14.64] ;  /* 0x201800000e088fae */ /* 0x0003e4000b901d50 */
.L_x_976:
        /* <DEDUP_REMOVED lines=93> */
[C---:B------:R-:W-:Y:S01]  /*5520*/  LOP3.LUT P4, RZ, R243.reuse, 0x1, RZ, 0xc0, !PT ;  /* 0x00000001f3ff7812 */ /* 0x040fe2000788c0ff */
[----:B------:R-:W-:Y:S01]  /*5530*/  ULDC.64 UR4, c[0x0][0x178] ;  /* 0x00005e0000047ab9 */ /* 0x000fe20000000a00 */
[----:B------:R-:W-:Y:S01]  /*5540*/  LOP3.LUT P3, RZ, R243, 0x2, RZ, 0xc0, !PT ;  /* 0x00000002f3ff7812 */ /* 0x000fe2000786c0ff */
        /* <DEDUP_REMOVED lines=21> */
[C---:B------:R-:W-:Y:S02]  /*56a0*/  ISETP.LT.OR P6, PT, R4.reuse, 0x1, !P4 ;  /* 0x000000010400780c */ /* 0x040fe400067c1670 */
[----:B------:R-:W-:Y:S02]  /*56b0*/  ISETP.LT.OR P5, PT, R4, 0x1, !P3 ;  /* 0x000000010400780c */ /* 0x000fe40005fa1670 */
[----:B------:R-:W-:Y:S02]  /*56c0*/  IADD3 R5, P2, R226, UR19, RZ ;  /* 0x00000013e2057c10 */ /* 0x000fe4000ff5e0ff */
[----:B---3--:R-:W-:Y:S02]  /*56d0*/  LEA.HI.X.SX32 R11, R11, R225, 0x1, P1 ;  /* 0x000000e10b0b7211 */ /* 0x008fe400008f0eff */
[----:B------:R-:W-:Y:S02]  /*56e0*/  LEA R10, P1, R7, c[0x0][0x258], 0x2 ;  /* 0x00009600070a7a11 */ /* 0x000fe400078210ff */
[----:B------:R-:W-:Y:S02]  /*56f0*/  IADD3.X R12, R224, UR4, RZ, P2, !PT ;  /* 0x00000004e00c7c10 */ /* 0x000fe400097fe4ff */
        /* <DEDUP_REMOVED lines=24> */
.L_x_977:
        /* <DEDUP_REMOVED lines=218> */
.L_x_975:
[----:B------:R-:W-:Y:S05]  /*6620*/  @P1 EXIT ;  /* 0x000000000000194d */ /* 0x000fea0003800000 */
[----:B------:R-:W-:Y:S01]  /*6630*/  ULDC.64 UR4, c[0x0][0x338] ;  /* 0x0000ce0000047ab9 */ /* 0x000fe20000000a00 */
[----:B-1----:R-:W-:Y:S01]  /*6640*/  IMAD.U32 R8, RZ, RZ, UR14 ;  /* 0x0000000eff087e24 */ /* 0x002fe2000f8e00ff */
[----:B------:R-:W-:Y:S01]  /*6650*/  UISETP.NE.AND UP0, UPT, UR4, 0x1, UPT ;  /* 0x000000010400788c */ /* 0x000fe2000bf05270 */
[----:B------:R-:W-:Y:S01]  /*6660*/  IMAD.U32 R6, RZ, RZ, UR14 ;  /* 0x0000000eff067e24 */ /* 0x000fe2000f8e00ff */
[----:B------:R-:W-:Y:S02]  /*6670*/  UIMAD.WIDE.U32 UR6, UR13, UR5, URZ ;  /* 0x000000050d0672a5 */ /* 0x000fe4000f8e003f */
[----:B------:R-:W-:Y:S02]  /*6680*/  ULDC UR4, c[0x0][0x340] ;  /* 0x0000d00000047ab9 */ /* 0x000fe40000000800 */
[----:B------:R-:W-:-:S02]  /*6690*/  USHF.L.U32 UR15, UR15, 0xe, URZ ;  /* 0x0000000e0f0f7899 */ /* 0x000fc4000800063f */
[----:B------:R-:W-:-:S03]  /*66a0*/  USHF.R.S32.HI UR8, URZ, 0x1f, UR14 ;  /* 0x0000001f3f087899 */ /* 0x000fc6000801140e */
[----:B------:R-:W-:Y:S01]  /*66b0*/  @UP0 USHF.R.U32.HI UR13, URZ, UR4, UR7 ;  /* 0x000000043f0d0299 */ /* 0x000fe20008011607 */
[----:B------:R-:W-:Y:S01]  /*66c0*/  BAR.SYNC.DEFER_BLOCKING 0x1, 0x100 ;  /* 0x0044000000007b1d */ /* 0x000fe20000010000 */
[----:B------:R-:W-:Y:S01]  /*66d0*/  USHF.R.S32.HI UR7, URZ, 0x1f, UR15 ;  /* 0x0000001f3f077899 */ /* 0x000fe2000801140f */
[C---:B------:R-:W-:Y:S01]  /*66e0*/  IADD3 R2, P0, R248.reuse, UR15, RZ ;  /* 0x0000000ff8027c10 */ /* 0x040fe2000ff1e0ff */
[----:B------:R-:W-:Y:S02]  /*66f0*/  USHF.R.S32.HI UR6, URZ, 0x1f, UR13 ;  /* 0x0000001f3f067899 */ /* 0x000fe4000801140d */
[----:B------:R-:W-:Y:S01]  /*6700*/  IMAD.U32 R4, RZ, RZ, UR13 ;  /* 0x0000000dff047e24 */ /* 0x000fe2000f8e00ff */
[----:B------:R-:W-:Y:S01]  /*6710*/  ULDC.64 UR4, c[0x0][0x328] ;  /* 0x0000ca0000047ab9 */ /* 0x000fe20000000a00 */
[----:B------:R-:W-:Y:S01]  /*6720*/  LEA.HI.X.SX32 R3, R248, UR7, 0x1, P0 ;  /* 0x00000007f8037c11 */ /* 0x000fe200080f0eff */
[----:B------:R-:W-:Y:S01]  /*6730*/  UIMAD UR4, UR6, UR4, URZ ;  /* 0x00000004060472a4 */ /* 0x000fe2000f8e023f */
[----:B------:R-:W-:-:S03]  /*6740*/  IMAD.U32 R0, RZ, RZ, UR13 ;  /* 0x0000000dff007e24 */ /* 0x000fc6000f8e00ff */
[----:B------:R-:W-:Y:S01]  /*6750*/  UIMAD UR7, UR13, UR5, UR4 ;  /* 0x000000050d0772a4 */ /* 0x000fe2000f8e0204 */
[--C-:B------:R-:W-:Y:S02]  /*6760*/  IMAD.WIDE.U32 R4, R4, c[0x0][0x328], R2.reuse ;  /* 0x0000ca0004047a25 */ /* 0x100fe400078e0002 */
[----:B------:R-:W-:Y:S02]  /*6770*/  ULDC.64 UR4, c[0x0][0x300] ;  /* 0x0000c00000047ab9 */ /* 0x000fe40000000a00 */
[----:B------:R-:W-:Y:S01]  /*6780*/  UIMAD UR4, UR6, UR4, URZ ;  /* 0x00000004060472a4 */ /* 0x000fe2000f8e023f */
[----:B------:R-:W-:Y:S01]  /*6790*/  IADD3 R5, R5, UR7, RZ ;  /* 0x0000000705057c10 */ /* 0x000fe2000fffe0ff */
[----:B------:R-:W-:Y:S01]  /*67a0*/  IMAD.WIDE.U32 R2, R0, c[0x0][0x300], R2 ;  /* 0x0000c00000027a25 */ /* 0x000fe200078e0002 */
[----:B------:R-:W-:Y:S02]  /*67b0*/  ULDC.64 UR6, c[0x0][0x330] ;  /* 0x0000cc0000067ab9 */ /* 0x000fe40000000a00 */
[----:B------:R-:W-:Y:S01]  /*67c0*/  UIMAD UR6, UR8, UR6, URZ ;  /* 0x00000006080672a4 */ /* 0x000fe2000f8e023f */
        /* <DEDUP_REMOVED lines=143> */
.L_x_979:
        /* <DEDUP_REMOVED lines=12> */
.L_x_1170:


//--------------------- .text._ZN7cutlass13device_kernelIN5flash22FlashAttnBwdPreprocessIN4cute5tupleIJNS3_1CILi64EEENS5_ILi256EEEEEENS_6half_tEfNS_4arch4Sm80ELb1ELb0EEEEEvNT_6ParamsE --------------------------
	.section	.text._ZN7cutlass13device_kernelIN5flash22FlashAttnBwdPreprocessIN4cute5tupleIJNS3_1CILi64EEENS5_ILi256EEEEEENS_6half_tEfNS_4arch4Sm80ELb1ELb0EEEEEvNT_6ParamsE,"ax",@progbits
	.sectioninfo	@"SHI_REGISTERS=105"
	.align	128
.text._ZN7cutlass13device_kernelIN5flash22FlashAttnBwdPreprocessIN4cute5tupleIJNS3_1CILi64EEENS5_ILi256EEEEEENS_6half_tEfNS_4arch4Sm80ELb1ELb0EEEEEvNT_6ParamsE:
        .type           _ZN7cutlass13device_kernelIN5flash22FlashAttnBwdPreprocessIN4cute5tupleIJNS3_1CILi64EEENS5_ILi256EEEEEENS_6half_tEfNS_4arch4Sm80ELb1ELb0EEEEEvNT_6ParamsE,@function
        .size           _ZN7cutlass13device_kernelIN5flash22FlashAttnBwdPreprocessIN4cute5tupleIJNS3_1CILi64EEENS5_ILi256EEEEEENS_6half_tEfNS_4arch4Sm80ELb1ELb0EEEEEvNT_6ParamsE,(.L_x_1171 - _ZN7cutlass13device_kernelIN5flash22FlashAttnBwdPreprocessIN4cute5tupleIJNS3_1CILi64EEENS5_ILi256EEEEEENS_6half_tEfNS_4arch4Sm80ELb1ELb0EEEEEvNT_6ParamsE)
        .other          _ZN7cutlass13device_kernelIN5flash22FlashAttnBwdPreprocessIN4cute5tupleIJNS3_1CILi64EEENS5_ILi256EEEEEENS_6half_tEfNS_4arch4Sm80ELb1ELb0EEEEEvNT_6ParamsE,@"STO_CUDA_ENTRY STV_DEFAULT"
_ZN7cutlass13device_kernelIN5flash22FlashAttnBwdPreprocessIN4cute5tupleIJNS3_1CILi64EEENS5_ILi256EEEEEENS_6half_tEfNS_4arch4Sm80ELb1ELb0EEEEEvNT_6ParamsE:
[----:B------:R-:W-:Y:S02]  /*0000*/  MOV R1, c[0x0][0x28] ;  /* 0x00000a0000017a02 */ /* 0x000fe40000000f00 */
[----:B------:R-:W0:Y:S01]  /*0010*/  S2UR UR13, SR_CTAID.X ;  /* 0x00000000000d79c3 */ /* 0x000e220000002500 */
[----:B------:R-:W1:Y:S01]  /*0020*/  S2R R46, SR_TID.X ;  /* 0x00000000002e7919 */ /* 0x000e620000002100 */
[----:B------:R-:W-:Y:S01]  /*0030*/  ULDC UR5, c[0x0][0x168] ;  /* 0x00005a0000057ab9 */ /* 0x000fe20000000800 */
[----:B------:R-:W-:Y:S01]  /*0040*/  MOV R77, 0x7f800000 ;  /* 0x7f800000004d7802 */ /* 0x000fe20000000f00 */
[----:B------:R-:W-:Y:S02]  /*0050*/  ULDC.64 UR6, c[0x0][0x180] ;  /* 0x0000600000067ab9 */ /* 0x000fe40000000a00 */
[----:B------:R-:W-:Y:S02]  /*0060*/  ULDC.64 UR10, c[0x0][0x118] ;  /* 0x00004600000a7ab9 */ /* 0x000fe40000000a00 */
[----:B------:R-:W2:Y:S08]  /*0070*/  S2UR UR12, SR_CTAID.Y ;  /* 0x00000000000c79c3 */ /* 0x000eb00000002600 */
[----:B------:R-:W3:Y:S01]  /*0080*/  S2UR UR14, SR_CTAID.Z ;  /* 0x00000000000e79c3 */ /* 0x000ee20000002700 */
[----:B0-----:R-:W-:-:S04]  /*0090*/  USHF.L.U32 UR4, UR13, 0x6, URZ ;  /* 0x000000060d047899 */ /* 0x001fc8000800063f */
[----:B------:R-:W-:Y:S02]  /*00a0*/  UIADD3 UR5, -UR4, UR5, URZ ;  /* 0x0000000504057290 */ /* 0x000fe4000fffe13f */
[----:B------:R-:W-:Y:S01]  /*00b0*/  IMAD.U32 R3, RZ, RZ, UR4 ;  /* 0x00000004ff037e24 */ /* 0x000fe2000f8e00ff */
[----:B--2---:R-:W-:Y:S01]  /*00c0*/  USHF.R.S32.HI UR15, URZ, 0x1f, UR12 ;  /* 0x0000001f3f0f7899 */ /* 0x004fe2000801140c */
[----:B------:R-:W-:Y:S01]  /*00d0*/  MOV R7, UR12 ;  /* 0x0000000c00077c02 */ /* 0x000fe20008000f00 */
[----:B------:R-:W-:Y:S01]  /*00e0*/  IMAD.U32 R5, RZ, RZ, UR12 ;  /* 0x0000000cff057e24 */ /* 0x000fe2000f8e00ff */
[----:B-1----:R-:W-:-:S03]  /*00f0*/  ISETP.GE.AND P0, PT, R46, UR5, PT ;  /* 0x000000052e007c0c */ /* 0x002fc6000bf06270 */
[----:B------:R-:W-:Y:S02]  /*0100*/  MOV R4, UR15 ;  /* 0x0000000f00047c02 */ /* 0x000fe40008000f00 */
[----:B------:R-:W-:Y:S01]  /*0110*/  ISETP.GT.OR P0, PT, R46, 0x3f, P0 ;  /* 0x0000003f2e00780c */ /* 0x000fe20000704670 */
[----:B---3--:R-:W-:Y:S01]  /*0120*/  USHF.R.S32.HI UR18, URZ, 0x1f, UR14 ;  /* 0x0000001f3f127899 */ /* 0x008fe2000801140e */
[----:B------:R-:W-:-:S11]  /*0130*/  MOV R9, UR14 ;  /* 0x0000000e00097c02 */ /* 0x000fd60008000f00 */
[----:B------:R-:W-:Y:S01]  /*0140*/  @!P0 SHF.R.S32.HI R0, RZ, 0x1f, R46 ;  /* 0x0000001fff008819 */ /* 0x000fe2000001142e */
[----:B------:R-:W-:Y:S01]  /*0150*/  @!P0 IMAD R4, R4, c[0x0][0x1e0], RZ ;  /* 0x0000780004048a24 */ /* 0x000fe200078e02ff */
[----:B------:R-:W-:-:S03]  /*0160*/  @!P0 IADD3 R2, P1, R46, UR4, RZ ;  /* 0x000000042e028c10 */ /* 0x000fc6000ff3e0ff */
[----:B------:R-:W-:Y:S01]  /*0170*/  @!P0 IMAD R5, R5, c[0x0][0x1e4], R4 ;  /* 0x0000790005058a24 */ /* 0x000fe200078e0204 */
[----:B------:R-:W-:Y:S01]  /*0180*/  @!P0 LEA.HI.X.SX32 R3, R3, R0, 0x1, P1 ;  /* 0x0000000003038211 */ /* 0x000fe200008f0eff */
[----:B------:R-:W-:-:S04]  /*0190*/  IMAD.U32 R0, RZ, RZ, UR18 ;  /* 0x00000012ff007e24 */ /* 0x000fc8000f8e00ff */
[----:B------:R-:W-:Y:S01]  /*01a0*/  @!P0 IMAD.WIDE.U32 R2, R7, c[0x0][0x1e0], R2 ;  /* 0x0000780007028a25 */ /* 0x000fe200078e0002 */
[----:B------:R-:W-:-:S03]  /*01b0*/  MOV R7, UR14 ;  /* 0x0000000e00077c02 */ /* 0x000fc60008000f00 */
[----:B------:R-:W-:Y:S02]  /*01c0*/  @!P0 IMAD R0, R0, c[0x0][0x1e8], RZ ;  /* 0x00007a0000008a24 */ /* 0x000fe400078e02ff */
[----:B------:R-:W-:Y:S02]  /*01d0*/  @!P0 IMAD.IADD R3, R3, 0x1, R5 ;  /* 0x0000000103038824 */ /* 0x000fe400078e0205 */
[----:B------:R-:W-:Y:S02]  /*01e0*/  @!P0 IMAD R5, R9, c[0x0][0x1ec], R0 ;  /* 0x00007b0009058a24 */ /* 0x000fe400078e0200 */
[----:B------:R-:W-:-:S04]  /*01f0*/  @!P0 IMAD.WIDE.U32 R2, R7, c[0x0][0x1e8], R2 ;  /* 0x00007a0007028a25 */ /* 0x000fc800078e0002 */
[----:B------:R-:W-:Y:S01]  /*0200*/  @!P0 IMAD.IADD R3, R3, 0x1, R5 ;  /* 0x0000000103038824 */ /* 0x000fe200078e0205 */
[----:B------:R-:W-:-:S04]  /*0210*/  @!P0 LEA R4, P1, R2, c[0x0][0x1d8], 0x2 ;  /* 0x0000760002048a11 */ /* 0x000fc800078210ff */
[----:B------:R-:W-:Y:S02]  /*0220*/  @!P0 LEA.HI.X R5, R2, c[0x0][0x1dc], R3, 0x2, P1 ;  /* 0x0000770002058a11 */ /* 0x000fe400008f1403 */
[----:B------:R-:W-:Y:S01]  /*0230*/  SHF.R.S32.HI R3, RZ, 0x1f, R46 ;  /* 0x0000001fff037819 */ /* 0x000fe2000001142e */
[----:B------:R-:W-:Y:S01]  /*0240*/  UIMAD UR6, UR15, UR6, URZ ;  /* 0x000000060f0672a4 */ /* 0x000fe2000f8e023f */
[----:B------:R-:W-:Y:S01]  /*0250*/  IMAD.U32 R7, RZ, RZ, UR12 ;  /* 0x0000000cff077e24 */ /* 0x000fe2000f8e00ff */
[----:B------:R0:W5:Y:S01]  /*0260*/  @!P0 LDG.E R77, [R4.64] ;  /* 0x0000000a044d8981 */ /* 0x000162000c1e1900 */
[----:B------:R-:W-:Y:S01]  /*0270*/  LEA.HI R32, R3, R46, RZ, 0x4 ;  /* 0x0000002e03207211 */ /* 0x000fe200078f20ff */
[----:B------:R-:W-:Y:S01]  /*0280*/  UIMAD UR6, UR12, UR7, UR6 ;  /* 0x000000070c0672a4 */ /* 0x000fe2000f8e0206 */
[----:B------:R-:W-:Y:S01]  /*0290*/  MOV R31, UR14 ;  /* 0x0000000e001f7c02 */ /* 0x000fe20008000f00 */
[----:B------:R-:W-:Y:S01]  /*02a0*/  IMAD.U32 R29, RZ, RZ, UR12 ;  /* 0x0000000cff1d7e24 */ /* 0x000fe2000f8e00ff */
[----:B------:R-:W-:Y:S01]  /*02b0*/  LOP3.LUT R3, R32, 0xfffffff0, RZ, 0xc0, !PT ;  /* 0xfffffff020037812 */ /* 0x000fe200078ec0ff */
[----:B------:R-:W-:Y:S01]  /*02c0*/  BSSY B0, `(.L_x_980) ;  /* 0x0000025000007945 */ /* 0x000fe20003800000 */
[----:B------:R-:W-:Y:S01]  /*02d0*/  SHF.R.S32.HI R2, RZ, 0x4, R32 ;  /* 0x00000004ff027819 */ /* 0x000fe20000011420 */
[----:B------:R-:W-:Y:S01]  /*02e0*/  CS2R R36, SRZ ;  /* 0x0000000000247805 */ /* 0x000fe2000001ff00 */
[----:B------:R-:W-:Y:S01]  /*02f0*/  MOV R43, UR13 ;  /* 0x0000000d002b7c02 */ /* 0x000fe20008000f00 */
[----:B------:R-:W-:Y:S01]  /*0300*/  IMAD.IADD R44, R46, 0x1, -R3 ;  /* 0x000000012e2c7824 */ /* 0x000fe200078e0a03 */
[----:B------:R-:W-:Y:S01]  /*0310*/  ISETP.GE.AND P0, PT, R2, UR5, PT ;  /* 0x0000000502007c0c */ /* 0x000fe2000bf06270 */
[----:B------:R-:W-:Y:S01]  /*0320*/  CS2R R38, SRZ ;  /* 0x0000000000267805 */ /* 0x000fe2000001ff00 */
[--C-:B------:R-:W-:Y:S01]  /*0330*/  SHF.R.S32.HI R3, RZ, 0x1f, R2.reuse ;  /* 0x0000001fff037819 */ /* 0x100fe20000011402 */
[----:B------:R-:W-:Y:S01]  /*0340*/  CS2R R20, SRZ ;  /* 0x0000000000147805 */ /* 0x000fe2000001ff00 */
[----:B------:R-:W-:Y:S01]  /*0350*/  SHF.L.U32 R40, R44, 0x3, RZ ;  /* 0x000000032c287819 */ /* 0x000fe200000006ff */
[----:B------:R-:W-:Y:S01]  /*0360*/  CS2R R22, SRZ ;  /* 0x0000000000167805 */ /* 0x000fe2000001ff00 */
[----:B------:R-:W-:Y:S01]  /*0370*/  IADD3 R76, R2, 0x10, RZ ;  /* 0x00000010024c7810 */ /* 0x000fe20007ffe0ff */
[----:B------:R-:W-:Y:S01]  /*0380*/  IMAD.WIDE R42, R43, 0x40, R2 ;  /* 0x000000402b2a7825 */ /* 0x000fe200078e0202 */
[----:B------:R-:W-:-:S02]  /*0390*/  SHF.R.S32.HI R41, RZ, 0x1f, R40 ;  /* 0x0000001fff297819 */ /* 0x000fc40000011428 */
[----:B------:R-:W-:-:S03]  /*03a0*/  ISETP.GE.AND P2, PT, R76, UR5, PT ;  /* 0x000000054c007c0c */ /* 0x000fc6000bf46270 */
[----:B0-----:R-:W-:-:S04]  /*03b0*/  IMAD.WIDE.U32 R4, R7, c[0x0][0x180], R40 ;  /* 0x0000600007047a25 */ /* 0x001fc800078e0028 */
[----:B------:R-:W-:Y:S01]  /*03c0*/  IMAD.WIDE.U32 R28, R29, c[0x0][0x1a0], R40 ;  /* 0x000068001d1c7a25 */ /* 0x000fe200078e0028 */
[----:B------:R-:W-:Y:S01]  /*03d0*/  IADD3 R5, R5, UR6, RZ ;  /* 0x0000000605057c10 */ /* 0x000fe2000fffe0ff */
[----:B------:R-:W-:Y:S02]  /*03e0*/  ULDC.64 UR6, c[0x0][0x188] ;  /* 0x0000620000067ab9 */ /* 0x000fe40000000a00 */
[----:B------:R-:W-:Y:S02]  /*03f0*/  UIMAD UR6, UR18, UR6, URZ ;  /* 0x00000006120672a4 */ /* 0x000fe4000f8e023f */
[----:B------:R-:W-:Y:S02]  /*0400*/  IMAD.WIDE.U32 R30, R31, c[0x0][0x188], R4 ;  /* 0x000062001f1e7a25 */ /* 0x000fe400078e0004 */
[----:B------:R-:W-:Y:S01]  /*0410*/  UIMAD UR6, UR14, UR7, UR6 ;  /* 0x000000070e0672a4 */ /* 0x000fe2000f8e0206 */
[----:B------:R-:W-:-:S05]  /*0420*/  CS2R R4, SRZ ;  /* 0x0000000000047805 */ /* 0x000fca000001ff00 */
[----:B------:R-:W-:Y:S01]  /*0430*/  IADD3 R49, R31, UR6, RZ ;  /* 0x000000061f317c10 */ /* 0x000fe2000fffe0ff */
        /* <DEDUP_REMOVED lines=13> */
.L_x_981:
[----:B------:R-:W-:Y:S05]  /*0510*/  BSYNC B0 ;  /* 0x0000000000007941 */ /* 0x000fea0003800000 */
.L_x_980:
[----:B------:R-:W-:Y:S01]  /*0520*/  BSSY B0, `(.L_x_982) ;  /* 0x0000017000007945 */ /* 0x000fe20003800000 */
[----:B-----5:R-:W-:Y:S01]  /*0530*/  IMAD.MOV.U32 R34, RZ, RZ, R36 ;  /* 0x000000ffff227224 */ /* 0x020fe200078e0024 */
[----:B------:R-:W-:Y:S01]  /*0540*/  MOV R0, R38 ;  /* 0x0000002600007202 */ /* 0x000fe20000000f00 */
[----:B------:R-:W-:Y:S01]  /*0550*/  IMAD.MOV.U32 R45, RZ, RZ, R39 ;  /* 0x000000ffff2d7224 */ /* 0x000fe200078e0027 */
[----:B0-----:R-:W-:Y:S01]  /*0560*/  CS2R R6, SRZ ;  /* 0x0000000000067805 */ /* 0x001fe2000001ff00 */
[----:B------:R-:W-:Y:S01]  /*0570*/  CS2R R16, SRZ ;  /* 0x0000000000107805 */ /* 0x000fe2000001ff00 */
[----:B------:R-:W-:Y:S01]  /*0580*/  CS2R R18, SRZ ;  /* 0x0000000000127805 */ /* 0x000fe2000001ff00 */
[----:B------:R-:W-:Y:S05]  /*0590*/  @P2 BRA `(.L_x_983) ;  /* 0x000000f000002947 */ /* 0x000fea0003800000 */
[----:B------:R-:W-:Y:S01]  /*05a0*/  IADD3 R9, P0, R42, 0x10, RZ ;  /* 0x000000102a097810 */ /* 0x000fe20007f1e0ff */
[----:B------:R-:W-:Y:S01]  /*05b0*/  IMAD.MOV.U32 R10, RZ, RZ, R30 ;  /* 0x000000ffff0a7224 */ /* 0x000fe200078e001e */
[----:B------:R-:W-:-:S02]  /*05c0*/  MOV R11, R49 ;  /* 0x00000031000b7202 */ /* 0x000fc40000000f00 */
[----:B------:R-:W-:Y:S02]  /*05d0*/  IADD3.X R8, RZ, R43, RZ, P0, !PT ;  /* 0x0000002bff087210 */ /* 0x000fe400007fe4ff */
[C---:B------:R-:W-:Y:S01]  /*05e0*/  IADD3 R12, R40.reuse, 0x80, RZ ;  /* 0x00000080280c7810 */ /* 0x040fe20007ffe0ff */
[----:B------:R-:W-:Y:S01]  /*05f0*/  IMAD.WIDE.U32 R10, R9, c[0x0][0x178], R10 ;  /* 0x00005e00090a7a25 */ /* 0x000fe200078e000a */
[----:B------:R-:W-:Y:S02]  /*0600*/  ISETP.GE.AND P1, PT, R40, c[0x0][0x16c], PT ;  /* 0x00005b0028007a0c */ /* 0x000fe40003f26270 */
[----:B------:R-:W-:Y:S01]  /*0610*/  ISETP.GE.AND P2, PT, R12, c[0x0][0x16c], PT ;  /* 0x00005b000c007a0c */ /* 0x000fe20003f46270 */
[----:B------:R-:W-:-:S04]  /*0620*/  IMAD R8, R8, c[0x0][0x178], RZ ;  /* 0x00005e0008087a24 */ /* 0x000fc800078e02ff */
[----:B------:R-:W-:Y:S01]  /*0630*/  IMAD R9, R9, c[0x0][0x17c], R8 ;  /* 0x00005f0009097a24 */ /* 0x000fe200078e0208 */
[----:B------:R-:W-:-:S03]  /*0640*/  LEA R8, P0, R10, c[0x0][0x160], 0x1 ;  /* 0x000058000a087a11 */ /* 0x000fc600078008ff */
[----:B------:R-:W-:-:S05]  /*0650*/  IMAD.IADD R9, R11, 0x1, R9 ;  /* 0x000000010b097824 */ /* 0x000fca00078e0209 */
[----:B------:R-:W-:-:S05]  /*0660*/  LEA.HI.X R9, R10, c[0x0][0x164], R9, 0x1, P0 ;  /* 0x000059000a097a11 */ /* 0x000fca00000f0c09 */
[----:B------:R0:W5:Y:S04]  /*0670*/  @!P1 LDG.E.128 R4, [R8.64] ;  /* 0x0000000a08049981 */ /* 0x000168000c1e1d00 */
[----:B------:R0:W5:Y:S02]  /*0680*/  @!P2 LDG.E.128 R16, [R8.64+0x100] ;  /* 0x0001000a0810a981 */ /* 0x000164000c1e1d00 */
.L_x_983:
[----:B------:R-:W-:Y:S05]  /*0690*/  BSYNC B0 ;  /* 0x0000000000007941 */ /* 0x000fea0003800000 */
.L_x_982:
[C---:B------:R-:W-:Y:S01]  /*06a0*/  IADD3 R78, R2.reuse, 0x20, RZ ;  /* 0x00000020024e7810 */ /* 0x040fe20007ffe0ff */
[----:B------:R-:W-:Y:S01]  /*06b0*/  BSSY B0, `(.L_x_984) ;  /* 0x000001e000007945 */ /* 0x000fe20003800000 */
[----:B------:R-:W-:Y:S01]  /*06c0*/  IADD3 R79, R2, 0x30, RZ ;  /* 0x00000030024f7810 */ /* 0x000fe20007ffe0ff */
[----:B-----5:R-:W-:Y:S01]  /*06d0*/  IMAD.MOV.U32 R47, RZ, RZ, R5 ;  /* 0x000000ffff2f7224 */ /* 0x020fe200078e0005 */
[----:B------:R-:W-:Y:S01]  /*06e0*/  ISETP.GE.AND P1, PT, R78, UR5, PT ;  /* 0x000000054e007c0c */ /* 0x000fe2000bf26270 */
[----:B------:R-:W-:Y:S01]  /*06f0*/  CS2R R52, SRZ ;  /* 0x0000000000347805 */ /* 0x000fe2000001ff00 */
[----:B------:R-:W-:Y:S01]  /*0700*/  MOV R36, R4 ;  /* 0x0000000400247202 */ /* 0x000fe20000000f00 */
[----:B------:R-:W-:Y:S01]  /*0710*/  CS2R R54, SRZ ;  /* 0x0000000000367805 */ /* 0x000fe2000001ff00 */
[----:B------:R-:W-:Y:S01]  /*0720*/  CS2R R24, SRZ ;  /* 0x0000000000187805 */ /* 0x000fe2000001ff00 */
[----:B------:R-:W-:Y:S01]  /*0730*/  CS2R R26, SRZ ;  /* 0x00000000001a7805 */ /* 0x000fe2000001ff00 */
[----:B------:R-:W-:Y:S01]  /*0740*/  CS2R R12, SRZ ;  /* 0x00000000000c7805 */ /* 0x000fe2000001ff00 */
[----:B------:R-:W-:Y:S01]  /*0750*/  ISETP.GE.AND P0, PT, R79, UR5, PT ;  /* 0x000000054f007c0c */ /* 0x000fe2000bf06270 */
[----:B------:R-:W-:Y:S01]  /*0760*/  CS2R R14, SRZ ;  /* 0x00000000000e7805 */ /* 0x000fe2000001ff00 */
[----:B0-----:R-:W-:Y:S01]  /*0770*/  CS2R R8, SRZ ;  /* 0x0000000000087805 */ /* 0x001fe2000001ff00 */
[----:B------:R-:W-:-:S03]  /*0780*/  CS2R R10, SRZ ;  /* 0x00000000000a7805 */ /* 0x000fc6000001ff00 */
[----:B------:R-:W-:Y:S05]  /*0790*/  @P1 BRA `(.L_x_985) ;  /* 0x000000f000001947 */ /* 0x000fea0003800000 */
[----:B------:R-:W-:Y:S01]  /*07a0*/  IADD3 R5, P1, R42, 0x20, RZ ;  /* 0x000000202a057810 */ /* 0x000fe20007f3e0ff */
[----:B------:R-:W-:Y:S01]  /*07b0*/  IMAD.MOV.U32 R38, RZ, RZ, R30 ;  /* 0x000000ffff267224 */ /* 0x000fe200078e001e */
[----:B------:R-:W-:Y:S02]  /*07c0*/  MOV R39, R49 ;  /* 0x0000003100277202 */ /* 0x000fe40000000f00 */
        /* <DEDUP_REMOVED lines=12> */
.L_x_985:
[----:B------:R-:W-:Y:S05]  /*0890*/  BSYNC B0 ;  /* 0x0000000000007941 */ /* 0x000fea0003800000 */
.L_x_984:
[----:B------:R-:W-:Y:S01]  /*08a0*/  BSSY B0, `(.L_x_986) ;  /* 0x0000010000007945 */ /* 0x000fe20003800000 */
[----:B------:R-:W-:Y:S05]  /*08b0*/  @P0 BRA `(.L_x_987) ;  /* 0x000000e000000947 */ /* 0x000fea0003800000 */
[----:B0-----:R-:W-:Y:S01]  /*08c0*/  IADD3 R5, P1, R42, 0x30, RZ ;  /* 0x000000302a057810 */ /* 0x001fe20007f3e0ff */
[----:B------:R-:W-:Y:S01]  /*08d0*/  IMAD.MOV.U32 R31, RZ, RZ, R49 ;  /* 0x000000ffff1f7224 */ /* 0x000fe200078e0031 */
[C---:B------:R-:W-:Y:S02]  /*08e0*/  IADD3 R33, R40.reuse, 0x80, RZ ;  /* 0x0000008028217810 */ /* 0x040fe40007ffe0ff */
[----:B------:R-:W-:Y:S01]  /*08f0*/  IADD3.X R4, RZ, R43, RZ, P1, !PT ;  /* 0x0000002bff047210 */ /* 0x000fe20000ffe4ff */
[----:B------:R-:W-:Y:S01]  /*0900*/  IMAD.WIDE.U32 R30, R5, c[0x0][0x178], R30 ;  /* 0x00005e00051e7a25 */ /* 0x000fe200078e001e */
[----:B------:R-:W-:-:S02]  /*0910*/  ISETP.GE.AND P2, PT, R40, c[0x0][0x16c], PT ;  /* 0x00005b0028007a0c */ /* 0x000fc40003f46270 */
        /* <DEDUP_REMOVED lines=8> */
.L_x_987:
[----:B------:R-:W-:Y:S05]  /*09a0*/  BSYNC B0 ;  /* 0x0000000000007941 */ /* 0x000fea0003800000 */
.L_x_986:
[----:B------:R-:W-:Y:S01]  /*09b0*/  ULDC.64 UR6, c[0x0][0x1a0] ;  /* 0x0000680000067ab9 */ /* 0x000fe20000000a00 */
[----:B------:R-:W-:Y:S01]  /*09c0*/  MOV R67, UR14 ;  /* 0x0000000e00437c02 */ /* 0x000fe20008000f00 */
[----:B------:R-:W-:Y:S01]  /*09d0*/  UIMAD UR5, UR15, UR6, URZ ;  /* 0x000000060f0572a4 */ /* 0x000fe2000f8e023f */
[----:B------:R-:W-:Y:S01]  /*09e0*/  BSSY B0, `(.L_x_988) ;  /* 0x0000025000007945 */ /* 0x000fe20003800000 */
[----:B------:R-:W-:Y:S01]  /*09f0*/  UMOV UR8, 0xffffffc0 ;  /* 0xffffffc000087882 */ /* 0x000fe20000000000 */
[----:B-----5:R-:W-:Y:S01]  /*0a00*/  IMAD.MOV.U32 R50, RZ, RZ, R52 ;  /* 0x000000ffff327224 */ /* 0x020fe200078e0034 */
[----:B------:R-:W-:Y:S01]  /*0a10*/  ULDC UR6, c[0x0][0x168] ;  /* 0x00005a0000067ab9 */ /* 0x000fe20000000800 */
[----:B------:R-:W-:Y:S01]  /*0a20*/  IMAD.MOV.U32 R48, RZ, RZ, R6 ;  /* 0x000000ffff307224 */ /* 0x000fe200078e0006 */
[----:B------:R-:W-:Y:S01]  /*0a30*/  UIMAD UR8, UR13, UR8, UR6 ;  /* 0x000000080d0872a4 */ /* 0x000fe2000f8e0206 */
[----:B------:R-:W-:Y:S01]  /*0a40*/  MOV R49, R7 ;  /* 0x0000000700317202 */ /* 0x000fe20000000f00 */
[----:B------:R-:W-:Y:S01]  /*0a50*/  UIMAD UR5, UR12, UR7, UR5 ;  /* 0x000000070c0572a4 */ /* 0x000fe2000f8e0205 */
[----:B------:R-:W-:Y:S01]  /*0a60*/  MOV R51, R53 ;  /* 0x0000003500337202 */ /* 0x000fe20000000f00 */
[----:B------:R-:W-:Y:S01]  /*0a70*/  ULDC.64 UR16, c[0x0][0x1a8] ;  /* 0x00006a0000107ab9 */ /* 0x000fe20000000a00 */
[----:B------:R-:W-:Y:S01]  /*0a80*/  IMAD.MOV.U32 R52, RZ, RZ, R54 ;  /* 0x000000ffff347224 */ /* 0x000fe200078e0036 */
[----:B------:R-:W-:Y:S01]  /*0a90*/  ISETP.GE.AND P1, PT, R2, UR8, PT ;  /* 0x0000000802007c0c */ /* 0x000fe2000bf26270 */
[----:B------:R-:W-:Y:S01]  /*0aa0*/  IMAD.MOV.U32 R53, RZ, RZ, R24 ;  /* 0x000000ffff357224 */ /* 0x000fe200078e0018 */
[----:B------:R-:W-:Y:S01]  /*0ab0*/  IADD3 R29, R29, UR5, RZ ;  /* 0x000000051d1d7c10 */ /* 0x000fe2000fffe0ff */
[----:B------:R-:W-:Y:S01]  /*0ac0*/  UIMAD UR5, UR18, UR16, URZ ;  /* 0x00000010120572a4 */ /* 0x000fe2000f8e023f */
[----:B------:R-:W-:Y:S01]  /*0ad0*/  MOV R56, R25 ;  /* 0x0000001900387202 */ /* 0x000fe20000000f00 */
[----:B------:R-:W-:Y:S01]  /*0ae0*/  CS2R R30, SRZ ;  /* 0x00000000001e7805 */ /* 0x000fe2000001ff00 */
[----:B0-----:R-:W-:Y:S01]  /*0af0*/  CS2R R4, SRZ ;  /* 0x0000000000047805 */ /* 0x001fe2000001ff00 */
[----:B------:R-:W-:Y:S01]  /*0b00*/  UIMAD UR5, UR14, UR17, UR5 ;  /* 0x000000110e0572a4 */ /* 0x000fe2000f8e0205 */
[----:B------:R-:W-:Y:S01]  /*0b10*/  IMAD.WIDE.U32 R66, R67, c[0x0][0x1a8], R28 ;  /* 0x00006a0043427a25 */ /* 0x000fe200078e001c */
[----:B------:R-:W-:Y:S01]  /*0b20*/  CS2R R6, SRZ ;  /* 0x0000000000067805 */ /* 0x000fe2000001ff00 */
[----:B------:R-:W-:-:S02]  /*0b30*/  CS2R R28, SRZ ;  /* 0x00000000001c7805 */ /* 0x000fc4000001ff00 */
[----:B------:R-:W-:Y:S01]  /*0b40*/  IMAD.MOV.U32 R54, RZ, RZ, R26 ;  /* 0x000000ffff367224 */ /* 0x000fe200078e001a */
[----:B------:R-:W-:Y:S01]  /*0b50*/  IADD3 R69, R67, UR5, RZ ;  /* 0x0000000543457c10 */ /* 0x000fe2000fffe0ff */
        /* <DEDUP_REMOVED lines=8> */
[----:B------:R-:W-:-:S03]  /*0be0*/  LEA R24, P1, R38, c[0x0][0x190], 0x1 ;  /* 0x0000640026187a11 */ /* 0x000fc600078208ff */
[----:B------:R-:W-:-:S05]  /*0bf0*/  IMAD.IADD R25, R39, 0x1, R25 ;  /* 0x0000000127197824 */ /* 0x000fca00078e0219 */
[----:B------:R-:W-:-:S05]  /*0c00*/  LEA.HI.X R25, R38, c[0x0][0x194], R25, 0x1, P1 ;  /* 0x0000650026197a11 */ /* 0x000fca00008f0c19 */
[----:B------:R0:W5:Y:S04]  /*0c10*/  @!P2 LDG.E.128 R28, [R24.64] ;  /* 0x0000000a181ca981 */ /* 0x000168000c1e1d00 */
[----:B------:R0:W5:Y:S02]  /*0c20*/  @!P3 LDG.E.128 R4, [R24.64+0x100] ;  /* 0x0001000a1804b981 */ /* 0x000164000c1e1d00 */
.L_x_989:
[----:B------:R-:W-:Y:S05]  /*0c30*/  BSYNC B0 ;  /* 0x0000000000007941 */ /* 0x000fea0003800000 */
.L_x_988:
[C---:B0-----:R-:W-:Y:S01]  /*0c40*/  LEA.HI.SX32 R25, R32.reuse, 0x10, 0x1c ;  /* 0x0000001020197811 */ /* 0x041fe200078fe2ff */
[----:B------:R-:W-:Y:S01]  /*0c50*/  HADD2.F32 R24, -RZ, R34.H1_H1 ;  /* 0x30000022ff187230 */ /* 0x000fe20000004100 */
[----:B------:R-:W-:Y:S01]  /*0c60*/  MOV R57, R27 ;  /* 0x0000001b00397202 */ /* 0x000fe20000000f00 */
[----:B-----5:R-:W-:Y:S01]  /*0c70*/  HADD2.F32 R27, -RZ, R28.H1_H1 ;  /* 0x3000001cff1b7230 */ /* 0x020fe20000004100 */
[----:B------:R-:W-:Y:S01]  /*0c80*/  ISETP.GE.AND P2, PT, R25, UR8, PT ;  /* 0x0000000819007c0c */ /* 0x000fe2000bf46270 */
[----:B------:R-:W-:Y:S01]  /*0c90*/  HADD2.F32 R34, -RZ, R34.H0_H0 ;  /* 0x20000022ff227230 */ /* 0x000fe20000004100 */
[----:B------:R-:W-:Y:S01]  /*0ca0*/  LEA.HI.SX32 R32, R32, 0x20, 0x1c ;  /* 0x0000002020207811 */ /* 0x000fe200078fe2ff */
[----:B------:R-:W-:Y:S01]  /*0cb0*/  HADD2.F32 R25, -RZ, R28.H0_H0 ;  /* 0x2000001cff197230 */ /* 0x000fe20000004100 */
[----:B------:R-:W-:Y:S01]  /*0cc0*/  FMUL.FTZ R24, R24, R27 ;  /* 0x0000001b18187220 */ /* 0x000fe20000410000 */
[----:B------:R-:W-:Y:S01]  /*0cd0*/  BSSY B0, `(.L_x_990) ;  /* 0x0000025000007945 */ /* 0x000fe20003800000 */
[----:B------:R-:W-:Y:S01]  /*0ce0*/  IMAD.MOV.U32 R38, RZ, RZ, R29 ;  /* 0x000000ffff267224 */ /* 0x000fe200078e001d */
[----:B------:R-:W-:Y:S01]  /*0cf0*/  MOV R58, R30 ;  /* 0x0000001e003a7202 */ /* 0x000fe20000000f00 */
[----:B------:R-:W-:Y:S01]  /*0d00*/  IMAD.MOV.U32 R59, RZ, RZ, R31 ;  /* 0x000000ffff3b7224 */ /* 0x000fe200078e001f */
[----:B------:R-:W-:Y:S01]  /*0d10*/  ISETP.GE.AND P1, PT, R32, UR8, PT ;  /* 0x0000000820007c0c */ /* 0x000fe2000bf26270 */
[----:B------:R-:W-:Y:S01]  /*0d20*/  FFMA.FTZ R63, R34, R25, R24 ;  /* 0x00000019223f7223 */ /* 0x000fe20000010018 */
[----:B------:R-:W-:Y:S01]  /*0d30*/  CS2R R28, SRZ ;  /* 0x00000000001c7805 */ /* 0x000fe2000001ff00 */
[----:B------:R-:W-:Y:S01]  /*0d40*/  CS2R R30, SRZ ;  /* 0x00000000001e7805 */ /* 0x000fe2000001ff00 */
[----:B------:R-:W-:Y:S01]  /*0d50*/  CS2R R24, SRZ ;  /* 0x0000000000187805 */ /* 0x000fe2000001ff00 */
[----:B------:R-:W-:Y:S01]  /*0d60*/  CS2R R26, SRZ ;  /* 0x00000000001a7805 */ /* 0x000fe2000001ff00 */
[----:B------:R-:W-:Y:S01]  /*0d70*/  HADD2.F32 R39, -RZ, R37.H0_H0 ;  /* 0x20000025ff277230 */ /* 0x000fe20000004100 */
[----:B------:R-:W-:Y:S05]  /*0d80*/  @P2 BRA `(.L_x_991) ;  /* 0x0000019000002947 */ /* 0x000fea0003800000 */
[C---:B------:R-:W-:Y:S02]  /*0d90*/  ISETP.GE.AND P3, PT, R40.reuse, c[0x0][0x16c], PT ;  /* 0x00005b0028007a0c */ /* 0x040fe40003f66270 */
[----:B------:R-:W-:-:S04]  /*0da0*/  IADD3 R32, R40, 0x80, RZ ;  /* 0x0000008028207810 */ /* 0x000fc80007ffe0ff */
[----:B------:R-:W-:-:S07]  /*0db0*/  ISETP.GE.AND P2, PT, R32, c[0x0][0x16c], PT ;  /* 0x00005b0020007a0c */ /* 0x000fce0003f46270 */
[C---:B------:R-:W-:Y:S01]  /*0dc0*/  @!P3 IADD3 R65, P4, R42.reuse, 0x10, RZ ;  /* 0x000000102a41b810 */ /* 0x040fe20007f9e0ff */
[----:B------:R-:W-:Y:S01]  /*0dd0*/  @!P3 IMAD.MOV.U32 R33, RZ, RZ, R69 ;  /* 0x000000ffff21b224 */ /* 0x000fe200078e0045 */
[----:B------:R-:W-:Y:S02]  /*0de0*/  @!P3 MOV R32, R66 ;  /* 0x000000420020b202 */ /* 0x000fe40000000f00 */
[----:B------:R-:W-:Y:S02]  /*0df0*/  @!P3 IADD3.X R34, RZ, R43, RZ, P4, !PT ;  /* 0x0000002bff22b210 */ /* 0x000fe400027fe4ff */
[----:B------:R-:W-:Y:S01]  /*0e00*/  @!P2 IADD3 R71, P5, R42, 0x10, RZ ;  /* 0x000000102a47a810 */ /* 0x000fe20007fbe0ff */
[----:B------:R-:W-:-:S04]  /*0e10*/  @!P3 IMAD.WIDE.U32 R32, R65, c[0x0][0x198], R32 ;  /* 0x000066004120ba25 */ /* 0x000fc800078e0020 */
[----:B------:R-:W-:Y:S02]  /*0e20*/  @!P3 IMAD R34, R34, c[0x0][0x198], RZ ;  /* 0x000066002222ba24 */ /* 0x000fe400078e02ff */
[----:B------:R-:W-:Y:S02]  /*0e30*/  @!P2 IMAD.X R35, RZ, RZ, R43, P5 ;  /* 0x000000ffff23a224 */ /* 0x000fe400028e062b */
[----:B------:R-:W-:Y:S01]  /*0e40*/  @!P3 IMAD R65, R65, c[0x0][0x19c], R34 ;  /* 0x000067004141ba24 */ /* 0x000fe200078e0222 */
[----:B------:R-:W-:Y:S01]  /*0e50*/  @!P2 MOV R34, R66 ;  /* 0x000000420022a202 */ /* 0x000fe20000000f00 */
[----:B------:R-:W-:Y:S02]  /*0e60*/  @!P2 IMAD R62, R35, c[0x0][0x198], RZ ;  /* 0x00006600233eaa24 */ /* 0x000fe400078e02ff */
[----:B------:R-:W-:Y:S01]  /*0e70*/  @!P2 IMAD.MOV.U32 R35, RZ, RZ, R69 ;  /* 0x000000ffff23a224 */ /* 0x000fe200078e0045 */
[----:B------:R-:W-:-:S03]  /*0e80*/  @!P3 IADD3 R33, R33, R65, RZ ;  /* 0x000000412121b210 */ /* 0x000fc60007ffe0ff */
[----:B------:R-:W-:Y:S01]  /*0e90*/  @!P2 IMAD.WIDE.U32 R60, R71, c[0x0][0x198], R34 ;  /* 0x00006600473caa25 */ /* 0x000fe200078e0022 */
[----:B------:R-:W-:-:S03]  /*0ea0*/  @!P3 LEA R34, P4, R32, c[0x0][0x190], 0x1 ;  /* 0x000064002022ba11 */ /* 0x000fc600078808ff */
[----:B------:R-:W-:Y:S01]  /*0eb0*/  @!P2 IMAD R71, R71, c[0x0][0x19c], R62 ;  /* 0x000067004747aa24 */ /* 0x000fe200078e023e */
[----:B------:R-:W-:Y:S02]  /*0ec0*/  @!P2 LEA R64, P5, R60, c[0x0][0x190], 0x1 ;  /* 0x000064003c40aa11 */ /* 0x000fe400078a08ff */
[----:B------:R-:W-:Y:S01]  /*0ed0*/  @!P3 LEA.HI.X R35, R32, c[0x0][0x194], R33, 0x1, P4 ;  /* 0x000065002023ba11 */ /* 0x000fe200020f0c21 */
[----:B------:R-:W-:-:S04]  /*0ee0*/  @!P2 IMAD.IADD R71, R61, 0x1, R71 ;  /* 0x000000013d47a824 */ /* 0x000fc800078e0247 */
[----:B------:R0:W5:Y:S01]  /*0ef0*/  @!P3 LDG.E.128 R28, [R34.64] ;  /* 0x0000000a221cb981 */ /* 0x000162000c1e1d00 */
[----:B------:R-:W-:-:S05]  /*0f00*/  @!P2 LEA.HI.X R65, R60, c[0x0][0x194], R71, 0x1, P5 ;  /* 0x000065003c41aa11 */ /* 0x000fca00028f0c47 */
[----:B------:R0:W5:Y:S02]  /*0f10*/  @!P2 LDG.E.128 R24, [R64.64+0x100] ;  /* 0x0001000a4018a981 */ /* 0x000164000c1e1d00 */
.L_x_991:
[----:B------:R-:W-:Y:S05]  /*0f20*/  BSYNC B0 ;  /* 0x0000000000007941 */ /* 0x000fea0003800000 */
.L_x_990:
[----:B------:R-:W-:Y:S01]  /*0f30*/  HADD2.F32 R32, -RZ, R38.H0_H0 ;  /* 0x20000026ff207230 */ /* 0x000fe20000004100 */
[----:B------:R-:W-:Y:S01]  /*0f40*/  BSSY B0, `(.L_x_992) ;  /* 0x0000024000007945 */ /* 0x000fe20003800000 */
[----:B-----5:R-:W-:Y:S01]  /*0f50*/  MOV R75, R28 ;  /* 0x0000001c004b7202 */ /* 0x020fe20000000f00 */
[----:B------:R-:W-:Y:S01]  /*0f60*/  IMAD.MOV.U32 R60, RZ, RZ, R29 ;  /* 0x000000ffff3c7224 */ /* 0x000fe200078e001d */
[----:B------:R-:W-:Y:S01]  /*0f70*/  MOV R61, R30 ;  /* 0x0000001e003d7202 */ /* 0x000fe20000000f00 */
[----:B------:R-:W-:Y:S01]  /*0f80*/  FFMA.FTZ R74, R39, R32, R63 ;  /* 0x00000020274a7223 */ /* 0x000fe2000001003f */
[----:B------:R-:W-:Y:S01]  /*0f90*/  MOV R62, R31 ;  /* 0x0000001f003e7202 */ /* 0x000fe20000000f00 */
[----:B------:R-:W-:Y:S01]  /*0fa0*/  CS2R R32, SRZ ;  /* 0x0000000000207805 */ /* 0x000fe2000001ff00 */
[----:B0-----:R-:W-:Y:S01]  /*0fb0*/  CS2R R34, SRZ ;  /* 0x0000000000227805 */ /* 0x001fe2000001ff00 */
[----:B------:R-:W-:Y:S01]  /*0fc0*/  CS2R R28, SRZ ;  /* 0x00000000001c7805 */ /* 0x000fe2000001ff00 */
[----:B------:R-:W-:Y:S01]  /*0fd0*/  CS2R R30, SRZ ;  /* 0x00000000001e7805 */ /* 0x000fe2000001ff00 */
[----:B------:R-:W-:Y:S05]  /*0fe0*/  @P1 BRA `(.L_x_993) ;  /* 0x0000019000001947 */ /* 0x000fea0003800000 */
[C---:B------:R-:W-:Y:S02]  /*0ff0*/  IADD3 R39, R40.reuse, 0x80, RZ ;  /* 0x0000008028277810 */ /* 0x040fe40007ffe0ff */
[----:B------:R-:W-:-:S02]  /*1000*/  ISETP.GE.AND P2, PT, R40, c[0x0][0x16c], PT ;  /* 0x00005b0028007a0c */ /* 0x000fc40003f46270 */
[----:B------:R-:W-:-:S11]  /*1010*/  ISETP.GE.AND P1, PT, R39, c[0x0][0x16c], PT ;  /* 0x00005b0027007a0c */ /* 0x000fd60003f26270 */
[C---:B------:R-:W-:Y:S01]  /*1020*/  @!P2 IADD3 R63, P3, R42.reuse, 0x20, RZ ;  /* 0x000000202a3fa810 */ /* 0x040fe20007f7e0ff */
[----:B------:R-:W-:Y:S01]  /*1030*/  @!P2 IMAD.MOV.U32 R65, RZ, RZ, R69 ;  /* 0x000000ffff41a224 */ /* 0x000fe200078e0045 */
[----:B------:R-:W-:Y:S02]  /*1040*/  @!P1 IADD3 R81, P4, R42, 0x20, RZ ;  /* 0x000000202a519810 */ /* 0x000fe40007f9e0ff */
[----:B------:R-:W-:Y:S01]  /*1050*/  @!P1 MOV R71, R69 ;  /* 0x0000004500479202 */ /* 0x000fe20000000f00 */
[----:B------:R-:W-:Y:S01]  /*1060*/  @!P2 IMAD.X R39, RZ, RZ, R43, P3 ;  /* 0x000000ffff27a224 */ /* 0x000fe200018e062b */
[----:B------:R-:W-:Y:S02]  /*1070*/  @!P1 IADD3.X R70, RZ, R43, RZ, P4, !PT ;  /* 0x0000002bff469210 */ /* 0x000fe400027fe4ff */
[-C--:B------:R-:W-:Y:S01]  /*1080*/  @!P2 MOV R64, R66.reuse ;  /* 0x000000420040a202 */ /* 0x080fe20000000f00 */
[----:B------:R-:W-:Y:S02]  /*1090*/  @!P2 IMAD R39, R39, c[0x0][0x198], RZ ;  /* 0x000066002727aa24 */ /* 0x000fe400078e02ff */
[----:B------:R-:W-:Y:S01]  /*10a0*/  @!P1 IMAD R80, R70, c[0x0][0x198], RZ ;  /* 0x0000660046509a24 */ /* 0x000fe200078e02ff */
[----:B------:R-:W-:Y:S01]  /*10b0*/  @!P1 MOV R70, R66 ;  /* 0x0000004200469202 */ /* 0x000fe20000000f00 */
[----:B------:R-:W-:-:S04]  /*10c0*/  @!P2 IMAD.WIDE.U32 R64, R63, c[0x0][0x198], R64 ;  /* 0x000066003f40aa25 */ /* 0x000fc800078e0040 */
[----:B------:R-:W-:Y:S01]  /*10d0*/  @!P1 IMAD.WIDE.U32 R72, R81, c[0x0][0x198], R70 ;  /* 0x0000660051489a25 */ /* 0x000fe200078e0046 */
[----:B------:R-:W-:-:S03]  /*10e0*/  @!P2 LEA R70, P3, R64, c[0x0][0x190], 0x1 ;  /* 0x000064004046aa11 */ /* 0x000fc600078608ff */
[----:B------:R-:W-:Y:S02]  /*10f0*/  @!P2 IMAD R39, R63, c[0x0][0x19c], R39 ;  /* 0x000067003f27aa24 */ /* 0x000fe400078e0227 */
[----:B------:R-:W-:Y:S01]  /*1100*/  @!P1 IMAD R81, R81, c[0x0][0x19c], R80 ;  /* 0x0000670051519a24 */ /* 0x000fe200078e0250 */
[----:B------:R-:W-:Y:S01]  /*1110*/  @!P1 LEA R80, P4, R72, c[0x0][0x190], 0x1 ;  /* 0x0000640048509a11 */ /* 0x000fe200078808ff */
[----:B------:R-:W-:-:S03]  /*1120*/  @!P2 IMAD.IADD R39, R65, 0x1, R39 ;  /* 0x000000014127a824 */ /* 0x000fc600078e0227 */
[----:B------:R-:W-:Y:S02]  /*1130*/  @!P1 IADD3 R81, R73, R81, RZ ;  /* 0x0000005149519210 */ /* 0x000fe40007ffe0ff */
[----:B------:R-:W-:Y:S02]  /*1140*/  @!P2 LEA.HI.X R71, R64, c[0x0][0x194], R39, 0x1, P3 ;  /* 0x000065004047aa11 */ /* 0x000fe400018f0c27 */
[----:B------:R-:W-:-:S03]  /*1150*/  @!P1 LEA.HI.X R81, R72, c[0x0][0x194], R81, 0x1, P4 ;  /* 0x0000650048519a11 */ /* 0x000fc600020f0c51 */
[----:B------:R0:W5:Y:S04]  /*1160*/  @!P2 LDG.E.128 R32, [R70.64] ;  /* 0x0000000a4620a981 */ /* 0x000168000c1e1d00 */
[----:B------:R0:W5:Y:S02]  /*1170*/  @!P1 LDG.E.128 R28, [R80.64+0x100] ;  /* 0x0001000a501c9981 */ /* 0x000164000c1e1d00 */
.L_x_993:
[----:B------:R-:W-:Y:S05]  /*1180*/  BSYNC B0 ;  /* 0x0000000000007941 */ /* 0x000fea0003800000 */
.L_x_992:
[----:B0----5:R-:W-:Y:S01]  /*1190*/  MOV R71, R32 ;  /* 0x0000002000477202 */ /* 0x021fe20000000f00 */
[--C-:B------:R-:W-:Y:S01]  /*11a0*/  HADD2.F32 R32, -RZ, R36.reuse.H1_H1 ;  /* 0x30000024ff207230 */ /* 0x100fe20000004100 */
[----:B------:R-:W-:Y:S01]  /*11b0*/  IMAD.MOV.U32 R63, RZ, RZ, R33 ;  /* 0x000000ffff3f7224 */ /* 0x000fe200078e0021 */
[----:B------:R-:W-:Y:S01]  /*11c0*/  HADD2.F32 R39, -RZ, R75.H1_H1 ;  /* 0x3000004bff277230 */ /* 0x000fe20000004100 */
[----:B------:R-:W-:Y:S01]  /*11d0*/  BSSY B0, `(.L_x_994) ;  /* 0x0000024000007945 */ /* 0x000fe20003800000 */
[----:B------:R-:W-:Y:S01]  /*11e0*/  HADD2.F32 R37, -RZ, R37.H1_H1 ;  /* 0x30000025ff257230 */ /* 0x000fe20000004100 */
[----:B------:R-:W-:Y:S01]  /*11f0*/  MOV R64, R34 ;  /* 0x0000002200407202 */ /* 0x000fe20000000f00 */
[----:B------:R-:W-:Y:S01]  /*1200*/  HADD2.F32 R36, -RZ, R36.H0_H0 ;  /* 0x20000024ff247230 */ /* 0x000fe20000004100 */
[----:B------:R-:W-:Y:S01]  /*1210*/  FMUL.FTZ R32, R32, R39 ;  /* 0x0000002720207220 */ /* 0x000fe20000410000 */
[----:B------:R-:W-:Y:S01]  /*1220*/  HADD2.F32 R38, -RZ, R38.H1_H1 ;  /* 0x30000026ff267230 */ /* 0x000fe20000004100 */
[----:B------:R-:W-:Y:S01]  /*1230*/  MOV R65, R35 ;  /* 0x0000002300417202 */ /* 0x000fe20000000f00 */
[----:B------:R-:W-:Y:S01]  /*1240*/  HADD2.F32 R33, -RZ, R75.H0_H0 ;  /* 0x2000004bff217230 */ /* 0x000fe20000004100 */
[----:B------:R-:W-:Y:S01]  /*1250*/  CS2R R34, SRZ ;  /* 0x0000000000227805 */ /* 0x000fe2000001ff00 */
[----:B------:R-:W-:Y:S01]  /*1260*/  HADD2.F32 R73, -RZ, R0.H0_H0 ;  /* 0x20000000ff497230 */ /* 0x000fe20000004100 */
[----:B------:R-:W-:Y:S01]  /*1270*/  FFMA.FTZ R80, R37, R38, R74 ;  /* 0x0000002625507223 */ /* 0x000fe2000001004a */
[----:B------:R-:W-:Y:S01]  /*1280*/  HADD2.F32 R72, -RZ, R47.H0_H0 ;  /* 0x2000002fff487230 */ /* 0x000fe20000004100 */
[----:B------:R-:W-:Y:S01]  /*1290*/  FFMA.FTZ R82, R36, R33, R32 ;  /* 0x0000002124527223 */ /* 0x000fe20000010020 */
[----:B------:R-:W-:Y:S01]  /*12a0*/  CS2R R38, SRZ ;  /* 0x0000000000267805 */ /* 0x000fe2000001ff00 */
[----:B------:R-:W-:Y:S01]  /*12b0*/  CS2R R32, SRZ ;  /* 0x0000000000207805 */ /* 0x000fe2000001ff00 */
[----:B------:R-:W-:Y:S01]  /*12c0*/  CS2R R36, SRZ ;  /* 0x0000000000247805 */ /* 0x000fe2000001ff00 */
[----:B------:R-:W-:-:S02]  /*12d0*/  HADD2.F32 R70, -RZ, R50.H1_H1 ;  /* 0x30000032ff467230 */ /* 0x000fc40000004100 */
[----:B------:R-:W-:Y:S02]  /*12e0*/  HADD2.F32 R74, -RZ, R58.H0_H0 ;  /* 0x2000003aff4a7230 */ /* 0x000fe40000004100 */
[----:B------:R-:W-:Y:S02]  /*12f0*/  HADD2.F32 R81, -RZ, R60.H0_H0 ;  /* 0x2000003cff517230 */ /* 0x000fe40000004100 */
[----:B------:R-:W-:Y:S01]  /*1300*/  HADD2.F32 R75, -RZ, R71.H1_H1 ;  /* 0x30000047ff4b7230 */ /* 0x000fe20000004100 */
[----:B------:R-:W-:Y:S05]  /*1310*/  @P0 BRA `(.L_x_995) ;  /* 0x000000f000000947 */ /* 0x000fea0003800000 */
[----:B------:R-:W-:Y:S02]  /*1320*/  IADD3 R67, P0, R42, 0x30, RZ ;  /* 0x000000302a437810 */ /* 0x000fe40007f1e0ff */
[----:B------:R-:W-:Y:S02]  /*1330*/  MOV R42, R66 ;  /* 0x00000042002a7202 */ /* 0x000fe40000000f00 */
[----:B------:R-:W-:Y:S01]  /*1340*/  LEA R66, R44, 0x80, 0x3 ;  /* 0x000000802c427811 */ /* 0x000fe200078e18ff */
[----:B------:R-:W-:Y:S01]  /*1350*/  IMAD.X R41, RZ, RZ, R43, P0 ;  /* 0x000000ffff297224 */ /* 0x000fe200000e062b */
[----:B------:R-:W-:-:S02]  /*1360*/  MOV R43, R69 ;  /* 0x00000045002b7202 */ /* 0x000fc40000000f00 */
[----:B------:R-:W-:Y:S01]  /*1370*/  ISETP.GE.AND P2, PT, R40, c[0x0][0x16c], PT ;  /* 0x00005b0028007a0c */ /* 0x000fe20003f46270 */
[----:B------:R-:W-:Y:S01]  /*1380*/  IMAD R41, R41, c[0x0][0x198], RZ ;  /* 0x0000660029297a24 */ /* 0x000fe200078e02ff */
[----:B------:R-:W-:Y:S01]  /*1390*/  ISETP.GE.AND P0, PT, R66, c[0x0][0x16c], PT ;  /* 0x00005b0042007a0c */ /* 0x000fe20003f06270 */
[----:B------:R-:W-:-:S04]  /*13a0*/  IMAD.WIDE.U32 R42, R67, c[0x0][0x198], R42 ;  /* 0x00006600432a7a25 */ /* 0x000fc800078e002a */
[----:B------:R-:W-:Y:S01]  /*13b0*/  IMAD R41, R67, c[0x0][0x19c], R41 ;  /* 0x0000670043297a24 */ /* 0x000fe200078e0229 */
[----:B------:R-:W-:-:S03]  /*13c0*/  LEA R40, P1, R42, c[0x0][0x190], 0x1 ;  /* 0x000064002a287a11 */ /* 0x000fc600078208ff */
[----:B------:R-:W-:-:S05]  /*13d0*/  IMAD.IADD R41, R43, 0x1, R41 ;  /* 0x000000012b297824 */ /* 0x000fca00078e0229 */
[----:B------:R-:W-:-:S05]  /*13e0*/  LEA.HI.X R41, R42, c[0x0][0x194], R41, 0x1, P1 ;  /* 0x000065002a297a11 */ /* 0x000fca00008f0c29 */
[----:B------:R0:W5:Y:S04]  /*13f0*/  @!P2 LDG.E.128 R32, [R40.64] ;  /* 0x0000000a2820a981 */ /* 0x000168000c1e1d00 */
[----:B------:R0:W5:Y:S02]  /*1400*/  @!P0 LDG.E.128 R36, [R40.64+0x100] ;  /* 0x0001000a28248981 */ /* 0x000164000c1e1d00 */
.L_x_995:
[----:B------:R-:W-:Y:S05]  /*1410*/  BSYNC B0 ;  /* 0x0000000000007941 */ /* 0x000fea0003800000 */
.L_x_994:
[----:B------:R-:W-:Y:S01]  /*1420*/  HADD2.F32 R87, -RZ, R50.H0_H0 ;  /* 0x20000032ff577230 */ /* 0x000fe20000004100 */
[----:B------:R-:W-:Y:S01]  /*1430*/  FMUL.FTZ R89, R70, R75 ;  /* 0x0000004b46597220 */ /* 0x000fe20000410000 */
[----:B------:R-:W-:Y:S01]  /*1440*/  HADD2.F32 R88, -RZ, R71.H0_H0 ;  /* 0x20000047ff587230 */ /* 0x000fe20000004100 */
[----:B0-----:R-:W-:Y:S01]  /*1450*/  FFMA.FTZ R41, R72, R81, R82 ;  /* 0x0000005148297223 */ /* 0x001fe20000010052 */
[----:B------:R-:W-:Y:S01]  /*1460*/  HADD2.F32 R92, -RZ, R51.H0_H0 ;  /* 0x20000033ff5c7230 */ /* 0x000fe20000004100 */
[----:B------:R-:W-:Y:S01]  /*1470*/  FFMA.FTZ R40, R73, R74, R80 ;  /* 0x0000004a49287223 */ /* 0x000fe20000010050 */
[--C-:B------:R-:W-:Y:S01]  /*1480*/  HADD2.F32 R93, -RZ, R63.reuse.H0_H0 ;  /* 0x2000003fff5d7230 */ /* 0x100fe20000004100 */
[----:B------:R-:W-:Y:S01]  /*1490*/  FFMA.FTZ R94, R87, R88, R89 ;  /* 0x00000058575e7223 */ /* 0x000fe20000010059 */
[----:B------:R-:W-:Y:S01]  /*14a0*/  HADD2.F32 R96, -RZ, R63.H1_H1 ;  /* 0x3000003fff607230 */ /* 0x000fe20000004100 */
[----:B-----5:R-:W-:Y:S01]  /*14b0*/  MOV R42, R35 ;  /* 0x00000023002a7202 */ /* 0x020fe20000000f00 */
[----:B------:R-:W-:Y:S01]  /*14c0*/  HADD2.F32 R63, -RZ, R32.H1_H1 ;  /* 0x30000020ff3f7230 */ /* 0x000fe20000004100 */
[----:B------:R-:W-:Y:S01]  /*14d0*/  FFMA.FTZ R98, R92, R93, R94 ;  /* 0x0000005d5c627223 */ /* 0x000fe2000001005e */
[----:B------:R-:W-:Y:S01]  /*14e0*/  HADD2.F32 R93, -RZ, R51.H1_H1 ;  /* 0x30000033ff5d7230 */ /* 0x000fe20000004100 */
[----:B------:R-:W-:Y:S01]  /*14f0*/  ISETP.NE.AND P0, PT, R44, RZ, PT ;  /* 0x000000ff2c00720c */ /* 0x000fe20003f05270 */
[----:B------:R-:W-:Y:S01]  /*1500*/  HADD2.F32 R92, -RZ, R53.H1_H1 ;  /* 0x30000035ff5c7230 */ /* 0x000fe20000004100 */
[----:B------:R-:W-:Y:S01]  /*1510*/  BSSY B0, `(.L_x_996) ;  /* 0x00000d8000007945 */ /* 0x000fe20003800000 */
[----:B------:R-:W-:Y:S01]  /*1520*/  HADD2.F32 R94, -RZ, R47.H1_H1 ;  /* 0x3000002fff5e7230 */ /* 0x000fe20000004100 */
[----:B------:R-:W-:Y:S01]  /*1530*/  FFMA.FTZ R99, R93, R96, R98 ;  /* 0x000000605d637223 */ /* 0x000fe20000010062 */
[----:B------:R-:W-:Y:S01]  /*1540*/  HADD2.F32 R95, -RZ, R60.H1_H1 ;  /* 0x3000003cff5f7230 */ /* 0x000fe20000004100 */
[----:B------:R-:W-:Y:S01]  /*1550*/  FMUL.FTZ R101, R92, R63 ;  /* 0x0000003f5c657220 */ /* 0x000fe20000410000 */
[----:B------:R-:W-:-:S02]  /*1560*/  HADD2.F32 R63, -RZ, R53.H0_H0 ;  /* 0x20000035ff3f7230 */ /* 0x000fc40000004100 */
[----:B------:R-:W-:Y:S01]  /*1570*/  HADD2.F32 R98, -RZ, R32.H0_H0 ;  /* 0x20000020ff627230 */ /* 0x000fe20000004100 */
[----:B------:R-:W-:Y:S01]  /*1580*/  FFMA.FTZ R97, R94, R95, R41 ;  /* 0x0000005f5e617223 */ /* 0x000fe20000010029 */
[--C-:B------:R-:W-:Y:S02]  /*1590*/  HADD2.F32 R92, -RZ, R36.reuse.H0_H0 ;  /* 0x20000024ff5c7230 */ /* 0x100fe40000004100 */
[----:B------:R-:W-:Y:S01]  /*15a0*/  HADD2.F32 R41, -RZ, R36.H1_H1 ;  /* 0x30000024ff297230 */ /* 0x000fe20000004100 */
[----:B------:R-:W-:Y:S01]  /*15b0*/  FFMA.FTZ R98, R63, R98, R101 ;  /* 0x000000623f627223 */ /* 0x000fe20000010065 */
[--C-:B------:R-:W-:Y:S02]  /*15c0*/  HADD2.F32 R36, -RZ, R37.reuse.H0_H0 ;  /* 0x20000025ff247230 */ /* 0x100fe40000004100 */
[----:B------:R-:W-:Y:S02]  /*15d0*/  HADD2.F32 R96, -RZ, R37.H1_H1 ;  /* 0x30000025ff607230 */ /* 0x000fe40000004100 */
[----:B------:R-:W-:-:S02]  /*15e0*/  HADD2.F32 R37, -RZ, R39.H0_H0 ;  /* 0x20000027ff257230 */ /* 0x000fc40000004100 */
[----:B------:R-:W-:Y:S02]  /*15f0*/  HADD2.F32 R32, -RZ, R39.H1_H1 ;  /* 0x30000027ff207230 */ /* 0x000fe40000004100 */
[----:B------:R-:W-:Y:S02]  /*1600*/  HADD2.F32 R39, -RZ, R0.H1_H1 ;  /* 0x30000000ff277230 */ /* 0x000fe40000004100 */
[----:B------:R-:W-:Y:S02]  /*1610*/  HADD2.F32 R93, -RZ, R48.H0_H0 ;  /* 0x20000030ff5d7230 */ /* 0x000fe40000004100 */
[----:B------:R-:W-:Y:S02]  /*1620*/  HADD2.F32 R100, -RZ, R61.H0_H0 ;  /* 0x2000003dff647230 */ /* 0x000fe40000004100 */
[----:B------:R-:W-:Y:S02]  /*1630*/  HADD2.F32 R0, -RZ, R56.H0_H0 ;  /* 0x20000038ff007230 */ /* 0x000fe40000004100 */
[----:B------:R-:W-:Y:S01]  /*1640*/  HADD2.F32 R63, -RZ, R33.H0_H0 ;  /* 0x20000021ff3f7230 */ /* 0x000fe20000004100 */
[----:B------:R-:W-:Y:S01]  /*1650*/  FFMA.FTZ R97, R93, R100, R97 ;  /* 0x000000645d617223 */ /* 0x000fe20000010061 */
[----:B------:R-:W-:-:S02]  /*1660*/  HADD2.F32 R48, -RZ, R48.H1_H1 ;  /* 0x30000030ff307230 */ /* 0x000fc40000004100 */
[----:B------:R-:W-:Y:S01]  /*1670*/  HADD2.F32 R56, -RZ, R56.H1_H1 ;  /* 0x30000038ff387230 */ /* 0x000fe20000004100 */
[----:B------:R-:W-:Y:S01]  /*1680*/  FFMA.FTZ R0, R0, R63, R98 ;  /* 0x0000003f00007223 */ /* 0x000fe20000010062 */
[----:B------:R-:W-:Y:S02]  /*1690*/  HADD2.F32 R61, -RZ, R61.H1_H1 ;  /* 0x3000003dff3d7230 */ /* 0x000fe40000004100 */
[----:B------:R-:W-:Y:S02]  /*16a0*/  HADD2.F32 R33, -RZ, R33.H1_H1 ;  /* 0x30000021ff217230 */ /* 0x000fe40000004100 */
[----:B------:R-:W-:Y:S01]  /*16b0*/  HADD2.F32 R95, -RZ, R52.H0_H0 ;  /* 0x20000034ff5f7230 */ /* 0x000fe20000004100 */
[----:B------:R-:W-:Y:S01]  /*16c0*/  FFMA.FTZ R97, R48, R61, R97 ;  /* 0x0000003d30617223 */ /* 0x000fe20000010061 */
[----:B------:R-:W-:Y:S01]  /*16d0*/  HADD2.F32 R102, -RZ, R64.H0_H0 ;  /* 0x20000040ff667230 */ /* 0x000fe20000004100 */
[----:B------:R-:W-:Y:S01]  /*16e0*/  FFMA.FTZ R56, R56, R33, R0 ;  /* 0x0000002138387223 */ /* 0x000fe20000010000 */
[----:B------:R-:W-:-:S02]  /*16f0*/  HADD2.F32 R58, -RZ, R58.H1_H1 ;  /* 0x3000003aff3a7230 */ /* 0x000fc40000004100 */
[----:B------:R-:W-:Y:S01]  /*1700*/  HADD2.F32 R0, -RZ, R54.H0_H0 ;  /* 0x20000036ff007230 */ /* 0x000fe20000004100 */
[----:B------:R-:W-:Y:S01]  /*1710*/  FFMA.FTZ R95, R95, R102, R99 ;  /* 0x000000665f5f7223 */ /* 0x000fe20000010063 */
[----:B------:R-:W-:Y:S01]  /*1720*/  HADD2.F32 R61, -RZ, R34.H0_H0 ;  /* 0x20000022ff3d7230 */ /* 0x000fe20000004100 */
[----:B------:R-:W-:Y:S01]  /*1730*/  FFMA.FTZ R58, R39, R58, R40 ;  /* 0x0000003a273a7223 */ /* 0x000fe20000010028 */
[----:B------:R-:W-:Y:S02]  /*1740*/  HADD2.F32 R52, -RZ, R52.H1_H1 ;  /* 0x30000034ff347230 */ /* 0x000fe40000004100 */
[----:B------:R-:W-:Y:S01]  /*1750*/  HADD2.F32 R93, -RZ, R64.H1_H1 ;  /* 0x30000040ff5d7230 */ /* 0x000fe20000004100 */
[----:B------:R-:W-:Y:S01]  /*1760*/  FFMA.FTZ R0, R0, R61, R56 ;  /* 0x0000003d00007223 */ /* 0x000fe20000010038 */
[----:B------:R-:W-:Y:S02]  /*1770*/  HADD2.F32 R33, -RZ, R45.H0_H0 ;  /* 0x2000002dff217230 */ /* 0x000fe40000004100 */
[----:B------:R-:W-:Y:S01]  /*1780*/  HADD2.F32 R54, -RZ, R54.H1_H1 ;  /* 0x30000036ff367230 */ /* 0x000fe20000004100 */
[----:B------:R-:W-:Y:S01]  /*1790*/  FFMA.FTZ R52, R52, R93, R95 ;  /* 0x0000005d34347223 */ /* 0x000fe2000001005f */
[----:B------:R-:W-:-:S02]  /*17a0*/  HADD2.F32 R40, -RZ, R59.H0_H0 ;  /* 0x2000003bff287230 */ /* 0x000fc40000004100 */
[----:B------:R-:W-:Y:S02]  /*17b0*/  HADD2.F32 R63, -RZ, R34.H1_H1 ;  /* 0x30000022ff3f7230 */ /* 0x000fe40000004100 */
[--C-:B------:R-:W-:Y:S01]  /*17c0*/  HADD2.F32 R94, -RZ, R38.reuse.H0_H0 ;  /* 0x20000026ff5e7230 */ /* 0x100fe20000004100 */
[----:B------:R-:W-:Y:S01]  /*17d0*/  FFMA.FTZ R40, R33, R40, R58 ;  /* 0x0000002821287223 */ /* 0x000fe2000001003a */
[----:B------:R-:W-:Y:S01]  /*17e0*/  HADD2.F32 R53, -RZ, R38.H1_H1 ;  /* 0x30000026ff357230 */ /* 0x000fe20000004100 */
[----:B------:R-:W-:Y:S01]  /*17f0*/  FFMA.FTZ R54, R54, R63, R0 ;  /* 0x0000003f36367223 */ /* 0x000fe20000010000 */
[----:B------:R-:W-:Y:S02]  /*1800*/  HADD2.F32 R38, -RZ, R49.H0_H0 ;  /* 0x20000031ff267230 */ /* 0x000fe40000004100 */
[----:B------:R-:W-:Y:S02]  /*1810*/  HADD2.F32 R93, -RZ, R62.H0_H0 ;  /* 0x2000003eff5d7230 */ /* 0x000fe40000004100 */
[----:B------:R-:W-:-:S02]  /*1820*/  HADD2.F32 R39, -RZ, R55.H0_H0 ;  /* 0x20000037ff277230 */ /* 0x000fc40000004100 */
[----:B------:R-:W-:Y:S01]  /*1830*/  HADD2.F32 R48, -RZ, R65.H0_H0 ;  /* 0x20000041ff307230 */ /* 0x000fe20000004100 */
[----:B------:R-:W-:Y:S01]  /*1840*/  FFMA.FTZ R93, R38, R93, R97 ;  /* 0x0000005d265d7223 */ /* 0x000fe20000010061 */
[----:B------:R-:W-:Y:S02]  /*1850*/  HADD2.F32 R0, -RZ, R57.H0_H0 ;  /* 0x20000039ff007230 */ /* 0x000fe40000004100 */
[----:B------:R-:W-:Y:S01]  /*1860*/  HADD2.F32 R33, -RZ, R42.H0_H0 ;  /* 0x2000002aff217230 */ /* 0x000fe20000004100 */
[----:B------:R-:W-:Y:S01]  /*1870*/  FFMA.FTZ R39, R39, R48, R52 ;  /* 0x0000003027277223 */ /* 0x000fe20000010034 */
[----:B------:R-:W-:Y:S02]  /*1880*/  HADD2.F32 R45, -RZ, R45.H1_H1 ;  /* 0x3000002dff2d7230 */ /* 0x000fe40000004100 */
[----:B------:R-:W-:Y:S01]  /*1890*/  HADD2.F32 R49, -RZ, R49.H1_H1 ;  /* 0x30000031ff317230 */ /* 0x000fe20000004100 */
[----:B------:R-:W-:Y:S01]  /*18a0*/  FFMA.FTZ R0, R0, R33, R54 ;  /* 0x0000002100007223 */ /* 0x000fe20000010036 */
[----:B------:R-:W-:-:S02]  /*18b0*/  HADD2.F32 R55, -RZ, R55.H1_H1 ;  /* 0x30000037ff377230 */ /* 0x000fc40000004100 */
[----:B------:R-:W-:Y:S02]  /*18c0*/  HADD2.F32 R57, -RZ, R57.H1_H1 ;  /* 0x30000039ff397230 */ /* 0x000fe40000004100 */
[----:B------:R-:W-:Y:S02]  /*18d0*/  HADD2.F32 R34, -RZ, R59.H1_H1 ;  /* 0x3000003bff227230 */ /* 0x000fe40000004100 */
[----:B------:R-:W-:Y:S02]  /*18e0*/  HADD2.F32 R62, -RZ, R62.H1_H1 ;  /* 0x3000003eff3e7230 */ /* 0x000fe40000004100 */
[----:B------:R-:W-:Y:S01]  /*18f0*/  HADD2.F32 R38, -RZ, R65.H1_H1 ;  /* 0x30000041ff267230 */ /* 0x000fe20000004100 */
[----:B------:R-:W-:Y:S01]  /*1900*/  FFMA.FTZ R34, R45, R34, R40 ;  /* 0x000000222d227223 */ /* 0x000fe20000010028 */
[----:B------:R-:W-:Y:S01]  /*1910*/  HADD2.F32 R42, -RZ, R42.H1_H1 ;  /* 0x3000002aff2a7230 */ /* 0x000fe20000004100 */
[----:B------:R-:W-:Y:S01]  /*1920*/  FFMA.FTZ R49, R49, R62, R93 ;  /* 0x0000003e31317223 */ /* 0x000fe2000001005d */
        /* <DEDUP_REMOVED lines=8> */
[--C-:B------:R-:W-:Y:S02]  /*19b0*/  HADD2.F32 R24, -RZ, R26.reuse.H0_H0 ;  /* 0x2000001aff187230 */ /* 0x100fe40000004100 */
[----:B------:R-:W-:Y:S02]  /*19c0*/  HADD2.F32 R85, -RZ, R26.H1_H1 ;  /* 0x3000001aff557230 */ /* 0x000fe40000004100 */
        /* <DEDUP_REMOVED lines=10> */
[----:B------:R-:W-:Y:S02]  /*1a70*/  HADD2.F32 R35, -RZ, R20.H0_H0 ;  /* 0x20000014ff237230 */ /* 0x000fe40000004100 */
[----:B------:R-:W-:Y:S02]  /*1a80*/  HADD2.F32 R68, -RZ, R4.H0_H0 ;  /* 0x20000004ff447230 */ /* 0x000fe40000004100 */
[----:B------:R-:W-:-:S02]  /*1a90*/  HADD2.F32 R7, -RZ, R16.H0_H0 ;  /* 0x20000010ff077230 */ /* 0x000fc40000004100 */
[----:B------:R-:W-:Y:S01]  /*1aa0*/  HADD2.F32 R27, -RZ, R12.H0_H0 ;  /* 0x2000000cff1b7230 */ /* 0x000fe20000004100 */
[----:B------:R-:W-:Y:S01]  /*1ab0*/  FFMA.FTZ R34, R35, R68, R34 ;  /* 0x0000004423227223 */ /* 0x000fe20000010022 */
[----:B------:R-:W-:Y:S01]  /*1ac0*/  HADD2.F32 R31, -RZ, R8.H0_H0 ;  /* 0x20000008ff1f7230 */ /* 0x000fe20000004100 */
[----:B------:R-:W-:Y:S01]  /*1ad0*/  FFMA.FTZ R7, R7, R82, R49 ;  /* 0x0000005207077223 */ /* 0x000fe20000010031 */
[----:B------:R-:W-:Y:S01]  /*1ae0*/  HADD2.F32 R43, -RZ, R20.H1_H1 ;  /* 0x30000014ff2b7230 */ /* 0x000fe20000004100 */
[----:B------:R-:W-:Y:S01]  /*1af0*/  FFMA.FTZ R27, R27, R88, R38 ;  /* 0x000000581b1b7223 */ /* 0x000fe20000010026 */
[----:B------:R-:W-:Y:S01]  /*1b00*/  HADD2.F32 R4, -RZ, R4.H1_H1 ;  /* 0x30000004ff047230 */ /* 0x000fe20000004100 */
[----:B------:R-:W-:Y:S01]  /*1b10*/  FFMA.FTZ R0, R31, R92, R0 ;  /* 0x0000005c1f007223 */ /* 0x000fe20000010000 */
[----:B------:R-:W-:Y:S02]  /*1b20*/  HADD2.F32 R74, -RZ, R16.H1_H1 ;  /* 0x30000010ff4a7230 */ /* 0x000fe40000004100 */
[----:B------:R-:W-:Y:S01]  /*1b30*/  HADD2.F32 R50, -RZ, R12.H1_H1 ;  /* 0x3000000cff327230 */ /* 0x000fe20000004100 */
[----:B------:R-:W-:Y:S01]  /*1b40*/  FFMA.FTZ R4, R43, R4, R34 ;  /* 0x000000042b047223 */ /* 0x000fe20000010022 */
[----:B------:R-:W-:Y:S01]  /*1b50*/  HADD2.F32 R8, -RZ, R8.H1_H1 ;  /* 0x30000008ff087230 */ /* 0x000fe20000004100 */
[----:B------:R-:W-:Y:S01]  /*1b60*/  FFMA.FTZ R7, R74, R83, R7 ;  /* 0x000000534a077223 */ /* 0x000fe20000010007 */
[----:B------:R-:W-:Y:S01]  /*1b70*/  HADD2.F32 R20, -RZ, R21.H0_H0 ;  /* 0x20000015ff147230 */ /* 0x000fe20000004100 */
[----:B------:R-:W-:Y:S01]  /*1b80*/  FFMA.FTZ R27, R50, R89, R27 ;  /* 0x00000059321b7223 */ /* 0x000fe2000001001b */
[----:B------:R-:W-:Y:S01]  /*1b90*/  HADD2.F32 R69, -RZ, R5.H0_H0 ;  /* 0x20000005ff457230 */ /* 0x000fe20000004100 */
[----:B------:R-:W-:Y:S01]  /*1ba0*/  FFMA.FTZ R0, R8, R41, R0 ;  /* 0x0000002908007223 */ /* 0x000fe20000010000 */
        /* <DEDUP_REMOVED lines=44> */
[----:B------:R-:W-:Y:S01]  /*1e70*/  HADD2.F32 R15, -RZ, R15.H1_H1 ;  /* 0x3000000fff0f7230 */ /* 0x000fe20000004100 */
[----:B------:R-:W-:Y:S01]  /*1e80*/  FFMA.FTZ R4, R23, R72, R4 ;  /* 0x0000004817047223 */ /* 0x000fe20000010004 */
[----:B------:R-:W-:Y:S01]  /*1e90*/  HADD2.F32 R11, -RZ, R11.H1_H1 ;  /* 0x3000000bff0b7230 */ /* 0x000fe20000004100 */
[----:B------:R-:W-:-:S02]  /*1ea0*/  FFMA.FTZ R7, R19, R26, R7 ;  /* 0x0000001a13077223 */ /* 0x000fc40000010007 */
[----:B------:R-:W-:Y:S01]  /*1eb0*/  FFMA.FTZ R12, R15, R30, R12 ;  /* 0x0000001e0f0c7223 */ /* 0x000fe2000001000c */
[----:B------:R-:W0:Y:S01]  /*1ec0*/  SHFL.BFLY PT, R5, R4, 0x8, 0x1f ;  /* 0x0d001f0004057f89 */ /* 0x000e2200000e0000 */
[----:B------:R-:W-:-:S03]  /*1ed0*/  FFMA.FTZ R32, R11, R32, R0 ;  /* 0x000000200b207223 */ /* 0x000fc60000010000 */
[----:B------:R-:W1:Y:S04]  /*1ee0*/  SHFL.BFLY PT, R0, R7, 0x8, 0x1f ;  /* 0x0d001f0007007f89 */ /* 0x000e6800000e0000 */
[----:B------:R-:W2:Y:S04]  /*1ef0*/  SHFL.BFLY PT, R9, R12, 0x8, 0x1f ;  /* 0x0d001f000c097f89 */ /* 0x000ea800000e0000 */
[----:B------:R-:W3:Y:S01]  /*1f00*/  SHFL.BFLY PT, R11, R32, 0x8, 0x1f ;  /* 0x0d001f00200b7f89 */ /* 0x000ee200000e0000 */
[----:B0-----:R-:W-:Y:S02]  /*1f10*/  FADD.FTZ R5, R4, R5 ;  /* 0x0000000504057221 */ /* 0x001fe40000010000 */
[----:B-1----:R-:W-:-:S03]  /*1f20*/  FADD.FTZ R6, R7, R0 ;  /* 0x0000000007067221 */ /* 0x002fc60000010000 */
[----:B------:R-:W0:Y:S01]  /*1f30*/  SHFL.BFLY PT, R0, R5, 0x4, 0x1f ;  /* 0x0c801f0005007f89 */ /* 0x000e2200000e0000 */
[----:B--2---:R-:W-:-:S03]  /*1f40*/  FADD.FTZ R8, R12, R9 ;  /* 0x000000090c087221 */ /* 0x004fc60000010000 */
[----:B------:R-:W1:Y:S01]  /*1f50*/  SHFL.BFLY PT, R9, R6, 0x4, 0x1f ;  /* 0x0c801f0006097f89 */ /* 0x000e6200000e0000 */
[----:B---3--:R-:W-:-:S03]  /*1f60*/  FADD.FTZ R13, R32, R11 ;  /* 0x0000000b200d7221 */ /* 0x008fc60000010000 */
[----:B------:R-:W2:Y:S04]  /*1f70*/  SHFL.BFLY PT, R11, R8, 0x4, 0x1f ;  /* 0x0c801f00080b7f89 */ /* 0x000ea800000e0000 */
[----:B------:R-:W3:Y:S01]  /*1f80*/  SHFL.BFLY PT, R4, R13, 0x4, 0x1f ;  /* 0x0c801f000d047f89 */ /* 0x000ee200000e0000 */
[----:B0-----:R-:W-:Y:S02]  /*1f90*/  FADD.FTZ R0, R5, R0 ;  /* 0x0000000005007221 */ /* 0x001fe40000010000 */
[----:B-1----:R-:W-:-:S03]  /*1fa0*/  FADD.FTZ R9, R6, R9 ;  /* 0x0000000906097221 */ /* 0x002fc60000010000 */
[----:B------:R-:W0:Y:S01]  /*1fb0*/  SHFL.BFLY PT, R7, R0, 0x2, 0x1f ;  /* 0x0c401f0000077f89 */ /* 0x000e2200000e0000 */
[----:B--2---:R-:W-:Y:S02]  /*1fc0*/  FADD.FTZ R11, R8, R11 ;  /* 0x0000000b080b7221 */ /* 0x004fe40000010000 */
[----:B---3--:R-:W-:-:S03]  /*1fd0*/  FADD.FTZ R12, R13, R4 ;  /* 0x000000040d0c7221 */ /* 0x008fc60000010000 */
[----:B------:R-:W1:Y:S04]  /*1fe0*/  SHFL.BFLY PT, R10, R11, 0x2, 0x1f ;  /* 0x0c401f000b0a7f89 */ /* 0x000e6800000e0000 */
[----:B------:R-:W2:Y:S04]  /*1ff0*/  SHFL.BFLY PT, R4, R9, 0x2, 0x1f ;  /* 0x0c401f0009047f89 */ /* 0x000ea800000e0000 */
[----:B------:R-:W3:Y:S01]  /*2000*/  SHFL.BFLY PT, R15, R12, 0x2, 0x1f ;  /* 0x0c401f000c0f7f89 */ /* 0x000ee200000e0000 */
[----:B0-----:R-:W-:Y:S02]  /*2010*/  FADD.FTZ R7, R0, R7 ;  /* 0x0000000700077221 */ /* 0x001fe40000010000 */
[----:B-1----:R-:W-:-:S02]  /*2020*/  FADD.FTZ R10, R11, R10 ;  /* 0x0000000a0b0a7221 */ /* 0x002fc40000010000 */
[----:B--2---:R-:W-:-:S03]  /*2030*/  FADD.FTZ R5, R9, R4 ;  /* 0x0000000409057221 */ /* 0x004fc60000010000 */
[----:B------:R-:W0:Y:S01]  /*2040*/  SHFL.BFLY PT, R13, R10, 0x1, 0x1f ;  /* 0x0c201f000a0d7f89 */ /* 0x000e2200000e0000 */
[----:B---3--:R-:W-:-:S03]  /*2050*/  FADD.FTZ R15, R12, R15 ;  /* 0x0000000f0c0f7221 */ /* 0x008fc60000010000 */
[----:B------:R-:W1:Y:S04]  /*2060*/  SHFL.BFLY PT, R4, R7, 0x1, 0x1f ;  /* 0x0c201f0007047f89 */ /* 0x000e6800000e0000 */
[----:B------:R-:W2:Y:S04]  /*2070*/  SHFL.BFLY PT, R6, R5, 0x1, 0x1f ;  /* 0x0c201f0005067f89 */ /* 0x000ea800000e0000 */
[----:B------:R-:W3:Y:S01]  /*2080*/  SHFL.BFLY PT, R0, R15, 0x1, 0x1f ;  /* 0x0c201f000f007f89 */ /* 0x000ee200000e0000 */
[----:B0-----:R-:W-:Y:S02]  /*2090*/  FADD.FTZ R9, R10, R13 ;  /* 0x0000000d0a097221 */ /* 0x001fe40000010000 */
[----:B-1----:R-:W-:-:S02]  /*20a0*/  FADD.FTZ R8, R7, R4 ;  /* 0x0000000407087221 */ /* 0x002fc40000010000 */
[----:B--2---:R-:W-:Y:S02]  /*20b0*/  FADD.FTZ R6, R5, R6 ;  /* 0x0000000605067221 */ /* 0x004fe40000010000 */
[----:B---3--:R-:W-:Y:S01]  /*20c0*/  FADD.FTZ R11, R15, R0 ;  /* 0x000000000f0b7221 */ /* 0x008fe20000010000 */
[----:B------:R-:W-:Y:S05]  /*20d0*/  @P0 BRA `(.L_x_997) ;  /* 0x000001b000000947 */ /* 0x000fea0003800000 */
[----:B------:R-:W-:Y:S01]  /*20e0*/  ULDC.64 UR16, c[0x0][0x1c8] ;  /* 0x0000720000107ab9 */ /* 0x000fe20000000a00 */
[----:B------:R-:W-:Y:S01]  /*20f0*/  ISETP.GE.AND P0, PT, R79, UR8, PT ;  /* 0x000000084f007c0c */ /* 0x000fe2000bf06270 */
[----:B------:R-:W-:Y:S01]  /*2100*/  USHF.R.S32.HI UR5, URZ, 0x1f, UR4 ;  /* 0x0000001f3f057899 */ /* 0x000fe20008011404 */
[----:B------:R-:W-:Y:S01]  /*2110*/  ISETP.GE.AND P3, PT, R2, UR8, PT ;  /* 0x0000000802007c0c */ /* 0x000fe2000bf66270 */
[----:B------:R-:W-:Y:S01]  /*2120*/  UIMAD UR9, UR15, UR16, URZ ;  /* 0x000000100f0972a4 */ /* 0x000fe2000f8e023f */
[----:B------:R-:W-:Y:S01]  /*2130*/  ISETP.GE.AND P2, PT, R76, UR8, PT ;  /* 0x000000084c007c0c */ /* 0x000fe2000bf46270 */
[----:B------:R-:W-:Y:S01]  /*2140*/  UIMAD.WIDE.U32 UR6, UR12, UR16, UR4 ;  /* 0x000000100c0672a5 */ /* 0x000fe2000f8e0004 */
[----:B------:R-:W-:Y:S01]  /*2150*/  FSEL R11, R11, RZ, !P0 ;  /* 0x000000ff0b0b7208 */ /* 0x000fe20004000000 */
[----:B------:R-:W-:Y:S01]  /*2160*/  UIMAD UR9, UR12, UR17, UR9 ;  /* 0x000000110c0972a4 */ /* 0x000fe2000f8e0209 */
[----:B------:R-:W-:-:S02]  /*2170*/  FSEL R7, R6, RZ, !P2 ;  /* 0x000000ff06077208 */ /* 0x000fc40005000000 */
[----:B------:R-:W-:Y:S02]  /*2180*/  ULDC.64 UR16, c[0x0][0x1d0] ;  /* 0x0000740000107ab9 */ /* 0x000fe40000000a00 */
[----:B------:R-:W-:Y:S02]  /*2190*/  UIADD3 UR7, UR7, UR9, URZ ;  /* 0x0000000907077290 */ /* 0x000fe4000fffe03f */
[----:B------:R-:W-:Y:S02]  /*21a0*/  UIMAD UR5, UR18, UR16, URZ ;  /* 0x00000010120572a4 */ /* 0x000fe4000f8e023f */
[----:B------:R-:W-:Y:S02]  /*21b0*/  UIMAD.WIDE.U32 UR6, UR14, UR16, UR6 ;  /* 0x000000100e0672a5 */ /* 0x000fe4000f8e0006 */
[----:B------:R-:W-:-:S04]  /*21c0*/  UIMAD UR5, UR14, UR17, UR5 ;  /* 0x000000110e0572a4 */ /* 0x000fc8000f8e0205 */
[----:B------:R-:W-:Y:S02]  /*21d0*/  IADD3 R0, P1, R2, UR6, RZ ;  /* 0x0000000602007c10 */ /* 0x000fe4000ff3e0ff */
[----:B------:R-:W-:Y:S02]  /*21e0*/  MOV R5, UR5 ;  /* 0x0000000500057c02 */ /* 0x000fe40008000f00 */
[----:B------:R-:W-:Y:S02]  /*21f0*/  LEA R4, P4, R0, c[0x0][0x1b0], 0x2 ;  /* 0x00006c0000047a11 */ /* 0x000fe400078810ff */
[----:B------:R-:W-:Y:S02]  /*2200*/  IADD3.X R3, R3, UR7, R5, P1, !PT ;  /* 0x0000000703037c10 */ /* 0x000fe40008ffe405 */
[----:B------:R-:W-:Y:S02]  /*2210*/  ISETP.GE.AND P1, PT, R78, UR8, PT ;  /* 0x000000084e007c0c */ /* 0x000fe4000bf26270 */
[----:B------:R-:W-:-:S02]  /*2220*/  LEA.HI.X R5, R0, c[0x0][0x1b4], R3, 0x2, P4 ;  /* 0x00006d0000057a11 */ /* 0x000fc400020f1403 */
[----:B------:R-:W-:Y:S02]  /*2230*/  FSEL R3, R8, RZ, !P3 ;  /* 0x000000ff08037208 */ /* 0x000fe40005800000 */
[----:B------:R-:W-:Y:S01]  /*2240*/  FSEL R9, R9, RZ, !P1 ;  /* 0x000000ff09097208 */ /* 0x000fe20004800000 */
[----:B------:R0:W-:Y:S04]  /*2250*/  STG.E [R4.64+0x40], R7 ;  /* 0x0000400704007986 */ /* 0x0001e8000c10190a */
[----:B------:R0:W-:Y:S04]  /*2260*/  STG.E [R4.64], R3 ;  /* 0x0000000304007986 */ /* 0x0001e8000c10190a */
[----:B------:R0:W-:Y:S04]  /*2270*/  STG.E [R4.64+0x80], R9 ;  /* 0x0000800904007986 */ /* 0x0001e8000c10190a */
[----:B------:R0:W-:Y:S02]  /*2280*/  STG.E [R4.64+0xc0], R11 ;  /* 0x0000c00b04007986 */ /* 0x0001e4000c10190a */
.L_x_997:
[----:B------:R-:W-:Y:S05]  /*2290*/  BSYNC B0 ;  /* 0x0000000000007941 */ /* 0x000fea0003800000 */
.L_x_996:
[----:B------:R-:W-:Y:S01]  /*22a0*/  ULDC UR5, c[0x0][0x168] ;  /* 0x00005a0000057ab9 */ /* 0x000fe20000000800 */
[----:B------:R-:W-:Y:S01]  /*22b0*/  BSSY B0, `(.L_x_998) ;  /* 0x0000020000007945 */ /* 0x000fe20003800000 */
[----:B------:R-:W-:-:S04]  /*22c0*/  UIADD3 UR5, UR5, 0x3f, URZ ;  /* 0x0000003f05057890 */ /* 0x000fc8000fffe03f */
[----:B------:R-:W-:Y:S02]  /*22d0*/  USHF.R.S32.HI UR6, URZ, 0x1f, UR5 ;  /* 0x0000001f3f067899 */ /* 0x000fe40008011405 */
[----:B------:R-:W-:Y:S02]  /*22e0*/  UIMAD UR7, UR13, -0x40, UR5 ;  /* 0xffffffc00d0778a4 */ /* 0x000fe4000f8e0205 */
[----:B------:R-:W-:-:S04]  /*22f0*/  ULEA.HI UR6, UR6, UR5, URZ, 0x6 ;  /* 0x0000000506067291 */ /* 0x000fc8000f8f303f */
[----:B------:R-:W-:-:S04]  /*2300*/  ULOP3.LUT UR6, UR6, 0xffffffc0, URZ, 0xc0, !UPT ;  /* 0xffffffc006067892 */ /* 0x000fc8000f8ec03f */
[----:B------:R-:W-:-:S06]  /*2310*/  UIADD3 UR6, UR7, UR6, -UR5 ;  /* 0x0000000607067290 */ /* 0x000fcc000fffe805 */
[----:B------:R-:W-:-:S04]  /*2320*/  ISETP.GE.AND P0, PT, R46, UR6, PT ;  /* 0x000000062e007c0c */ /* 0x000fc8000bf06270 */
[----:B------:R-:W-:-:S13]  /*2330*/  ISETP.GT.OR P0, PT, R46, 0x3f, P0 ;  /* 0x0000003f2e00780c */ /* 0x000fda0000704670 */
[----:B------:R-:W-:Y:S05]  /*2340*/  @P0 BRA `(.L_x_999) ;  /* 0x0000016000000947 */ /* 0x000fea0003800000 */
[----:B0-----:R-:W-:Y:S01]  /*2350*/  IMAD.U32 R3, RZ, RZ, UR4 ;  /* 0x00000004ff037e24 */ /* 0x001fe2000f8e00ff */
[----:B------:R-:W-:Y:S01]  /*2360*/  SHF.R.S32.HI R0, RZ, 0x1f, R46 ;  /* 0x0000001fff007819 */ /* 0x000fe2000001142e */
[----:B------:R-:W-:Y:S01]  /*2370*/  ULDC.64 UR6, c[0x0][0x1f8] ;  /* 0x00007e0000067ab9 */ /* 0x000fe20000000a00 */
[----:B------:R-:W-:Y:S01]  /*2380*/  IADD3 R2, P0, R46, UR4, RZ ;  /* 0x000000042e027c10 */ /* 0x000fe2000ff1e0ff */
[----:B------:R-:W-:Y:S01]  /*2390*/  UIMAD UR5, UR15, UR6, URZ ;  /* 0x000000060f0572a4 */ /* 0x000fe2000f8e023f */
[----:B------:R-:W-:Y:S02]  /*23a0*/  MOV R5, UR12 ;  /* 0x0000000c00057c02 */ /* 0x000fe40008000f00 */
[----:B------:R-:W-:Y:S01]  /*23b0*/  LEA.HI.X.SX32 R3, R3, R0, 0x1, P0 ;  /* 0x0000000003037211 */ /* 0x000fe200000f0eff */
[----:B------:R-:W-:Y:S01]  /*23c0*/  UIMAD UR5, UR12, UR7, UR5 ;  /* 0x000000070c0572a4 */ /* 0x000fe2000f8e0205 */
[C---:B------:R-:W-:Y:S01]  /*23d0*/  FMUL.FTZ R0, R77.reuse, 1.4426950216293334961 ;  /* 0x3fb8aa3b4d007820 */ /* 0x040fe20000410000 */
[----:B------:R-:W-:Y:S01]  /*23e0*/  FSETP.NEU.FTZ.AND P0, PT, R77, -INF , PT ;  /* 0xff8000004d00780b */ /* 0x000fe20003f1d000 */
[----:B------:R-:W-:Y:S01]  /*23f0*/  ULDC.64 UR6, c[0x0][0x200] ;  /* 0x0000800000067ab9 */ /* 0x000fe20000000a00 */
[----:B------:R-:W-:Y:S01]  /*2400*/  IMAD.WIDE.U32 R2, R5, c[0x0][0x1f8], R2 ;  /* 0x00007e0005027a25 */ /* 0x000fe200078e0002 */
[----:B------:R-:W-:Y:S01]  /*2410*/  UIMAD UR6, UR18, UR6, URZ ;  /* 0x00000006120672a4 */ /* 0x000fe2000f8e023f */
[----:B------:R-:W-:-:S03]  /*2420*/  MOV R5, UR14 ;  /* 0x0000000e00057c02 */ /* 0x000fc60008000f00 */
[----:B------:R-:W-:Y:S01]  /*2430*/  IADD3 R3, R3, UR5, RZ ;  /* 0x0000000503037c10 */ /* 0x000fe2000fffe0ff */
[----:B------:R-:W-:-:S04]  /*2440*/  UIMAD UR6, UR14, UR7, UR6 ;  /* 0x000000070e0672a4 */ /* 0x000fc8000f8e0206 */
[----:B------:R-:W-:-:S05]  /*2450*/  IMAD.WIDE.U32 R2, R5, c[0x0][0x200], R2 ;  /* 0x0000800005027a25 */ /* 0x000fca00078e0002 */
[----:B------:R-:W-:Y:S02]  /*2460*/  IADD3 R3, R3, UR6, RZ ;  /* 0x0000000603037c10 */ /* 0x000fe4000fffe0ff */
[----:B------:R-:W-:-:S04]  /*2470*/  LEA R4, P1, R2, c[0x0][0x1f0], 0x2 ;  /* 0x00007c0002047a11 */ /* 0x000fc800078210ff */
[----:B------:R-:W-:Y:S02]  /*2480*/  LEA.HI.X R5, R2, c[0x0][0x1f4], R3, 0x2, P1 ;  /* 0x00007d0002057a11 */ /* 0x000fe400008f1403 */
[----:B------:R-:W-:-:S05]  /*2490*/  FSEL R3, R0, RZ, P0 ;  /* 0x000000ff00037208 */ /* 0x000fca0000000000 */
[----:B------:R0:W-:Y:S02]  /*24a0*/  STG.E [R4.64], R3 ;  /* 0x0000000304007986 */ /* 0x0001e4000c10190a */
.L_x_999:
[----:B------:R-:W-:Y:S05]  /*24b0*/  BSYNC B0 ;  /* 0x0000000000007941 */ /* 0x000fea0003800000 */
.L_x_998:
[----:B------:R-:W-:Y:S01]  /*24c0*/  USHF.L.U32 UR5, UR13, 0xe, URZ ;  /* 0x0000000e0d057899 */ /* 0x000fe2000800063f */
[----:B------:R-:W-:Y:S01]  /*24d0*/  IMAD.SHL.U32 R2, R46, 0x4, RZ ;  /* 0x000000042e027824 */ /* 0x000fe200078e00ff */
[----:B------:R-:W-:Y:S01]  /*24e0*/  ULDC.64 UR6, c[0x0][0x220] ;  /* 0x0000880000067ab9 */ /* 0x000fe20000000a00 */
[----:B0-----:R-:W-:-:S03]  /*24f0*/  MOV R5, UR12 ;  /* 0x0000000c00057c02 */ /* 0x001fc60008000f00 */
[----:B------:R-:W-:Y:S02]  /*2500*/  SHF.R.S32.HI R0, RZ, 0x1f, R2 ;  /* 0x0000001fff007819 */ /* 0x000fe40000011402 */
[----:B------:R-:W-:Y:S02]  /*2510*/  IADD3 R2, P0, R2, UR5, RZ ;  /* 0x0000000502027c10 */ /* 0x000fe4000ff1e0ff */
[----:B------:R-:W-:Y:S01]  /*2520*/  MOV R3, UR5 ;  /* 0x0000000500037c02 */ /* 0x000fe20008000f00 */
[----:B------:R-:W-:-:S03]  /*2530*/  UIMAD UR5, UR15, UR6, URZ ;  /* 0x000000060f0572a4 */ /* 0x000fc6000f8e023f */
[----:B------:R-:W-:Y:S01]  /*2540*/  LEA.HI.X.SX32 R3, R3, R0, 0x1, P0 ;  /* 0x0000000003037211 */ /* 0x000fe200000f0eff */
[----:B------:R-:W-:Y:S01]  /*2550*/  UIMAD UR5, UR12, UR7, UR5 ;  /* 0x000000070c0572a4 */ /* 0x000fe2000f8e0205 */
[----:B------:R-:W-:Y:S02]  /*2560*/  ISETP.NE.U32.AND P0, PT, RZ, c[0x0][0x238], PT ;  /* 0x00008e00ff007a0c */ /* 0x000fe40003f05070 */
[----:B------:R-:W-:Y:S01]  /*2570*/  ULDC.64 UR6, c[0x0][0x228] ;  /* 0x00008a0000067ab9 */ /* 0x000fe20000000a00 */
[----:B------:R-:W-:Y:S01]  /*2580*/  IMAD.WIDE.U32 R2, R5, c[0x0][0x220], R2 ;  /* 0x0000880005027a25 */ /* 0x000fe200078e0002 */
[----:B------:R-:W-:Y:S01]  /*2590*/  UIMAD UR6, UR18, UR6, URZ ;  /* 0x00000006120672a4 */ /* 0x000fe2000f8e023f */
[----:B------:R-:W-:Y:S02]  /*25a0*/  ISETP.NE.AND.EX P0, PT, RZ, c[0x0][0x23c], PT, P0 ;  /* 0x00008f00ff007a0c */ /* 0x000fe40003f05300 */
[----:B------:R-:W-:Y:S01]  /*25b0*/  IMAD.U32 R5, RZ, RZ, UR14 ;  /* 0x0000000eff057e24 */ /* 0x000fe2000f8e00ff */
[----:B------:R-:W-:Y:S01]  /*25c0*/  IADD3 R3, R3, UR5, RZ ;  /* 0x0000000503037c10 */ /* 0x000fe2000fffe0ff */
[----:B------:R-:W-:Y:S01]  /*25d0*/  UIMAD UR6, UR14, UR7, UR6 ;  /* 0x000000070e0672a4 */ /* 0x000fe2000f8e0206 */
[----:B------:R-:W-:-:S03]  /*25e0*/  ISETP.NE.OR P0, PT, R46, RZ, !P0 ;  /* 0x000000ff2e00720c */ /* 0x000fc60004705670 */
[----:B------:R-:W-:-:S05]  /*25f0*/  IMAD.WIDE.U32 R2, R5, c[0x0][0x228], R2 ;  /* 0x00008a0005027a25 */ /* 0x000fca00078e0002 */
[----:B------:R-:W-:Y:S02]  /*2600*/  IADD3 R3, R3, UR6, RZ ;  /* 0x0000000603037c10 */ /* 0x000fe4000fffe0ff */
[----:B------:R-:W-:-:S04]  /*2610*/  LEA R4, P1, R2, c[0x0][0x208], 0x2 ;  /* 0x0000820002047a11 */ /* 0x000fc800078210ff */
[----:B------:R-:W-:-:S05]  /*2620*/  LEA.HI.X R5, R2, c[0x0][0x20c], R3, 0x2, P1 ;  /* 0x0000830002057a11 */ /* 0x000fca00008f1403 */
[----:B------:R0:W-:Y:S04]  /*2630*/  STG.E.128 [R4.64], RZ ;  /* 0x000000ff04007986 */ /* 0x0001e8000c101d0a */
[----:B------:R0:W-:Y:S04]  /*2640*/  STG.E.128 [R4.64+0x1000], RZ ;  /* 0x001000ff04007986 */ /* 0x0001e8000c101d0a */
        /* <DEDUP_REMOVED lines=15> */
[----:B------:R-:W-:Y:S02]  /*2740*/  ULDC UR4, c[0x0][0x230] ;  /* 0x00008c0000047ab9 */ /* 0x000fe40000000800 */
[----:B------:R-:W-:-:S02]  /*2750*/  UIMAD UR4, UR13, UR4, UR14 ;  /* 0x000000040d0472a4 */ /* 0x000fc4000f8e020e */
[----:B------:R-:W-:Y:S02]  /*2760*/  ULDC UR6, c[0x0][0x170] ;  /* 0x00005c0000067ab9 */ /* 0x000fe40000000800 */
[----:B------:R-:W-:Y:S02]  /*2770*/  UIMAD UR6, UR4, UR6, UR12 ;  /* 0x00000006040672a4 */ /* 0x000fe4000f8e020c */
[----:B------:R-:W-:Y:S02]  /*2780*/  UMOV UR7, 0x4 ;  /* 0x0000000400077882 */ /* 0x000fe40000000000 */
[----:B------:R-:W-:Y:S02]  /*2790*/  ULDC.64 UR4, c[0x0][0x238] ;  /* 0x00008e0000047ab9 */ /* 0x000fe40000000a00 */
[----:B------:R-:W-:-:S06]  /*27a0*/  UIMAD.WIDE UR4, UR6, UR7, UR4 ;  /* 0x00000007060472a5 */ /* 0x000fcc000f8e0204 */
[----:B------:R-:W-:Y:S02]  /*27b0*/  MOV R2, UR4 ;  /* 0x0000000400027c02 */ /* 0x000fe40008000f00 */
[----:B------:R-:W-:-:S05]  /*27c0*/  MOV R3, UR5 ;  /* 0x0000000500037c02 */ /* 0x000fca0008000f00 */
[----:B------:R-:W-:Y:S01]  /*27d0*/  STG.E [R2.64], RZ ;  /* 0x000000ff02007986 */ /* 0x000fe2000c10190a */
[----:B------:R-:W-:Y:S05]  /*27e0*/  EXIT ;  /* 0x000000000000794d */ /* 0x000fea0003800000 */
.L_x_1000:
        /* <DEDUP_REMOVED lines=9> */
.L_x_1171:


//--------------------- .text._ZN7cutlass13device_kernelIN5flash19enable_sm80_to_sm89INS1_16FlashAttnBwdSm80INS1_25CollectiveMainloopBwdSm80ILi1ELi1EN4cute5tupleIJNS5_1CILi64EEES8_NS7_ILi256EEEEEENS_6half_tEfNS_4arch4Sm80ELb1ELb0ELb1ELb1ELb0ELb0ELb0ELb0ELi2ELi4ELi2ELi2ELb0EEENS1_21CollectiveEpilogueBwdISA_SB_SD_Li256ELb1ELb0ELi4EEENS1_25SingleTileBwdLPTSchedulerILb1ELi64ELb0EEEEEEEEEvNT_6ParamsE --------------------------
	.section	.text._ZN7cutlass13device_kernelIN5flash19enable_sm80_to_sm89INS1_16FlashAttnBwdSm80INS1_25CollectiveMainloopBwdSm80ILi1ELi1EN4cute5tupleIJNS5_1CILi64EEES8_NS7_ILi256EEEEEENS_6half_tEfNS_4arch4Sm80ELb1ELb0ELb1ELb1ELb0ELb0ELb0ELb0ELi2ELi4ELi2ELi2ELb0EEENS1_21CollectiveEpilogueBwdISA_SB_SD_Li256ELb1ELb0ELi4EEENS1_25SingleTileBwdLPTSchedulerILb1ELi64ELb0EEEEEEEEEvNT_6ParamsE,"ax",@progbits
	.sectioninfo	@"SHI_REGISTERS=255"
	.align	128
.text._ZN7cutlass13device_kernelIN5flash19enable_sm80_to_sm89INS1_16FlashAttnBwdSm80INS1_25CollectiveMainloopBwdSm80ILi1ELi1EN4cute5tupleIJNS5_1CILi64EEES8_NS7_ILi256EEEEEENS_6half_tEfNS_4arch4Sm80ELb1ELb0ELb1ELb1ELb0ELb0ELb0ELb0ELi2ELi4ELi2ELi2ELb0EEENS1_21CollectiveEpilogueBwdISA_SB_SD_Li256ELb1ELb0ELi4EEENS1_25SingleTileBwdLPTSchedulerILb1ELi64ELb0EEEEEEEEEvNT_6ParamsE:
        .type           _ZN7cutlass13device_kernelIN5flash19enable_sm80_to_sm89INS1_16FlashAttnBwdSm80INS1_25CollectiveMainloopBwdSm80ILi1ELi1EN4cute5tupleIJNS5_1CILi64EEES8_NS7_ILi256EEEEEENS_6half_tEfNS_4arch4Sm80ELb1ELb0ELb1ELb1ELb0ELb0ELb0ELb0ELi2ELi4ELi2ELi2ELb0EEENS1_21CollectiveEpilogueBwdISA_SB_SD_Li256ELb1ELb0ELi4EEENS1_25SingleTileBwdLPTSchedulerILb1ELi64ELb0EEEEEEEEEvNT_6ParamsE,@function
        .size           _ZN7cutlass13device_kernelIN5flash19enable_sm80_to_sm89INS1_16FlashAttnBwdSm80INS1_25CollectiveMainloopBwdSm80ILi1ELi1EN4cute5tupleIJNS5_1CILi64EEES8_NS7_ILi256EEEEEENS_6half_tEfNS_4arch4Sm80ELb1ELb0ELb1ELb1ELb0ELb0ELb0ELb0ELi2ELi4ELi2ELi2ELb0EEENS1_21CollectiveEpilogueBwdISA_SB_SD_Li256ELb1ELb0ELi4EEENS1_25SingleTileBwdLPTSchedulerILb1ELi64ELb0EEEEEEEEEvNT_6ParamsE,(.L_x_1172 - _ZN7cutlass13device_kernelIN5flash19enable_sm80_to_sm89INS1_16FlashAttnBwdSm80INS1_25CollectiveMainloopBwdSm80ILi1ELi1EN4cute5tupleIJNS5_1CILi64EEES8_NS7_ILi256EEEEEENS_6half_tEfNS_4arch4Sm80ELb1ELb0ELb1ELb1ELb0ELb0ELb0ELb0ELi2ELi4ELi2ELi2ELb0EEENS1_21CollectiveEpilogueBwdISA_SB_SD_Li256ELb1ELb0ELi4EEENS1_25SingleTileBwdLPTSchedulerILb1ELi64ELb0EEEEEEEEEvNT_6ParamsE)
        .other          _ZN7cutlass13device_kernelIN5flash19enable_sm80_to_sm89INS1_16FlashAttnBwdSm80INS1_25CollectiveMainloopBwdSm80ILi1ELi1EN4cute5tupleIJNS5_1CILi64EEES8_NS7_ILi256EEEEEENS_6half_tEfNS_4arch4Sm80ELb1ELb0ELb1ELb1ELb0ELb0ELb0ELb0ELi2ELi4ELi2ELi2ELb0EEENS1_21CollectiveEpilogueBwdISA_SB_SD_Li256ELb1ELb0ELi4EEENS1_25SingleTileBwdLPTSchedulerILb1ELi64ELb0EEEEEEEEEvNT_6ParamsE,@"STO_CUDA_ENTRY STV_DEFAULT"
_ZN7cutlass13device_kernelIN5flash19enable_sm80_to_sm89INS1_16FlashAttnBwdSm80INS1_25CollectiveMainloopBwdSm80ILi1ELi1EN4cute5tupleIJNS5_1CILi64EEES8_NS7_ILi256EEEEEENS_6half_tEfNS_4arch4Sm80ELb1ELb0ELb1ELb1ELb0ELb0ELb0ELb0ELi2ELi4ELi2ELi2ELb0EEENS1_21CollectiveEpilogueBwdISA_SB_SD_Li256ELb1ELb0ELi4EEENS1_25SingleTileBwdLPTSchedulerILb1ELi64ELb0EEEEEEEEEvNT_6ParamsE:
        /* <DEDUP_REMOVED lines=31> */
.L_x_1002:
        /* <DEDUP_REMOVED lines=8> */
.L_x_1003:
        /* <DEDUP_REMOVED lines=22> */
.L_x_1004:
        /* <DEDUP_REMOVED lines=14> */
.L_x_1006:
[----:B------:R-:W-:Y:S02]  /*04b0*/  ULDC UR5, c[0x0][0x3d4] ;  /* 0x0000f50000057ab9 */ /* 0x000fe40000000800 */
.L_x_1005:
[----:B------:R-:W-:-:S04]  /*04c0*/  UIADD3 UR5, UR5, 0x3f, URZ ;  /* 0x0000003f05057890 */ /* 0x000fc8000fffe03f */
[----:B------:R-:W-:-:S04]  /*04d0*/  USHF.R.S32.HI UR4, URZ, 0x1f, UR5 ;  /* 0x0000001f3f047899 */ /* 0x000fc80008011405 */
[----:B------:R-:W-:-:S04]  /*04e0*/  ULEA.HI UR4, UR4, UR5, URZ, 0x6 ;  /* 0x0000000504047291 */ /* 0x000fc8000f8f303f */
[----:B------:R-:W-:-:S04]  /*04f0*/  USHF.R.S32.HI UR4, URZ, 0x6, UR4 ;  /* 0x000000063f047899 */ /* 0x000fc80008011404 */
[----:B------:R-:W-:-:S04]  /*0500*/  UISETP.GE.AND UP0, UPT, UR20, UR4, UPT ;  /* 0x000000041400728c */ /* 0x000fc8000bf06270 */
[----:B------:R-:W-:Y:S01]  /*0510*/  USEL UR18, UR18, 0xffffffff, !UP0 ;  /* 0xffffffff12127887 */ /* 0x000fe2000c000000 */
[----:B------:R-:W-:Y:S05]  /*0520*/  BRA `(.L_x_1007) ;  /* 0x0000049000007947 */ /* 0x000fea0003800000 */
.L_x_1001:
        /* <DEDUP_REMOVED lines=22> */
.L_x_1008:
        /* <DEDUP_REMOVED lines=8> */
.L_x_1009:
        /* <DEDUP_REMOVED lines=22> */
.L_x_1010:
        /* <DEDUP_REMOVED lines=14> */
.L_x_1012:
[----:B------:R-:W-:Y:S02]  /*0950*/  ULDC UR5, c[0x0][0x3d4] ;  /* 0x0000f50000057ab9 */ /* 0x000fe40000000800 */
.L_x_1011:
[----:B------:R-:W-:-:S04]  /*0960*/  UIADD3 UR5, UR5, 0x3f, URZ ;  /* 0x0000003f05057890 */ /* 0x000fc8000fffe03f */
[----:B------:R-:W-:-:S04]  /*0970*/  USHF.R.S32.HI UR4, URZ, 0x1f, UR5 ;  /* 0x0000001f3f047899 */ /* 0x000fc80008011405 */
[----:B------:R-:W-:-:S04]  /*0980*/  ULEA.HI UR4, UR4, UR5, URZ, 0x6 ;  /* 0x0000000504047291 */ /* 0x000fc8000f8f303f */
[----:B------:R-:W-:-:S04]  /*0990*/  USHF.R.S32.HI UR4, URZ, 0x6, UR4 ;  /* 0x000000063f047899 */ /* 0x000fc80008011404 */
[----:B------:R-:W-:-:S04]  /*09a0*/  UISETP.GE.AND UP0, UPT, UR20, UR4, UPT ;  /* 0x000000041400728c */ /* 0x000fc8000bf06270 */
[----:B------:R-:W-:-:S06]  /*09b0*/  USEL UR18, UR18, 0xffffffff, !UP0 ;  /* 0xffffffff12127887 */ /* 0x000fcc000c000000 */
.L_x_1007:
        /* <DEDUP_REMOVED lines=49> */
.L_x_1013:
        /* <DEDUP_REMOVED lines=10> */
.L_x_1014:
[----:B------:R-:W-:Y:S05]  /*0d70*/  @!P2 BRA `(.L_x_1015) ;  /* 0x000000500000a947 */ /* 0x000fea0003800000 */
[----:B------:R1:W2:Y:S04]  /*0d80*/  LDG.E R0, [R2.64] ;  /* 0x0000001602007981 */ /* 0x0002a8000c1e1900 */
[----:B-1----:R-:W3:Y:S01]  /*0d90*/  LDG.E R2, [R2.64+0x4] ;  /* 0x0000041602027981 */ /* 0x002ee2000c1e1900 */
[----:B--2---:R-:W1:Y:S08]  /*0da0*/  R2UR UR16, R0 ;  /* 0x00000000001073c2 */ /* 0x004e7000000e0000 */
[----:B---3--:R-:W1:Y:S02]  /*0db0*/  R2UR UR4, R2 ;  /* 0x00000000020473c2 */ /* 0x008e6400000e0000 */
[----:B-1----:R-:W-:-:S06]  /*0dc0*/  UIADD3 UR16, -UR16, UR4, URZ ;  /* 0x0000000410107290 */ /* 0x002fcc000fffe13f */
.L_x_1015:
        /* <DEDUP_REMOVED lines=10> */
[----:B------:R-:W-:Y:S01]  /*0e70*/  IMAD.MOV.U32 R7, RZ, RZ, RZ ;  /* 0x000000ffff077224 */ /* 0x000fe200078e00ff */
[----:B------:R-:W-:Y:S01]  /*0e80*/  CS2R R152, SRZ ;  /* 0x0000000000987805 */ /* 0x000fe2000001ff00 */
[----:B------:R-:W-:Y:S01]  /*0e90*/  USHF.R.S32.HI UR15, URZ, 0x1f, UR4 ;  /* 0x0000001f3f0f7899 */ /* 0x000fe20008011404 */
[----:B------:R-:W-:Y:S01]  /*0ea0*/  IMAD.MOV.U32 R154, RZ, RZ, RZ ;  /* 0x000000ffff9a7224 */ /* 0x000fe200078e00ff */
[----:B------:R-:W-:Y:S01]  /*0eb0*/  MOV R9, RZ ;  /* 0x000000ff00097202 */ /* 0x000fe20000000f00 */
        /* <DEDUP_REMOVED lines=82> */
[----:B------:R-:W-:Y:S01]  /*13e0*/  ULDC.64 UR6, c[0x0][0x248] ;  /* 0x0000920000067ab9 */ /* 0x000fe20000000a00 */
[----:B------:R-:W-:Y:S01]  /*13f0*/  IMAD.SHL.U32 R3, R101, 0x4, RZ ;  /* 0x0000000465037824 */ /* 0x000fe200078e00ff */
[----:B------:R-:W-:Y:S01]  /*1400*/  UISETP.NE.AND UP0, UPT, UR6, 0x1, UPT ;  /* 0x000000010600788c */ /* 0x000fe2000bf05270 */
[-C--:B------:R-:W-:Y:S01]  /*1410*/  LEA.HI R5, R36, R101.reuse, RZ, 0x3 ;  /* 0x0000006524057211 */ /* 0x080fe200078f18ff */
[----:B------:R-:W-:Y:S01]  /*1420*/  USHF.R.S32.HI UR6, URZ, 0x1f, UR9 ;  /* 0x0000001f3f067899 */ /* 0x000fe20008011409 */
[----:B------:R-:W-:Y:S01]  /*1430*/  IMAD.U32 R10, RZ, RZ, UR20 ;  /* 0x00000014ff0a7e24 */ /* 0x000fe2000f8e00ff */
[----:B------:R-:W-:Y:S01]  /*1440*/  UIMAD.WIDE.U32 UR10, UR19, UR7, URZ ;  /* 0x00000007130a72a5 */ /* 0x000fe2000f8e003f */
[----:B------:R-:W-:Y:S01]  /*1450*/  SHF.R.S32.HI R248, RZ, 0x3, R5 ;  /* 0x00000003fff87819 */ /* 0x000fe20000011405 */
[----:B------:R-:W-:Y:S01]  /*1460*/  USHF.R.S32.HI UR24, URZ, 0x1f, UR19 ;  /* 0x0000001f3f187899 */ /* 0x000fe20008011413 */
[----:B------:R-:W-:Y:S01]  /*1470*/  IMAD.MOV.U32 R32, RZ, RZ, c[0x0][0x1ac] ;  /* 0x00006b00ff207624 */ /* 0x000fe200078e00ff */
[----:B------:R-:W-:Y:S01]  /*1480*/  USHF.L.U32 UR7, UR9, 0x8, URZ ;  /* 0x0000000809077899 */ /* 0x000fe2000800063f */
[----:B------:R-:W-:Y:S01]  /*1490*/  SHF.R.S32.HI R0, RZ, 0x1f, R248 ;  /* 0x0000001fff007819 */ /* 0x000fe200000114f8 */
[----:B------:R-:W-:Y:S01]  /*14a0*/  ULDC.64 UR4, c[0x0][0x270] ;  /* 0x00009c0000047ab9 */ /* 0x000fe20000000a00 */
[C---:B-----5:R-:W-:Y:S01]  /*14b0*/  IADD3 R6, P0, R248.reuse, R8, RZ ;  /* 0x00000008f8067210 */ /* 0x060fe20007f1e0ff */
[----:B------:R-:W-:Y:S01]  /*14c0*/  UIMAD UR4, UR24, UR4, URZ ;  /* 0x00000004180472a4 */ /* 0x000fe2000f8e023f */
[----:B------:R-:W-:Y:S01]  /*14d0*/  IADD3 R13, P1, R248, R14, RZ ;  /* 0x0000000ef80d7210 */ /* 0x000fe20007f3e0ff */
[----:B------:R-:W-:Y:S01]  /*14e0*/  UMOV UR21, UR19 ;  /* 0x0000001300157c82 */ /* 0x000fe20008000000 */
[-C--:B------:R-:W-:Y:S01]  /*14f0*/  LEA.HI.X.SX32 R7, R8, R0.reuse, 0x1, P0 ;  /* 0x0000000008077211 */ /* 0x080fe200000f0eff */
[----:B------:R-:W-:Y:S01]  /*1500*/  IMAD.U32 R8, RZ, RZ, UR19 ;  /* 0x00000013ff087e24 */ /* 0x000fe2000f8e00ff */
[C---:B------:R-:W-:Y:S01]  /*1510*/  IADD3 R2, P0, R3.reuse, UR9, RZ ;  /* 0x0000000903027c10 */ /* 0x040fe2000ff1e0ff */
[----:B------:R-:W-:Y:S01]  /*1520*/  UIMAD UR8, UR19, UR5, UR4 ;  /* 0x00000005130872a4 */ /* 0x000fe2000f8e0204 */
[----:B------:R-:W-:Y:S01]  /*1530*/  LEA.HI.X.SX32 R14, R14, R0, 0x1, P1 ;  /* 0x000000000e0e7211 */ /* 0x000fe200008f0eff */
[----:B------:R-:W-:Y:S01]  /*1540*/  IMAD.U32 R0, RZ, RZ, UR19 ;  /* 0x00000013ff007e24 */ /* 0x000fe2000f8e00ff */
[----:B------:R-:W-:Y:S01]  /*1550*/  LEA.HI.X.SX32 R3, R3, UR6, 0x1, P0 ;  /* 0x0000000603037c11 */ /* 0x000fe200080f0eff */
[----:B------:R-:W-:Y:S01]  /*1560*/  USHF.R.S32.HI UR6, URZ, 0x1f, UR7 ;  /* 0x0000001f3f067899 */ /* 0x000fe20008011407 */
[----:B------:R-:W-:Y:S01]  /*1570*/  IADD3 R4, P0, R101, UR7, RZ ;  /* 0x0000000765047c10 */ /* 0x000fe2000ff1e0ff */
[----:B------:R-:W-:Y:S01]  /*1580*/  ULDC UR4, c[0x0][0x250] ;  /* 0x0000940000047ab9 */ /* 0x000fe20000000800 */
[----:B------:R-:W-:Y:S01]  /*1590*/  IMAD.WIDE R10, R10, 0x40, R6 ;  /* 0x000000400a0a7825 */ /* 0x000fe200078e0206 */
[----:B------:R-:W-:Y:S01]  /*15a0*/  @UP0 USHF.R.U32.HI UR21, URZ, UR4, UR11 ;  /* 0x000000043f150299 */ /* 0x000fe2000801160b */
[----:B------:R-:W-:Y:S01]  /*15b0*/  LEA.HI R33, R36, R101, RZ, 0x2 ;  /* 0x0000006524217211 */ /* 0x000fe200078f10ff */
[----:B------:R-:W-:Y:S01]  /*15c0*/  USHF.R.S32.HI UR11, URZ, 0x1f, UR18 ;  /* 0x0000001f3f0b7899 */ /* 0x000fe20008011412 */
[--C-:B------:R-:W-:Y:S01]  /*15d0*/  IMAD.WIDE.U32 R8, R8, c[0x0][0x270], R2.reuse ;  /* 0x00009c0008087a25 */ /* 0x100fe200078e0002 */
[----:B------:R-:W-:Y:S01]  /*15e0*/  USHF.R.S32.HI UR12, URZ, 0x1f, UR21 ;  /* 0x0000001f3f0c7899 */ /* 0x000fe20008011415 */
[----:B------:R-:W-:Y:S01]  /*15f0*/  CS2R R162, SRZ ;  /* 0x0000000000a27805 */ /* 0x000fe2000001ff00 */
[----:B------:R-:W-:Y:S01]  /*1600*/  ULDC.64 UR4, c[0x0][0x1e0] ;  /* 0x0000780000047ab9 */ /* 0x000fe20000000a00 */
[C---:B------:R-:W-:Y:S01]  /*1610*/  IMAD.WIDE.U32 R28, R0.reuse, c[0x0][0x288], R2 ;  /* 0x0000a200001c7a25 */ /* 0x040fe200078e0002 */
[----:B------:R-:W-:Y:S01]  /*1620*/  LOP3.LUT R2, R5, 0xfffffff8, RZ, 0xc0, !PT ;  /* 0xfffffff805027812 */ /* 0x000fe200078ec0ff */
[----:B------:R-:W-:Y:S01]  /*1630*/  UIMAD UR4, UR12, UR4, URZ ;  /* 0x000000040c0472a4 */ /* 0x000fe2000f8e023f */
[C---:B------:R-:W-:Y:S01]  /*1640*/  LEA.HI.X.SX32 R5, R101.reuse, UR6, 0x1, P0 ;  /* 0x0000000665057c11 */ /* 0x040fe200080f0eff */
[----:B------:R-:W-:Y:S01]  /*1650*/  IMAD.U32 R12, RZ, RZ, UR21 ;  /* 0x00000015ff0c7e24 */ /* 0x000fe2000f8e00ff */
[----:B------:R-:W-:Y:S01]  /*1660*/  USEL UR9, UR11, URZ, !UP1 ;  /* 0x0000003f0b097287 */ /* 0x000fe2000c800000 */
[----:B------:R-:W-:Y:S01]  /*1670*/  IMAD.IADD R31, R101, 0x1, -R2 ;  /* 0x00000001651f7824 */ /* 0x000fe200078e0a02 */
[----:B------:R-:W-:Y:S01]  /*1680*/  UIMAD UR25, UR21, UR5, UR4 ;  /* 0x00000005151972a4 */ /* 0x000fe2000f8e0204 */
[----:B------:R-:W-:Y:S01]  /*1690*/  IMAD.WIDE.U32 R26, R0, c[0x0][0x238], R4 ;  /* 0x00008e00001a7a25 */ /* 0x000fe200078e0004 */
[----:B------:R-:W-:Y:S01]  /*16a0*/  USEL UR10, UR18, URZ, !UP1 ;  /* 0x0000003f120a7287 */ /* 0x000fe2000c800000 */
[----:B------:R-:W-:Y:S01]  /*16b0*/  IADD3 R19, R9, UR8, RZ ;  /* 0x0000000809137c10 */ /* 0x000fe2000fffe0ff */
[----:B------:R-:W-:Y:S01]  /*16c0*/  ULDC.64 UR6, c[0x0][0x1e8] ;  /* 0x00007a0000067ab9 */ /* 0x000fe20000000a00 */
[----:B------:R-:W-:Y:S01]  /*16d0*/  IMAD.SHL.U32 R2, R31, 0x8, RZ ;  /* 0x000000081f027824 */ /* 0x000fe200078e00ff */
[----:B------:R-:W-:Y:S01]  /*16e0*/  ULDC.64 UR4, c[0x0][0x1b0] ;  /* 0x00006c0000047ab9 */ /* 0x000fe20000000a00 */
[----:B------:R-:W-:Y:S01]  /*16f0*/  IMAD.SHL.U32 R0, R248, 0x40, RZ ;  /* 0x00000040f8007824 */ /* 0x000fe200078e00ff */
[----:B------:R-:W-:Y:S01]  /*1700*/  UIMAD UR6, UR9, UR6, URZ ;  /* 0x00000006090672a4 */ /* 0x000fe2000f8e023f */
[----:B------:R-:W-:Y:S01]  /*1710*/  IMAD.MOV.U32 R18, RZ, RZ, R8 ;  /* 0x000000ffff127224 */ /* 0x000fe200078e0008 */
[--C-:B------:R-:W-:Y:S01]  /*1720*/  SHF.R.S32.HI R3, RZ, 0x1f, R2.reuse ;  /* 0x0000001fff037819 */ /* 0x100fe20000011402 */
[----:B------:R-:W-:Y:S01]  /*1730*/  UIMAD UR4, UR12, UR4, URZ ;  /* 0x000000040c0472a4 */ /* 0x000fe2000f8e023f */
[----:B------:R-:W-:Y:S01]  /*1740*/  LOP3.LUT R0, R0, 0x1c0, RZ, 0xc0, !PT ;  /* 0x000001c000007812 */ /* 0x000fe200078ec0ff */
[----:B------:R-:W-:Y:S01]  /*1750*/  UIMAD UR6, UR10, UR7, UR6 ;  /* 0x000000070a0672a4 */ /* 0x000fe2000f8e0206 */
[----:B------:R-:W-:Y:S01]  /*1760*/  IMAD R8, R14, c[0x0][0x178], RZ ;  /* 0x00005e000e087a24 */ /* 0x000fe200078e02ff */
[----:B------:R-:W-:Y:S01]  /*1770*/  UIMAD UR7, UR21, UR5, UR4 ;  /* 0x00000005150772a4 */ /* 0x000fe2000f8e0204 */
[--C-:B------:R-:W-:Y:S01]  /*1780*/  LOP3.LUT R6, R0, 0x38, R2.reuse, 0xf8, !PT ;  /* 0x0000003800067812 */ /* 0x100fe200078ef802 */
[----:B------:R-:W-:Y:S01]  /*1790*/  IMAD.WIDE.U32 R4, R12, c[0x0][0x1e0], R2 ;  /* 0x000078000c047a25 */ /* 0x000fe200078e0002 */
[----:B------:R-:W-:Y:S01]  /*17a0*/  SHF.R.U32.HI R0, RZ, 0x3, R0 ;  /* 0x00000003ff007819 */ /* 0x000fe20000011600 */
[----:B------:R-:W-:Y:S01]  /*17b0*/  ULDC.64 UR4, c[0x0][0x1b8] ;  /* 0x00006e0000047ab9 */ /* 0x000fe20000000a00 */
[----:B------:R-:W-:Y:S01]  /*17c0*/  IADD3 R22, R2, 0x40, RZ ;  /* 0x0000004002167810 */ /* 0x000fe20007ffe0ff */
[----:B------:R-:W-:Y:S01]  /*17d0*/  IMAD R8, R13, c[0x0][0x17c], R8 ;  /* 0x00005f000d087a24 */ /* 0x000fe200078e0208 */
[----:B------:R-:W-:Y:S01]  /*17e0*/  LOP3.LUT R20, R6, R0, RZ, 0x3c, !PT ;  /* 0x0000000006147212 */ /* 0x000fe200078e3cff */
[----:B------:R-:W-:Y:S01]  /*17f0*/  IMAD.MOV.U32 R6, RZ, RZ, R4 ;  /* 0x000000ffff067224 */ /* 0x000fe200078e0004 */
[----:B------:R-:W-:Y:S01]  /*1800*/  IADD3 R7, R5, UR25, RZ ;  /* 0x0000001905077c10 */ /* 0x000fe2000fffe0ff */
[----:B------:R-:W-:Y:S01]  /*1810*/  IMAD.WIDE.U32 R4, R12, c[0x0][0x1b0], R2 ;  /* 0x00006c000c047a25 */ /* 0x000fe200078e0002 */
[----:B------:R-:W-:Y:S01]  /*1820*/  UIMAD UR4, UR9, UR4, URZ ;  /* 0x00000004090472a4 */ /* 0x000fe2000f8e023f */
[----:B------:R-:W-:Y:S01]  /*1830*/  ISETP.GE.AND P2, PT, R2, c[0x0][0x1cc], PT ;  /* 0x0000730002007a0c */ /* 0x000fe20003f46270 */
[----:B------:R-:W-:Y:S01]  /*1840*/  USEL UR12, UR18, URZ, !UP2 ;  /* 0x0000003f120c7287 */ /* 0x000fe2000d000000 */
[----:B------:R-:W-:Y:S01]  /*1850*/  IMAD.U32 R12, RZ, RZ, UR10 ;  /* 0x0000000aff0c7e24 */ /* 0x000fe2000f8e00ff */
[----:B------:R-:W-:Y:S01]  /*1860*/  IADD3 R5, R5, UR7, RZ ;  /* 0x0000000705057c10 */ /* 0x000fe2000fffe0ff */
[----:B------:R-:W-:Y:S01]  /*1870*/  IMAD R0, R14, c[0x0][0x208], RZ ;  /* 0x000082000e007a24 */ /* 0x000fe200078e02ff */
[----:B------:R-:W-:Y:S01]  /*1880*/  UIMAD UR4, UR10, UR5, UR4 ;  /* 0x000000050a0472a4 */ /* 0x000fe2000f8e0204 */
[----:B------:R-:W-:Y:S01]  /*1890*/  IMAD.WIDE.U32 R6, R12, c[0x0][0x1e8], R6 ;  /* 0x00007a000c067a25 */ /* 0x000fe200078e0006 */
[----:B------:R-:W-:Y:S01]  /*18a0*/  UIADD3 UR10, -UR13, UR16, URZ ;  /* 0x000000100d0a7290 */ /* 0x000fe2000fffe13f */
[C---:B------:R-:W-:Y:S01]  /*18b0*/  IADD3 R23, R2.reuse, 0x80, RZ ;  /* 0x0000008002177810 */ /* 0x040fe20007ffe0ff */
[----:B------:R-:W-:Y:S01]  /*18c0*/  USHF.R.S32.HI UR8, URZ, 0x1f, UR15 ;  /* 0x0000001f3f087899 */ /* 0x000fe2000801140f */
[----:B------:R-:W-:Y:S01]  /*18d0*/  IMAD R24, R13, c[0x0][0x20c], R0 ;  /* 0x000083000d187a24 */ /* 0x000fe200078e0200 */
[----:B------:R-:W-:Y:S01]  /*18e0*/  IADD3 R7, R7, UR6, RZ ;  /* 0x0000000607077c10 */ /* 0x000fe2000fffe0ff */
[--C-:B------:R-:W-:Y:S01]  /*18f0*/  IMAD.WIDE.U32 R14, R13, c[0x0][0x178], R2.reuse ;  /* 0x00005e000d0e7a25 */ /* 0x100fe200078e0002 */
[----:B------:R-:W-:Y:S01]  /*1900*/  IADD3 R25, R2, 0xc0, RZ ;  /* 0x000000c002197810 */ /* 0x000fe20007ffe0ff */
[----:B------:R-:W-:Y:S01]  /*1910*/  USEL UR11, UR11, URZ, !UP2 ;  /* 0x0000003f0b0b7287 */ /* 0x000fe2000d000000 */
[----:B------:R-:W-:Y:S01]  /*1920*/  CS2R R160, SRZ ;  /* 0x0000000000a07805 */ /* 0x000fe2000001ff00 */
[----:B------:R-:W-:Y:S01]  /*1930*/  IMAD R0, R11, c[0x0][0x1d8], RZ ;  /* 0x000076000b007a24 */ /* 0x000fe200078e02ff */
[----:B------:R-:W-:Y:S01]  /*1940*/  ISETP.GE.AND P4, PT, R25, c[0x0][0x1cc], PT ;  /* 0x0000730019007a0c */ /* 0x000fe20003f86270 */
[----:B------:R-:W-:Y:S01]  /*1950*/  IMAD.WIDE.U32 R16, R13, c[0x0][0x208], R2 ;  /* 0x000082000d107a25 */ /* 0x000fe200078e0002 */
[----:B------:R-:W-:Y:S01]  /*1960*/  USHF.L.U32 UR21, UR15, 0x6, URZ ;  /* 0x000000060f157899 */ /* 0x000fe2000800063f */
[----:B------:R-:W-:Y:S01]  /*1970*/  CS2R R158, SRZ ;  /* 0x00000000009e7805 */ /* 0x000fe2000001ff00 */
[----:B------:R-:W-:Y:S01]  /*1980*/  CS2R R156, SRZ ;  /* 0x00000000009c7805 */ /* 0x000fe2000001ff00 */
[----:B------:R-:W-:Y:S01]  /*1990*/  IMAD.WIDE.U32 R12, R12, c[0x0][0x1b8], R4 ;  /* 0x00006e000c0c7a25 */ /* 0x000fe200078e0004 */
[----:B------:R-:W-:Y:S01]  /*19a0*/  USHF.R.S32.HI UR25, URZ, 0x1f, UR21 ;  /* 0x0000001f3f197899 */ /* 0x000fe20008011415 */
[----:B------:R-:W-:Y:S01]  /*19b0*/  CS2R R154, SRZ ;  /* 0x00000000009a7805 */ /* 0x000fe2000001ff00 */
[----:B------:R-:W-:Y:S01]  /*19c0*/  CS2R R152, SRZ ;  /* 0x0000000000987805 */ /* 0x000fe2000001ff00 */
[----:B------:R-:W-:Y:S01]  /*19d0*/  IMAD.IADD R5, R15, 0x1, R8 ;  /* 0x000000010f057824 */ /* 0x000fe200078e0208 */
[----:B------:R-:W-:Y:S01]  /*19e0*/  CS2R R150, SRZ ;  /* 0x0000000000967805 */ /* 0x000fe2000001ff00 */
[----:B------:R-:W-:Y:S01]  /*19f0*/  IMAD.U32 R15, RZ, RZ, UR19 ;  /* 0x00000013ff0f7e24 */ /* 0x000fe2000f8e00ff */
[----:B------:R-:W-:Y:S01]  /*1a00*/  CS2R R148, SRZ ;  /* 0x0000000000947805 */ /* 0x000fe2000001ff00 */
[C---:B------:R-:W-:Y:S01]  /*1a10*/  IMAD R3, R10.reuse, c[0x0][0x1dc], R0 ;  /* 0x000077000a037a24 */ /* 0x040fe200078e0200 */
[----:B------:R-:W-:Y:S01]  /*1a20*/  CS2R R146, SRZ ;  /* 0x0000000000927805 */ /* 0x000fe2000001ff00 */
[----:B------:R-:W-:Y:S01]  /*1a30*/  IMAD.WIDE.U32 R8, R10, c[0x0][0x1d8], R6 ;  /* 0x000076000a087a25 */ /* 0x000fe200078e0006 */
[----:B------:R-:W-:Y:S01]  /*1a40*/  IADD3 R7, R13, UR4, RZ ;  /* 0x000000040d077c10 */ /* 0x000fe2000fffe0ff */
[----:B------:R-:W-:Y:S01]  /*1a50*/  ULDC.64 UR4, c[0x0][0x180] ;  /* 0x0000600000047ab9 */ /* 0x000fe20000000a00 */
[----:B------:R-:W-:Y:S01]  /*1a60*/  CS2R R144, SRZ ;  /* 0x0000000000907805 */ /* 0x000fe2000001ff00 */
[----:B------:R-:W-:Y:S01]  /*1a70*/  IMAD.MOV.U32 R4, RZ, RZ, R14 ;  /* 0x000000ffff047224 */ /* 0x000fe200078e000e */
[----:B------:R-:W-:Y:S01]  /*1a80*/  UIMAD UR4, UR24, UR4, URZ ;  /* 0x00000004180472a4 */ /* 0x000fe2000f8e023f */
[----:B------:R-:W-:Y:S01]  /*1a90*/  IMAD.IADD R3, R9, 0x1, R3 ;  /* 0x0000000109037824 */ /* 0x000fe200078e0203 */
[----:B------:R-:W-:Y:S01]  /*1aa0*/  CS2R R142, SRZ ;  /* 0x00000000008e7805 */ /* 0x000fe2000001ff00 */
[----:B------:R-:W-:Y:S01]  /*1ab0*/  IMAD.WIDE.U32 R14, R15, c[0x0][0x180], R4 ;  /* 0x000060000f0e7a25 */ /* 0x000fe200078e0004 */
[C---:B------:R-:W-:Y:S01]  /*1ac0*/  LEA R4, P0, R8.reuse, c[0x0][0x1c0], 0x1 ;  /* 0x0000700008047a11 */ /* 0x040fe200078008ff */
[----:B------:R-:W-:Y:S01]  /*1ad0*/  UIMAD UR6, UR19, UR5, UR4 ;  /* 0x00000005130672a4 */ /* 0x000fe2000f8e0204 */
[----:B------:R-:W-:Y:S01]  /*1ae0*/  CS2R R140, SRZ ;  /* 0x00000000008c7805 */ /* 0x000fe2000001ff00 */
[----:B------:R-:W-:Y:S01]  /*1af0*/  IMAD R0, R11, c[0x0][0x1a8], RZ ;  /* 0x00006a000b007a24 */ /* 0x000fe200078e02ff */
[----:B------:R-:W-:Y:S01]  /*1b00*/  LEA.HI.X R5, R8, c[0x0][0x1c4], R3, 0x1, P0 ;  /* 0x0000710008057a11 */ /* 0x000fe200000f0c03 */
[----:B------:R-:W-:Y:S01]  /*1b10*/  IMAD.MOV.U32 R6, RZ, RZ, R12 ;  /* 0x000000ffff067224 */ /* 0x000fe200078e000c */
[----:B------:R-:W-:Y:S01]  /*1b20*/  ULDC.64 UR4, c[0x0][0x178] ;  /* 0x00005e0000047ab9 */ /* 0x000fe20000000a00 */
[C---:B------:R-:W-:Y:S01]  /*1b30*/  IMAD R0, R10.reuse, c[0x0][0x1ac], R0 ;  /* 0x00006b000a007a24 */ /* 0x040fe200078e0200 */
[----:B------:R-:W-:Y:S01]  /*1b40*/  UIMAD.WIDE.U32 UR26, UR15, UR4, URZ ;  /* 0x000000040f1a72a5 */ /* 0x000fe2000f8e003f */
[----:B------:R-:W-:Y:S01]  /*1b50*/  IMAD.MOV.U32 R3, RZ, RZ, c[0x0][0x1d8] ;  /* 0x00007600ff037624 */ /* 0x000fe200078e00ff */
[----:B------:R-:W-:Y:S01]  /*1b60*/  UIMAD UR4, UR8, UR4, URZ ;  /* 0x00000004080472a4 */ /* 0x000fe2000f8e023f */
[----:B------:R-:W-:Y:S01]  /*1b70*/  IMAD.WIDE.U32 R10, R10, c[0x0][0x1a8], R6 ;  /* 0x00006a000a0a7a25 */ /* 0x000fe200078e0006 */
[----:B------:R-:W-:Y:S01]  /*1b80*/  CS2R R138, SRZ ;  /* 0x00000000008a7805 */ /* 0x000fe2000001ff00 */
[----:B------:R-:W-:Y:S01]  /*1b90*/  CS2R R136, SRZ ;  /* 0x0000000000887805 */ /* 0x000fe2000001ff00 */
[----:B------:R-:W-:Y:S01]  /*1ba0*/  LEA R8, P1, R3, R4, 0x6 ;  /* 0x0000000403087211 */ /* 0x000fe200078230ff */
[----:B------:R-:W-:Y:S01]  /*1bb0*/  IMAD.MOV.U32 R9, RZ, RZ, c[0x0][0x1dc] ;  /* 0x00007700ff097624 */ /* 0x000fe200078e00ff */
[C---:B------:R-:W-:Y:S01]  /*1bc0*/  LEA R6, P0, R10.reuse, c[0x0][0x190], 0x1 ;  /* 0x000064000a067a11 */ /* 0x040fe200078008ff */
[----:B------:R-:W-:Y:S01]  /*1bd0*/  IMAD.IADD R0, R11, 0x1, R0 ;  /* 0x000000010b007824 */ /* 0x000fe200078e0200 */
[----:B------:R-:W-:Y:S01]  /*1be0*/  IADD3 R11, R15, UR6, RZ ;  /* 0x000000060f0b7c10 */ /* 0x000fe2000fffe0ff */
[----:B------:R-:W-:Y:S01]  /*1bf0*/  IMAD.MOV.U32 R13, RZ, RZ, c[0x0][0x1a8] ;  /* 0x00006a00ff0d7624 */ /* 0x000fe200078e00ff */
[----:B------:R-:W-:Y:S01]  /*1c00*/  LEA.HI.X R9, R3, R5, R9, 0x6, P1 ;  /* 0x0000000503097211 */ /* 0x000fe200008f3409 */
[----:B------:R-:W-:Y:S01]  /*1c10*/  UIMAD UR6, UR15, UR5, UR4 ;  /* 0x000000050f0672a4 */ /* 0x000fe2000f8e0204 */
[----:B------:R-:W-:Y:S01]  /*1c20*/  LEA.HI.X R7, R10, c[0x0][0x194], R0, 0x1, P0 ;  /* 0x000065000a077a11 */ /* 0x000fe200000f0c00 */
[----:B------:R-:W-:Y:S01]  /*1c30*/  IMAD.MOV.U32 R10, RZ, RZ, R14 ;  /* 0x000000ffff0a7224 */ /* 0x000fe200078e000e */
[----:B------:R-:W-:Y:S01]  /*1c40*/  LEA.HI R3, R36, R101, RZ, 0x6 ;  /* 0x0000006524037211 */ /* 0x000fe200078f30ff */
[----:B------:R-:W-:Y:S01]  /*1c50*/  ULDC.64 UR4, c[0x0][0x188] ;  /* 0x0000620000047ab9 */ /* 0x000fe20000000a00 */
[----:B------:R-:W-:Y:S01]  /*1c60*/  IADD3 R0, -R248, UR10, RZ ;  /* 0x0000000af8007c10 */ /* 0x000fe2000fffe1ff */
[----:B------:R-:W-:Y:S01]  /*1c70*/  UIMAD UR4, UR11, UR4, URZ ;  /* 0x000000040b0472a4 */ /* 0x000fe2000f8e023f */
[----:B------:R-:W-:Y:S01]  /*1c80*/  ISETP.GE.AND P1, PT, R22, c[0x0][0x1cc], PT ;  /* 0x0000730016007a0c */ /* 0x000fe20003f26270 */
[----:B------:R-:W-:Y:S01]  /*1c90*/  UIADD3 UR6, UR27, UR6, URZ ;  /* 0x000000061b067290 */ /* 0x000fe2000fffe03f */
[----:B------:R-:W-:Y:S01]  /*1ca0*/  SHF.R.S32.HI R30, RZ, 0x6, R3 ;  /* 0x00000006ff1e7819 */ /* 0x000fe20000011403 */
[----:B------:R-:W-:Y:S01]  /*1cb0*/  UIMAD UR4, UR12, UR5, UR4 ;  /* 0x000000050c0472a4 */ /* 0x000fe2000f8e0204 */
[C---:B------:R-:W-:Y:S01]  /*1cc0*/  ISETP.LT.OR P5, PT, R0.reuse, 0x1, P2 ;  /* 0x000000010000780c */ /* 0x040fe200017a1670 */
[----:B------:R-:W-:Y:S01]  /*1cd0*/  IMAD.MOV.U32 R246, RZ, RZ, 0x20 ;  /* 0x00000020fff67424 */ /* 0x000fe200078e00ff */
[----:B------:R-:W-:Y:S01]  /*1ce0*/  ISETP.LT.OR P3, PT, R0, 0x1, P1 ;  /* 0x000000010000780c */ /* 0x000fe20000f61670 */
[----:B------:R-:W-:Y:S01]  /*1cf0*/  IMAD R3, R30, 0x200, R20 ;  /* 0x000002001e037824 */ /* 0x000fe200078e0214 */
[----:B------:R-:W-:Y:S01]  /*1d00*/  ISETP.GE.AND P0, PT, R23, c[0x0][0x1cc], PT ;  /* 0x0000730017007a0c */ /* 0x000fe20003f06270 */
[----:B------:R-:W-:Y:S01]  /*1d10*/  IMAD.U32 R20, RZ, RZ, UR12 ;  /* 0x0000000cff147e24 */ /* 0x000fe2000f8e00ff */
[----:B------:R-:W-:Y:S01]  /*1d20*/  ISETP.LT.OR P6, PT, R0, 0x1, P4 ;  /* 0x000000010000780c */ /* 0x000fe200027c1670 */
[----:B------:R-:W-:Y:S01]  /*1d30*/  IMAD.SHL.U32 R240, R3, 0x2, RZ ;  /* 0x0000000203f07824 */ /* 0x000fe200078e00ff */
[----:B------:R-:W-:Y:S01]  /*1d40*/  CS2R R134, SRZ ;  /* 0x0000000000867805 */ /* 0x000fe2000001ff00 */
[----:B------:R-:W-:Y:S01]  /*1d50*/  IMAD.WIDE.U32 R34, R20, c[0x0][0x188], R10 ;  /* 0x0000620014227a25 */ /* 0x000fe200078e000a */
[----:B------:R-:W-:Y:S01]  /*1d60*/  CS2R R132, SRZ ;  /* 0x0000000000847805 */ /* 0x000fe2000001ff00 */
[----:B------:R-:W-:Y:S01]  /*1d70*/  CS2R R130, SRZ ;  /* 0x0000000000827805 */ /* 0x000fe2000001ff00 */
[----:B------:R-:W-:Y:S01]  /*1d80*/  CS2R R128, SRZ ;  /* 0x0000000000807805 */ /* 0x000fe2000001ff00 */
[----:B------:R-:W-:Y:S01]  /*1d90*/  @!PT LDS RZ, [RZ] ;  /* 0x00000000fffff984 */ /* 0x000fe20000000800 */
[----:B------:R-:W-:Y:S01]  /*1da0*/  @!PT LDS RZ, [RZ] ;  /* 0x00000000fffff984 */ /* 0x000fe20000000800 */
[----:B------:R-:W-:Y:S01]  /*1db0*/  @!PT LDS RZ, [RZ] ;  /* 0x00000000fffff984 */ /* 0x000fe20000000800 */
[----:B------:R1:W-:Y:S01]  /*1dc0*/  LDGSTS.E.BYPASS.LTC128B.128 [R240+0x8080], [R4.64], !P5 ;  /* 0x0808000004f07fae */ /* 0x0003e2000e901d56 */
[----:B------:R-:W-:Y:S01]  /*1dd0*/  ISETP.LT.OR P5, PT, R0, 0x21, P2 ;  /* 0x000000210000780c */ /* 0x000fe200017a1670 */
[----:B------:R-:W-:Y:S01]  /*1de0*/  IMAD.WIDE.U32 R14, R20, c[0x0][0x278], R18 ;  /* 0x00009e00140e7a25 */ /* 0x000fe200078e0012 */
[C---:B------:R-:W-:Y:S01]  /*1df0*/  ISETP.LT.OR P2, PT, R0.reuse, 0x21, P1 ;  /* 0x000000210000780c */ /* 0x040fe20000f41670 */
[----:B------:R1:W-:Y:S01]  /*1e00*/  LDGSTS.E.BYPASS.LTC128B.128 [R240+0xa080], [R4.64+0x80], !P3 ;  /* 0x0a08008004f07fae */ /* 0x0003e2000d901d56 */
[C---:B------:R-:W-:Y:S01]  /*1e10*/  LEA R12, P3, R13.reuse, R6, 0x6 ;  /* 0x000000060d0c7211 */ /* 0x040fe200078630ff */
[----:B------:R-:W-:Y:S01]  /*1e20*/  CS2R R126, SRZ ;  /* 0x00000000007e7805 */ /* 0x000fe2000001ff00 */
[C---:B------:R-:W-:Y:S01]  /*1e30*/  ISETP.LT.OR P1, PT, R0.reuse, 0x21, P0 ;  /* 0x000000210000780c */ /* 0x040fe20000721670 */
[----:B------:R-:W-:Y:S01]  /*1e40*/  STL.64 [R1], R34 ;  /* 0x0000002201007387 */ /* 0x000fe20000100a00 */
[----:B------:R-:W-:Y:S01]  /*1e50*/  LEA.HI.X R13, R13, R7, R32, 0x6, P3 ;  /* 0x000000070d0d7211 */ /* 0x000fe200018f3420 */
[----:B------:R-:W-:Y:S01]  /*1e60*/  CS2R R124, SRZ ;  /* 0x00000000007c7805 */ /* 0x000fe2000001ff00 */
[C---:B------:R-:W-:Y:S01]  /*1e70*/  ISETP.LT.OR P3, PT, R0.reuse, 0x1, P0 ;  /* 0x000000010000780c */ /* 0x040fe20000761670 */
[----:B------:R-:W-:Y:S01]  /*1e80*/  CS2R R122, SRZ ;  /* 0x00000000007a7805 */ /* 0x000fe2000001ff00 */
[----:B------:R-:W-:Y:S01]  /*1e90*/  ISETP.LT.OR P0, PT, R0, 0x21, P4 ;  /* 0x000000210000780c */ /* 0x000fe20002701670 */
[----:B------:R-:W-:Y:S01]  /*1ea0*/  CS2R R120, SRZ ;  /* 0x0000000000787805 */ /* 0x000fe2000001ff00 */
[----:B------:R-:W-:Y:S01]  /*1eb0*/  ISETP.GE.AND P4, PT, R2, c[0x0][0x19c], PT ;  /* 0x0000670002007a0c */ /* 0x000fe20003f86270 */
[----:B------:R-:W-:Y:S01]  /*1ec0*/  CS2R R118, SRZ ;  /* 0x0000000000767805 */ /* 0x000fe2000001ff00 */
[----:B------:R-:W-:Y:S01]  /*1ed0*/  IADD3 R21, R35, UR4, RZ ;  /* 0x0000000423157c10 */ /* 0x000fe2000fffe0ff */
[----:B------:R-:W-:Y:S01]  /*1ee0*/  ULDC.64 UR4, c[0x0][0x278] ;  /* 0x00009e0000047ab9 */ /* 0x000fe20000000a00 */
[----:B------:R-:W-:Y:S01]  /*1ef0*/  SHF.R.S32.HI R19, RZ, 0x2, R33 ;  /* 0x00000002ff137819 */ /* 0x000fe20000011421 */
[----:B------:R-:W-:Y:S01]  /*1f00*/  UIMAD UR4, UR11, UR4, URZ ;  /* 0x000000040b0472a4 */ /* 0x000fe2000f8e023f */
[----:B------:R-:W-:Y:S01]  /*1f10*/  CS2R R116, SRZ ;  /* 0x0000000000747805 */ /* 0x000fe2000001ff00 */
[----:B------:R2:W-:Y:S01]  /*1f20*/  STL [R1+0x8], R21 ;  /* 0x0000081501007387 */ /* 0x0005e20000100800 */
        /* <DEDUP_REMOVED lines=10> */
[----:B------:R-:W-:Y:S01]  /*1fd0*/  CS2R R102, SRZ ;  /* 0x0000000000667805 */ /* 0x000fe2000001ff00 */
[----:B------:R3:W-:Y:S01]  /*1fe0*/  LDGSTS.E.BYPASS.LTC128B.128 [R240+0x9080], [R8.64], !P5 ;  /* 0x0908000008f07fae */ /* 0x0007e2000e901d56 */
[C---:B------:R-:W-:Y:S01]  /*1ff0*/  ISETP.LT.OR P5, PT, R0.reuse, 0x1, P3 ;  /* 0x000000010000780c */ /* 0x040fe20001fa1670 */
        /* <DEDUP_REMOVED lines=11> */
[----:B------:R-:W-:Y:S01]  /*20b0*/  CS2R R86, SRZ ;  /* 0x0000000000567805 */ /* 0x000fe2000001ff00 */
[----:B------:R-:W-:Y:S01]  /*20c0*/  CS2R R84, SRZ ;  /* 0x0000000000547805 */ /* 0x000fe2000001ff00 */
[----:B------:R-:W-:Y:S01]  /*20d0*/  CS2R R82, SRZ ;  /* 0x0000000000527805 */ /* 0x000fe2000001ff00 */
[----:B------:R4:W-:Y:S01]  /*20e0*/  LDGSTS.E.BYPASS.LTC128B.128 [R240+0x80], [R6.64], !P6 ;  /* 0x0008000006f07fae */ /* 0x0009e2000f101d56 */
[C---:B------:R-:W-:Y:S01]  /*20f0*/  ISETP.LT.OR P6, PT, R0.reuse, 0x1, P2 ;  /* 0x000000010000780c */ /* 0x040fe200017c1670 */
[----:B------:R-:W-:Y:S01]  /*2100*/  CS2R R80, SRZ ;  /* 0x0000000000507805 */ /* 0x000fe2000001ff00 */
[----:B------:R-:W-:Y:S01]  /*2110*/  CS2R R78, SRZ ;  /* 0x00000000004e7805 */ /* 0x000fe2000001ff00 */
[----:B------:R4:W-:Y:S01]  /*2120*/  LDGSTS.E.BYPASS.LTC128B.128 [R240+0x2080], [R6.64+0x80], !P5 ;  /* 0x0208008006f07fae */ /* 0x0009e2000e901d56 */
[C---:B------:R-:W-:Y:S01]  /*2130*/  ISETP.LT.OR P5, PT, R0.reuse, 0x1, P1 ;  /* 0x000000010000780c */ /* 0x040fe20000fa1670 */
[----:B------:R-:W-:Y:S01]  /*2140*/  CS2R R76, SRZ ;  /* 0x00000000004c7805 */ /* 0x000fe2000001ff00 */
[----:B------:R-:W-:Y:S01]  /*2150*/  P2R R10, PR, RZ, 0x40 ;  /* 0x00000040ff0a7803 */ /* 0x000fe20000000000 */
[----:B-1----:R-:W-:Y:S01]  /*2160*/  IMAD.U32 R4, RZ, RZ, UR26 ;  /* 0x0000001aff047e24 */ /* 0x002fe2000f8e00ff */
[C---:B------:R-:W-:Y:S01]  /*2170*/  ISETP.LT.OR P6, PT, R0.reuse, 0x21, P4 ;  /* 0x000000210000780c */ /* 0x040fe200027c1670 */
[----:B------:R-:W-:Y:S01]  /*2180*/  IMAD.U32 R5, RZ, RZ, UR27 ;  /* 0x0000001bff057e24 */ /* 0x000fe2000f8e00ff */
[----:B------:R-:W-:Y:S01]  /*2190*/  ISETP.LT.OR P4, PT, R0, 0x21, P1 ;  /* 0x000000210000780c */ /* 0x000fe20000f81670 */
[----:B------:R-:W-:Y:S01]  /*21a0*/  IMAD.U32 R5, RZ, RZ, UR6 ;  /* 0x00000006ff057e24 */ /* 0x000fe2000f8e00ff */
[----:B------:R-:W-:Y:S01]  /*21b0*/  ISETP.NE.AND P1, PT, R10, RZ, PT ;  /* 0x000000ff0a00720c */ /* 0x000fe20003f25270 */
[----:B------:R-:W-:Y:S01]  /*21c0*/  ULDC.64 UR6, c[0x0][0x210] ;  /* 0x0000840000067ab9 */ /* 0x000fe20000000a00 */
[C---:B------:R-:W-:Y:S01]  /*21d0*/  LEA R3, P0, R4.reuse, R34, 0x6 ;  /* 0x0000002204037211 */ /* 0x040fe200078030ff */
[----:B------:R-:W-:Y:S01]  /*21e0*/  UIMAD UR6, UR24, UR6, URZ ;  /* 0x00000006180672a4 */ /* 0x000fe2000f8e023f */
[----:B------:R1:W-:Y:S01]  /*21f0*/  STL.64 [R1+0x18], R14 ;  /* 0x0000180e01007387 */ /* 0x0003e20000100a00 */
[----:B------:R-:W-:Y:S01]  /*2200*/  CS2R R74, SRZ ;  /* 0x00000000004a7805 */ /* 0x000fe2000001ff00 */
[----:B------:R-:W-:Y:S01]  /*2210*/  LEA.HI.X R5, R4, R21, R5, 0x6, P0 ;  /* 0x0000001504057211 */ /* 0x000fe200000f3405 */
[----:B------:R-:W-:Y:S01]  /*2220*/  UIMAD UR7, UR19, UR7, UR6 ;  /* 0x00000007130772a4 */ /* 0x000fe2000f8e0206 */
[----:B------:R-:W-:Y:S01]  /*2230*/  LEA R4, P0, R3, c[0x0][0x160], 0x1 ;  /* 0x0000580003047a11 */ /* 0x000fe200078008ff */
[----:B------:R-:W-:Y:S01]  /*2240*/  UIMAD UR6, UR12, UR5, UR4 ;  /* 0x000000050c0672a4 */ /* 0x000fe2000f8e0204 */
[----:B---3--:R-:W-:Y:S01]  /*2250*/  P2R R8, PR, RZ, 0x20 ;  /* 0x00000020ff087803 */ /* 0x008fe20000000000 */
[----:B------:R-:W-:Y:S01]  /*2260*/  IMAD.IADD R9, R17, 0x1, R24 ;  /* 0x0000000111097824 */ /* 0x000fe200078e0218 */
[C---:B------:R-:W-:Y:S01]  /*2270*/  ISETP.LT.OR P5, PT, R0.reuse, 0x21, P3 ;  /* 0x000000210000780c */ /* 0x040fe20001fa1670 */
[----:B------:R4:W-:Y:S01]  /*2280*/  LDGSTS.E.BYPASS.LTC128B.128 [R240+0x4080], [R6.64+0x100], !P1 ;  /* 0x0408010006f07fae */ /* 0x0009e2000c901d56 */
[----:B------:R-:W-:Y:S01]  /*2290*/  ISETP.LT.OR P3, PT, R0, 0x21, P2 ;  /* 0x000000210000780c */ /* 0x000fe20001761670 */
[----:B------:R-:W-:Y:S01]  /*22a0*/  IMAD.U32 R0, RZ, RZ, UR21 ;  /* 0x00000015ff007e24 */ /* 0x000fe2000f8e00ff */
[----:B------:R-:W-:Y:S01]  /*22b0*/  ISETP.NE.AND P2, PT, R8, RZ, PT ;  /* 0x000000ff0800720c */ /* 0x000fe20003f45270 */
[----:B------:R-:W-:Y:S01]  /*22c0*/  IMAD.MOV.U32 R8, RZ, RZ, R16 ;  /* 0x000000ffff087224 */ /* 0x000fe200078e0010 */
[----:B------:R-:W-:Y:S01]  /*22d0*/  ISETP.GE.AND P1, PT, R22, c[0x0][0x16c], PT ;  /* 0x00005b0016007a0c */ /* 0x000fe20003f26270 */
[----:B------:R-:W-:Y:S01]  /*22e0*/  ULDC.64 UR4, c[0x0][0x218] ;  /* 0x0000860000047ab9 */ /* 0x000fe20000000a00 */
[----:B------:R-:W-:Y:S01]  /*22f0*/  IADD3 R0, -R0, UR17, -R248 ;  /* 0x0000001100007c10 */ /* 0x000fe2000fffe9f8 */
[----:B------:R-:W-:Y:S01]  /*2300*/  UIMAD UR4, UR11, UR4, URZ ;  /* 0x000000040b0472a4 */ /* 0x000fe2000f8e023f */
[----:B------:R-:W-:Y:S01]  /*2310*/  LEA.HI.X R5, R3, c[0x0][0x164], R5, 0x1, P0 ;  /* 0x0000590003057a11 */ /* 0x000fe200000f0c05 */
[----:B------:R-:W-:Y:S01]  /*2320*/  IMAD.U32 R3, RZ, RZ, UR19 ;  /* 0x00000013ff037e24 */ /* 0x000fe2000f8e00ff */
[-C--:B--2---:R-:W-:Y:S01]  /*2330*/  LEA.HI R21, R36, R101.reuse, RZ, 0x4 ;  /* 0x0000006524157211 */ /* 0x084fe200078f20ff */
[----:B------:R-:W-:Y:S01]  /*2340*/  UIMAD UR5, UR12, UR5, UR4 ;  /* 0x000000050c0572a4 */ /* 0x000fe2000f8e0204 */
[----:B------:R-:W-:Y:S01]  /*2350*/  IADD3 R11, R15, UR6, RZ ;  /* 0x000000060f0b7c10 */ /* 0x000fe2000fffe0ff */
[----:B------:R-:W-:Y:S01]  /*2360*/  IMAD.WIDE.U32 R8, R3, c[0x0][0x210], R8 ;  /* 0x0000840003087a25 */ /* 0x000fe200078e0008 */
[----:B------:R-:W-:Y:S01]  /*2370*/  CS2R R72, SRZ ;  /* 0x0000000000487805 */ /* 0x000fe2000001ff00 */
[----:B------:R4:W-:Y:S01]  /*2380*/  LDGSTS.E.BYPASS.LTC128B.128 [R240+0x6080], [R6.64+0x180], !P2 ;  /* 0x0608018006f07fae */ /* 0x0009e2000d101d56 */
[----:B------:R-:W-:Y:S01]  /*2390*/  ISETP.GE.AND P2, PT, R2, c[0x0][0x16c], PT ;  /* 0x00005b0002007a0c */ /* 0x000fe20003f46270 */
[----:B------:R-:W-:Y:S01]  /*23a0*/  IMAD.MOV.U32 R3, RZ, RZ, c[0x0][0x178] ;  /* 0x00005e00ff037624 */ /* 0x000fe200078e00ff */
[----:B-1----:R-:W-:Y:S01]  /*23b0*/  LEA.HI R15, R36, R101, RZ, 0x5 ;  /* 0x00000065240f7211 */ /* 0x002fe200078f28ff */
[----:B------:R1:W-:Y:S01]  /*23c0*/  LDGSTS.E.BYPASS.LTC128B.128 [R240+0x1080], [R12.64], !P6 ;  /* 0x010800000cf07fae */ /* 0x0003e2000f101d56 */
[C---:B------:R-:W-:Y:S01]  /*23d0*/  ISETP.LT.OR P6, PT, R0.reuse, 0x1, P2 ;  /* 0x000000010000780c */ /* 0x040fe200017c1670 */
        /* <DEDUP_REMOVED lines=18> */
[----:B------:R2:W-:Y:S01]  /*2500*/  LDGSTS.E.BYPASS.LTC128B.128 [R240+0x10080], [R4.64], !P6 ;  /* 0x1008000004f07fae */ /* 0x0005e2000f101d56 */
[----:B------:R-:W-:Y:S01]  /*2510*/  ISETP.GT.AND P6, PT, R101, 0xf, PT ;  /* 0x0000000f6500780c */ /* 0x000fe20003fc4270 */
[----:B------:R-:W-:Y:S01]  /*2520*/  CS2R R54, SRZ ;  /* 0x0000000000367805 */ /* 0x000fe2000001ff00 */
[----:B----4-:R-:W-:Y:S01]  /*2530*/  IMAD.MOV.U32 R7, RZ, RZ, c[0x0][0x17c] ;  /* 0x00005f00ff077624 */ /* 0x010fe200078e00ff */
[----:B------:R2:W-:Y:S01]  /*2540*/  LDGSTS.E.BYPASS.LTC128B.128 [R240+0x12080], [R4.64+0x80], !P3 ;  /* 0x1208008004f07fae */ /* 0x0005e2000d901d56 */
[----:B------:R-:W-:Y:S01]  /*2550*/  ISETP.LT.OR P3, PT, R0, 0x1, P4 ;  /* 0x000000010000780c */ /* 0x000fe20002761670 */
[----:B------:R-:W-:Y:S01]  /*2560*/  CS2R R52, SRZ ;  /* 0x0000000000347805 */ /* 0x000fe2000001ff00 */
[C---:B------:R-:W-:Y:S01]  /*2570*/  ISETP.GE.AND P6, PT, R2.reuse, c[0x0][0x16c], PT ;  /* 0x00005b0002007a0c */ /* 0x040fe20003fc6270 */
[----:B------:R2:W-:Y:S01]  /*2580*/  LDGSTS.E.BYPASS.LTC128B.128 [R240+0x14080], [R4.64+0x100], !P0 ;  /* 0x1408010004f07fae */ /* 0x0005e2000c101d56 */
[C---:B------:R-:W-:Y:S01]  /*2590*/  LEA R6, P0, R3.reuse, R4, 0x6 ;  /* 0x0000000403067211 */ /* 0x040fe200078030ff */
[----:B------:R-:W-:Y:S01]  /*25a0*/  CS2R R50, SRZ ;  /* 0x0000000000327805 */ /* 0x000fe2000001ff00 */
[----:B------:R-:W-:Y:S01]  /*25b0*/  SEL R35, RZ, 0x1, P6 ;  /* 0x00000001ff237807 */ /* 0x000fe20003000000 */
[----:B------:R3:W-:Y:S01]  /*25c0*/  STL [R1+0x30], R11 ;  /* 0x0000300b01007387 */ /* 0x0007e20000100800 */
[----:B------:R-:W-:Y:S01]  /*25d0*/  LEA.HI.X R7, R3, R5, R7, 0x6, P0 ;  /* 0x0000000503077211 */ /* 0x000fe200000f3407 */
[----:B------:R-:W-:Y:S01]  /*25e0*/  CS2R R48, SRZ ;  /* 0x0000000000307805 */ /* 0x000fe2000001ff00 */
[----:B------:R-:W-:Y:S01]  /*25f0*/  IADD3 R3, R9, UR7, RZ ;  /* 0x0000000709037c10 */ /* 0x000fe2000fffe0ff */
[----:B------:R-:W-:Y:S01]  /*2600*/  ULDC.64 UR6, c[0x0][0x208] ;  /* 0x0000820000067ab9 */ /* 0x000fe20000000a00 */
[----:B------:R-:W-:Y:S01]  /*2610*/  SHF.R.S32.HI R9, RZ, 0x1f, R33 ;  /* 0x0000001fff097819 */ /* 0x000fe20000011421 */
[----:B------:R2:W-:Y:S01]  /*2620*/  LDGSTS.E.BYPASS.LTC128B.128 [R240+0x16080], [R4.64+0x180], !P3 ;  /* 0x1608018004f07fae */ /* 0x0005e2000d901d56 */
[----:B------:R-:W-:Y:S01]  /*2630*/  ISETP.GT.AND P3, PT, R101, 0xf, PT ;  /* 0x0000000f6500780c */ /* 0x000fe20003f64270 */
[----:B------:R-:W-:Y:S01]  /*2640*/  UIMAD UR4, UR8, UR6, URZ ;  /* 0x00000006080472a4 */ /* 0x000fe2000f8e023f */
[----:B-1----:R-:W-:Y:S01]  /*2650*/  SHF.R.S32.HI R13, RZ, 0x4, R21 ;  /* 0x00000004ff0d7819 */ /* 0x002fe20000011415 */
[----:B------:R1:W-:Y:S01]  /*2660*/  LDGSTS.E.BYPASS.LTC128B.128 [R240+0x11080], [R6.64], !P2 ;  /* 0x1108000006f07fae */ /* 0x0003e2000d101d56 */
[----:B------:R-:W-:Y:S01]  /*2670*/  UIMAD.WIDE.U32 UR26, UR15, UR6, URZ ;  /* 0x000000060f1a72a5 */ /* 0x000fe2000f8e003f */
[C---:B------:R-:W-:Y:S01]  /*2680*/  ISETP.GE.AND P2, PT, R2.reuse, c[0x0][0x1fc], PT ;  /* 0x00007f0002007a0c */ /* 0x040fe20003f46270 */
[----:B------:R-:W-:Y:S01]  /*2690*/  UIMAD UR4, UR15, UR7, UR4 ;  /* 0x000000070f0472a4 */ /* 0x000fe2000f8e0204 */
[----:B------:R-:W-:Y:S01]  /*26a0*/  LEA.HI R10, R21, R13, RZ, 0x1 ;  /* 0x0000000d150a7211 */ /* 0x000fe200078f08ff */
[----:B------:R1:W-:Y:S01]  /*26b0*/  LDGSTS.E.BYPASS.LTC128B.128 [R240+0x13080], [R6.64+0x80], !P1 ;  /* 0x1308008006f07fae */ /* 0x0003e2000c901d56 */
[----:B------:R-:W-:Y:S01]  /*26c0*/  ISETP.GE.AND P1, PT, R2, c[0x0][0x1fc], PT ;  /* 0x00007f0002007a0c */ /* 0x000fe20003f26270 */
[----:B------:R-:W-:Y:S01]  /*26d0*/  IMAD.MOV.U32 R2, RZ, RZ, R8 ;  /* 0x000000ffff027224 */ /* 0x000fe200078e0008 */
[----:B------:R-:W-:Y:S01]  /*26e0*/  LOP3.LUT R10, R10, 0xfffffffe, RZ, 0xc0, !PT ;  /* 0xfffffffe0a0a7812 */ /* 0x000fe200078ec0ff */
[----:B------:R-:W-:Y:S01]  /*26f0*/  UIADD3 UR4, UR27, UR4, URZ ;  /* 0x000000041b047290 */ /* 0x000fe2000fffe03f */
[----:B------:R-:W-:Y:S01]  /*2700*/  SHF.R.S32.HI R8, RZ, 0x1f, R15 ;  /* 0x0000001fff087819 */ /* 0x000fe2000001140f */
[----:B------:R-:W-:Y:S01]  /*2710*/  IMAD.WIDE.U32 R250, R20, c[0x0][0x218], R2 ;  /* 0x0000860014fa7a25 */ /* 0x000fe200078e0002 */
[----:B------:R-:W-:Y:S01]  /*2720*/  ULDC.64 UR8, c[0x0][0x288] ;  /* 0x0000a20000087ab9 */ /* 0x000fe20000000a00 */
[----:B------:R-:W-:Y:S01]  /*2730*/  CS2R R46, SRZ ;  /* 0x00000000002e7805 */ /* 0x000fe2000001ff00 */
[----:B------:R-:W-:Y:S01]  /*2740*/  UIMAD UR8, UR24, UR8, URZ ;  /* 0x00000008180872a4 */ /* 0x000fe2000f8e023f */
[----:B------:R-:W-:Y:S01]  /*2750*/  IMAD.IADD R17, R13, 0x1, -R10 ;  /* 0x000000010d117824 */ /* 0x000fe200078e0a0a */
[----:B------:R-:W-:Y:S01]  /*2760*/  IADD3 R252, R251, UR5, RZ ;  /* 0x00000005fbfc7c10 */ /* 0x000fe2000fffe0ff */
[----:B------:R-:W-:Y:S01]  /*2770*/  IMAD.U32 R3, RZ, RZ, UR4 ;  /* 0x00000004ff037e24 */ /* 0x000fe2000f8e00ff */
[----:B------:R-:W-:Y:S01]  /*2780*/  SHF.R.S32.HI R10, RZ, 0x5, R15 ;  /* 0x00000005ff0a7819 */ /* 0x000fe2000001140f */
[----:B------:R-:W-:Y:S01]  /*2790*/  ULDC.64 UR4, c[0x0][0x238] ;  /* 0x00008e0000047ab9 */ /* 0x000fe20000000a00 */
[----:B------:R-:W-:Y:S01]  /*27a0*/  CS2R R44, SRZ ;  /* 0x00000000002c7805 */ /* 0x000fe2000001ff00 */
[----:B------:R-:W-:Y:S01]  /*27b0*/  UIMAD UR4, UR24, UR4, URZ ;  /* 0x00000004180472a4 */ /* 0x000fe2000f8e023f */
[----:B------:R-:W-:Y:S01]  /*27c0*/  LEA.HI R16, R10, R10, RZ, 0x1 ;  /* 0x0000000a0a107211 */ /* 0x000fe200078f08ff */
[----:B------:R-:W-:Y:S01]  /*27d0*/  UIMAD UR8, UR19, UR9, UR8 ;  /* 0x00000009130872a4 */ /* 0x000fe2000f8e0208 */
[----:B--2---:R-:W-:Y:S01]  /*27e0*/  @!P3 IADD3 R4, P0, R14, UR21, RZ ;  /* 0x000000150e04bc10 */ /* 0x004fe2000ff1e0ff */
[----:B------:R-:W-:Y:S01]  /*27f0*/  UIMAD UR4, UR19, UR5, UR4 ;  /* 0x00000005130472a4 */ /* 0x000fe2000f8e0204 */
[----:B------:R-:W-:Y:S01]  /*2800*/  P2R R14, PR, RZ, 0x2 ;  /* 0x00000002ff0e7803 */ /* 0x000fe20000000000 */
[----:B------:R-:W-:Y:S01]  /*2810*/  CS2R R42, SRZ ;  /* 0x00000000002a7805 */ /* 0x000fe2000001ff00 */
[----:B------:R-:W-:Y:S01]  /*2820*/  @!P3 IADD3.X R5, R11, UR25, RZ, P0, !PT ;  /* 0x000000190b05bc10 */ /* 0x000fe200087fe4ff */
[----:B------:R-:W-:Y:S01]  /*2830*/  CS2R R40, SRZ ;  /* 0x0000000000287805 */ /* 0x000fe2000001ff00 */
[----:B------:R-:W-:-:S02]  /*2840*/  @!P3 LEA R12, P0, R4, c[0x0][0x258], 0x2 ;  /* 0x00009600040cba11 */ /* 0x000fc400078010ff */
[----:B---3--:R-:W-:Y:S02]  /*2850*/  P2R R11, PR, RZ, 0x4 ;  /* 0x00000004ff0b7803 */ /* 0x008fe40000000000 */
[----:B------:R-:W-:Y:S01]  /*2860*/  @!P3 LEA.HI.X R13, R4, c[0x0][0x25c], R5, 0x2, P0 ;  /* 0x00009700040dba11 */ /* 0x000fe200000f1405 */
[----:B------:R-:W-:Y:S01]  /*2870*/  IMAD.U32 R4, RZ, RZ, UR26 ;  /* 0x0000001aff047e24 */ /* 0x000fe2000f8e00ff */
[C---:B------:R-:W-:Y:S01]  /*2880*/  ISETP.LT.OR P2, PT, R0.reuse, 0x21, P5 ;  /* 0x000000210000780c */ /* 0x040fe20002f41670 */
[----:B------:R-:W-:Y:S01]  /*2890*/  IMAD.U32 R5, RZ, RZ, UR27 ;  /* 0x0000001bff057e24 */ /* 0x000fe2000f8e00ff */
[----:B------:R-:W-:Y:S02]  /*28a0*/  ISETP.LT.OR P1, PT, R0, 0x21, P4 ;  /* 0x000000210000780c */ /* 0x000fe40002721670 */
[C---:B------:R-:W-:Y:S02]  /*28b0*/  LEA R2, P0, R4.reuse, R250, 0x6 ;  /* 0x000000fa04027211 */ /* 0x040fe400078030ff */
[----:B------:R-:W-:Y:S01]  /*28c0*/  ISETP.NE.AND P5, PT, R11, RZ, PT ;  /* 0x000000ff0b00720c */ /* 0x000fe20003fa5270 */
[----:B------:R-:W-:Y:S01]  /*28d0*/  IMAD.U32 R11, RZ, RZ, UR6 ;  /* 0x00000006ff0b7e24 */ /* 0x000fe2000f8e00ff */
[----:B------:R-:W-:-:S02]  /*28e0*/  LEA.HI.X R3, R4, R252, R3, 0x6, P0 ;  /* 0x000000fc04037211 */ /* 0x000fc400000f3403 */
[----:B------:R-:W-:Y:S02]  /*28f0*/  LEA.HI R5, R8, R10, RZ, 0x2 ;  /* 0x0000000a08057211 */ /* 0x000fe400078f10ff */
[C---:B------:R-:W-:Y:S01]  /*2900*/  ISETP.GE.AND P0, PT, R22.reuse, c[0x0][0x16c], PT ;  /* 0x00005b0016007a0c */ /* 0x040fe20003f06270 */
[----:B------:R1:W-:Y:S01]  /*2910*/  LDGSTS.E.BYPASS.LTC128B.128 [R240+0x15080], [R6.64+0x100], !P2 ;  /* 0x1508010006f07fae */ /* 0x0003e2000d101d56 */
[C---:B------:R-:W-:Y:S02]  /*2920*/  ISETP.GE.AND P3, PT, R22.reuse, c[0x0][0x1fc], PT ;  /* 0x00007f0016007a0c */ /* 0x040fe40003f66270 */
[----:B------:R-:W-:Y:S01]  /*2930*/  ISETP.GE.AND P4, PT, R22, c[0x0][0x1fc], PT ;  /* 0x00007f0016007a0c */ /* 0x000fe20003f86270 */
[----:B------:R1:W-:Y:S01]  /*2940*/  LDGSTS.E.BYPASS.LTC128B.128 [R240+0x17080], [R6.64+0x180], !P1 ;  /* 0x1708018006f07fae */ /* 0x0003e2000c901d56 */
[----:B------:R-:W-:Y:S02]  /*2950*/  LEA.HI R8, R9, R19, RZ, 0x3 ;  /* 0x0000001309087211 */ /* 0x000fe400078f18ff */
[----:B------:R-:W-:-:S02]  /*2960*/  SEL R22, RZ, 0x1, P5 ;  /* 0x00000001ff167807 */ /* 0x000fc40002800000 */
[----:B------:R-:W-:Y:S02]  /*2970*/  ISETP.GT.AND P5, PT, R101, 0xf, PT ;  /* 0x0000000f6500780c */ /* 0x000fe40003fa4270 */
[----:B------:R-:W-:Y:S02]  /*2980*/  SEL R32, RZ, 0xffffffff, P0 ;  /* 0xffffffffff207807 */ /* 0x000fe40000000000 */
[----:B------:R-:W-:Y:S02]  /*2990*/  LOP3.LUT R8, R8, 0xfffffff8, RZ, 0xc0, !PT ;  /* 0xfffffff808087812 */ /* 0x000fe400078ec0ff */
[----:B------:R-:W-:Y:S02]  /*29a0*/  ISETP.GE.AND P0, PT, R25, c[0x0][0x16c], PT ;  /* 0x00005b0019007a0c */ /* 0x000fe40003f06270 */
[----:B------:R-:W-:Y:S01]  /*29b0*/  LOP3.LUT R9, R5, 0xfffffffc, RZ, 0xc0, !PT ;  /* 0xfffffffc05097812 */ /* 0x000fe200078ec0ff */
[----:B------:R-:W-:Y:S01]  /*29c0*/  IMAD.IADD R24, R19, 0x1, -R8 ;  /* 0x0000000113187824 */ /* 0x000fe200078e0a08 */
[----:B------:R-:W-:-:S02]  /*29d0*/  LOP3.LUT R5, R16, 0xfffffffe, RZ, 0xc0, !PT ;  /* 0xfffffffe10057812 */ /* 0x000fc400078ec0ff */
[----:B------:R-:W-:Y:S01]  /*29e0*/  ISETP.GE.AND P1, PT, R23, c[0x0][0x16c], PT ;  /* 0x00005b0017007a0c */ /* 0x000fe20003f26270 */
[C---:B------:R-:W-:Y:S01]  /*29f0*/  IMAD.IADD R18, R10.reuse, 0x1, -R9 ;  /* 0x000000010a127824 */ /* 0x040fe200078e0a09 */
[----:B------:R-:W-:Y:S01]  /*2a00*/  SEL R243, RZ, 0x8, P0 ;  /* 0x00000008fff37807 */ /* 0x000fe20000000000 */
[----:B------:R-:W-:Y:S01]  /*2a10*/  IMAD.IADD R236, R10, 0x1, -R5 ;  /* 0x000000010aec7824 */ /* 0x000fe200078e0a05 */
[----:B------:R-:W-:Y:S01]  /*2a20*/  ISETP.NE.AND P6, PT, R14, RZ, PT ;  /* 0x000000ff0e00720c */ /* 0x000fe20003fc5270 */
[----:B------:R-:W-:Y:S01]  /*2a30*/  IMAD.U32 R14, RZ, RZ, UR7 ;  /* 0x00000007ff0e7e24 */ /* 0x000fe2000f8e00ff */
[----:B------:R-:W-:Y:S01]  /*2a40*/  LEA R4, P0, R2, c[0x0][0x1f0], 0x1 ;  /* 0x00007c0002047a11 */ /* 0x000fe200078008ff */
[----:B------:R-:W-:Y:S01]  /*2a50*/  USHF.L.U64.HI UR7, UR6, 0x5, UR7 ;  /* 0x0000000506077899 */ /* 0x000fe20008010207 */
[----:B------:R-:W-:Y:S01]  /*2a60*/  LOP3.LUT R8, R21, 0xfffffff0, RZ, 0xc0, !PT ;  /* 0xfffffff015087812 */ /* 0x000fe200078ec0ff */
[----:B------:R-:W-:Y:S01]  /*2a70*/  USHF.L.U32 UR6, UR6, 0x5, URZ ;  /* 0x0000000506067899 */ /* 0x000fe2000800063f */
[----:B------:R-:W-:Y:S01]  /*2a80*/  LOP3.LUT R9, R15, 0xffffffe0, RZ, 0xc0, !PT ;  /* 0xffffffe00f097812 */ /* 0x000fe200078ec0ff */
[----:B-1----:R-:W-:Y:S01]  /*2a90*/  IMAD.MOV.U32 R6, RZ, RZ, R28 ;  /* 0x000000ffff067224 */ /* 0x002fe200078e001c */
[----:B------:R-:W-:Y:S01]  /*2aa0*/  SEL R34, RZ, 0x4, P1 ;  /* 0x00000004ff227807 */ /* 0x000fe20000800000 */
[C---:B------:R-:W-:Y:S01]  /*2ab0*/  IMAD.IADD R8, R101.reuse, 0x1, -R8 ;  /* 0x0000000165087824 */ /* 0x040fe200078e0a08 */
[----:B------:R-:W-:Y:S01]  /*2ac0*/  SEL R15, RZ, 0xffffffff, P3 ;  /* 0xffffffffff0f7807 */ /* 0x000fe20001800000 */
[----:B------:R-:W-:Y:S01]  /*2ad0*/  IMAD.IADD R9, R101, 0x1, -R9 ;  /* 0x0000000165097824 */ /* 0x000fe200078e0a09 */
[----:B------:R-:W-:-:S02]  /*2ae0*/  ISETP.GE.AND P1, PT, R23, c[0x0][0x1fc], PT ;  /* 0x00007f0017007a0c */ /* 0x000fc40003f26270 */
[----:B------:R-:W-:Y:S01]  /*2af0*/  LEA.HI.X R5, R2, c[0x0][0x1f4], R3, 0x1, P0 ;  /* 0x00007d0002057a11 */ /* 0x000fe200000f0c03 */
[----:B------:R-:W-:Y:S01]  /*2b00*/  @!P5 IMAD.SHL.U32 R2, R101, 0x10, RZ ;  /* 0x000000106502d824 */ /* 0x000fe200078e00ff */
[C---:B------:R-:W-:Y:S02]  /*2b10*/  ISETP.LT.OR P3, PT, R0.reuse, 0x1, P6 ;  /* 0x000000010000780c */ /* 0x040fe40003761670 */
[----:B------:R-:W-:Y:S02]  /*2b20*/  ISETP.GE.AND P2, PT, R23, c[0x0][0x1fc], PT ;  /* 0x00007f0017007a0c */ /* 0x000fe40003f46270 */
[C---:B------:R-:W-:Y:S01]  /*2b30*/  ISETP.LT.OR P0, PT, R0.reuse, 0x1, P4 ;  /* 0x000000010000780c */ /* 0x040fe20002701670 */
[----:B------:R1:W-:Y:S01]  /*2b40*/  @!P5 LDGSTS.E.BYPASS.LTC128B.128 [R2+0x20080], [R12.64] ;  /* 0x200800000c02dfae */ /* 0x0003e2000b901d56 */
[----:B------:R-:W-:Y:S02]  /*2b50*/  SEL R242, RZ, 0x4, P1 ;  /* 0x00000004fff27807 */ /* 0x000fe40000800000 */
[----:B------:R-:W-:Y:S01]  /*2b60*/  ISETP.LT.OR P1, PT, R0, 0x1, P2 ;  /* 0x000000010000780c */ /* 0x000fe20001721670 */
[----:B------:R-:W0:Y:S01]  /*2b70*/  LDGDEPBAR ;  /* 0x00000000000079af */ /* 0x000e220000000000 */
[----:B------:R-:W-:-:S02]  /*2b80*/  SHF.R.S32.HI R10, RZ, 0x1f, R9 ;  /* 0x0000001fff0a7819 */ /* 0x000fc40000011409 */
[----:B------:R-:W-:Y:S01]  /*2b90*/  IADD3 R3, R27, UR4, RZ ;  /* 0x000000041b037c10 */ /* 0x000fe2000fffe0ff */
[----:B------:R2:W-:Y:S01]  /*2ba0*/  LDGSTS.E.BYPASS.LTC128B.128 [R240+0x18080], [R4.64], !P3 ;  /* 0x1808000004f07fae */ /* 0x0005e2000d901d56 */
[C---:B------:R-:W-:Y:S01]  /*2bb0*/  ISETP.LT.OR P3, PT, R0.reuse, 0x21, P6 ;  /* 0x000000210000780c */ /* 0x040fe20003761670 */
[----:B------:R-:W-:Y:S01]  /*2bc0*/  ULDC.64 UR4, c[0x0][0x290] ;  /* 0x0000a40000047ab9 */ /* 0x000fe20000000a00 */
[C---:B------:R-:W-:Y:S01]  /*2bd0*/  ISETP.LT.OR P6, PT, R0.reuse, 0x21, P4 ;  /* 0x000000210000780c */ /* 0x040fe200027c1670 */
[----:B------:R2:W-:Y:S01]  /*2be0*/  LDGSTS.E.BYPASS.LTC128B.128 [R240+0x1a080], [R4.64+0x80], !P0 ;  /* 0x1a08008004f07fae */ /* 0x0005e2000c101d56 */
[----:B------:R-:W-:Y:S01]  /*2bf0*/  ISETP.GE.AND P0, PT, R25, c[0x0][0x1fc], PT ;  /* 0x00007f0019007a0c */ /* 0x000fe20003f06270 */
[----:B------:R-:W-:Y:S01]  /*2c00*/  UIMAD UR4, UR11, UR4, URZ ;  /* 0x000000040b0472a4 */ /* 0x000fe2000f8e023f */
[----:B------:R-:W-:Y:S01]  /*2c10*/  P2R R21, PR, RZ, 0x8 ;  /* 0x00000008ff157803 */ /* 0x000fe20000000000 */
[----:B------:R2:W-:Y:S01]  /*2c20*/  LDGSTS.E.BYPASS.LTC128B.128 [R240+0x1c080], [R4.64+0x100], !P1 ;  /* 0x1c08010004f07fae */ /* 0x0005e2000c901d56 */
[C---:B------:R-:W-:Y:S01]  /*2c30*/  ISETP.LT.OR P4, PT, R0.reuse, 0x21, P2 ;  /* 0x000000210000780c */ /* 0x040fe20001781670 */
[----:B------:R-:W-:Y:S01]  /*2c40*/  UIMAD UR4, UR12, UR5, UR4 ;  /* 0x000000050c0472a4 */ /* 0x000fe2000f8e0204 */
[----:B------:R-:W-:-:S02]  /*2c50*/  ISETP.LT.OR P1, PT, R0, 0x1, P0 ;  /* 0x000000010000780c */ /* 0x000fc40000721670 */
[----:B------:R-:W-:Y:S02]  /*2c60*/  ISETP.LT.OR P3, PT, R0, 0x21, P0 ;  /* 0x000000210000780c */ /* 0x000fe40000761670 */
[----:B------:R-:W-:Y:S02]  /*2c70*/  IADD3 R7, R29, UR8, RZ ;  /* 0x000000081d077c10 */ /* 0x000fe4000fffe0ff */
[----:B------:R-:W-:Y:S02]  /*2c80*/  ISETP.GE.AND P5, PT, R25, c[0x0][0x1fc], PT ;  /* 0x00007f0019007a0c */ /* 0x000fe40003fa6270 */
[----:B-1----:R-:W-:Y:S01]  /*2c90*/  SHF.R.S32.HI R2, RZ, 0x1f, R8 ;  /* 0x0000001fff027819 */ /* 0x002fe20000011408 */
[----:B------:R-:W-:Y:S01]  /*2ca0*/  IMAD.WIDE.U32 R38, R20, c[0x0][0x290], R6 ;  /* 0x0000a40014267a25 */ /* 0x000fe200078e0006 */
[----:B------:R-:W-:Y:S02]  /*2cb0*/  LEA.HI R13, R10, R9, RZ, 0x2 ;  /* 0x000000090a0d7211 */ /* 0x000fe400078f10ff */
[----:B------:R-:W-:Y:S01]  /*2cc0*/  LEA.HI R230, R2, R8, RZ, 0x3 ;  /* 0x0000000802e67211 */ /* 0x000fe200078f18ff */
[----:B------:R-:W-:Y:S01]  /*2cd0*/  IMAD.MOV.U32 R2, RZ, RZ, R26 ;  /* 0x000000ffff027224 */ /* 0x000fe200078e001a */
[----:B------:R-:W-:Y:S01]  /*2ce0*/  LOP3.LUT R0, R13, 0x7ffffffc, RZ, 0xc0, !PT ;  /* 0x7ffffffc0d007812 */ /* 0x000fe200078ec0ff */
[----:B------:R-:W-:Y:S01]  /*2cf0*/  IMAD.SHL.U32 R6, R236, 0x10, RZ ;  /* 0x00000010ec067824 */ /* 0x000fe200078e00ff */
[----:B------:R-:W-:Y:S01]  /*2d00*/  LOP3.LUT R10, R230, 0xfffffff8, RZ, 0xc0, !PT ;  /* 0xfffffff8e60a7812 */ /* 0x000fe200078ec0ff */
[----:B------:R-:W-:Y:S01]  /*2d10*/  IMAD.WIDE.U32 R164, R20, c[0x0][0x240], R2 ;  /* 0x0000900014a47a25 */ /* 0x000fe200078e0002 */
[----:B------:R-:W-:Y:S01]  /*2d20*/  LEA.HI R7, R36, R101, RZ, 0x7 ;  /* 0x0000006524077211 */ /* 0x000fe200078f38ff */
[----:B------:R2:W-:Y:S01]  /*2d30*/  LDGSTS.E.BYPASS.LTC128B.128 [R240+0x1e080], [R4.64+0x180], !P1 ;  /* 0x1e08018004f07fae */ /* 0x0005e2000c901d56 */
[----:B------:R-:W-:Y:S01]  /*2d40*/  IADD3 R37, R39, UR4, RZ ;  /* 0x0000000427257c10 */ /* 0x000fe2000fffe0ff */
[----:B------:R-:W-:Y:S01]  /*2d50*/  IMAD.IADD R16, R8, 0x1, -R10 ;  /* 0x0000000108107824 */ /* 0x000fe200078e0a0a */
[----:B------:R-:W-:Y:S01]  /*2d60*/  LEA R10, P0, R11, R4, 0x6 ;  /* 0x000000040b0a7211 */ /* 0x000fe200078030ff */
[----:B------:R-:W-:Y:S01]  /*2d70*/  IMAD.SHL.U32 R8, R31, 0x40, RZ ;  /* 0x000000401f087824 */ /* 0x000fe200078e00ff */
[----:B------:R-:W-:Y:S01]  /*2d80*/  ULDC.64 UR4, c[0x0][0x240] ;  /* 0x0000900000047ab9 */ /* 0x000fe20000000a00 */
[----:B------:R-:W-:Y:S01]  /*2d90*/  IMAD.IADD R12, R9, 0x1, -R0 ;  /* 0x00000001090c7824 */ /* 0x000fe200078e0a00 */
[----:B------:R-:W-:Y:S01]  /*2da0*/  LEA.HI.X R11, R11, R5, R14, 0x6, P0 ;  /* 0x000000050b0b7211 */ /* 0x000fe200000f340e */
[----:B------:R-:W-:Y:S01]  /*2db0*/  IMAD.SHL.U32 R2, R248, 0x8, RZ ;  /* 0x00000008f8027824 */ /* 0x000fe200078e00ff */
[----:B------:R-:W-:Y:S01]  /*2dc0*/  LOP3.LUT R0, R8, 0x1c0, RZ, 0xc0, !PT ;  /* 0x000001c008007812 */ /* 0x000fe200078ec0ff */
[----:B------:R-:W-:Y:S01]  /*2dd0*/  IMAD.SHL.U32 R230, R230, 0x40, RZ ;  /* 0x00000040e6e67824 */ /* 0x000fe200078e00ff */
[----:B------:R-:W-:Y:S01]  /*2de0*/  UIMAD UR4, UR11, UR4, URZ ;  /* 0x000000040b0472a4 */ /* 0x000fe2000f8e023f */
[----:B------:R1:W-:Y:S01]  /*2df0*/  STL.64 [R1+0x10], R38 ;  /* 0x0000102601007387 */ /* 0x0003e20000100a00 */
[----:B------:R-:W-:-:S02]  /*2e00*/  LOP3.LUT R2, R2, 0x8, RZ, 0xc0, !PT ;  /* 0x0000000802027812 */ /* 0x000fc400078ec0ff */
[----:B------:R-:W-:Y:S01]  /*2e10*/  SHF.R.U32.HI R3, RZ, 0x3, R0 ;  /* 0x00000003ff037819 */ /* 0x000fe20000011600 */
[----:B------:R-:W-:Y:S01]  /*2e20*/  UIMAD UR4, UR12, UR5, UR4 ;  /* 0x000000050c0472a4 */ /* 0x000fe2000f8e0204 */
[----:B------:R-:W-:Y:S01]  /*2e30*/  LOP3.LUT R6, R0, 0x10, R6, 0xf8, !PT ;  /* 0x0000001000067812 */ /* 0x000fe200078ef806 */
[----:B------:R-:W-:Y:S01]  /*2e40*/  STL.64 [R1+0x28], R164 ;  /* 0x000028a401007387 */ /* 0x000fe20000100a00 */
[C---:B------:R-:W-:Y:S02]  /*2e50*/  LOP3.LUT R8, R3.reuse, R2, R0, 0x1e, !PT ;  /* 0x0000000203087212 */ /* 0x040fe400078e1e00 */
[----:B------:R-:W-:Y:S01]  /*2e60*/  SHF.R.S32.HI R0, RZ, 0x7, R7 ;  /* 0x00000007ff007819 */ /* 0x000fe20000011407 */
[----:B------:R-:W-:Y:S01]  /*2e70*/  IMAD.SHL.U32 R7, R30, 0x8, RZ ;  /* 0x000000081e077824 */ /* 0x000fe200078e00ff */
[----:B------:R-:W-:Y:S01]  /*2e80*/  LOP3.LUT R20, R3, R6, R2, 0x1e, !PT ;  /* 0x0000000603147212 */ /* 0x000fe200078e1e02 */
[C---:B------:R-:W-:Y:S01]  /*2e90*/  IMAD.SHL.U32 R3, R17.reuse, 0x20, RZ ;  /* 0x0000002011037824 */ /* 0x040fe200078e00ff */
[----:B------:R-:W-:Y:S01]  /*2ea0*/  LEA.HI R9, R0, R0, RZ, 0x1 ;  /* 0x0000000000097211 */ /* 0x000fe200078f08ff */
[----:B------:R-:W-:Y:S01]  /*2eb0*/  IMAD R2, R17, 0x2, R0 ;  /* 0x0000000211027824 */ /* 0x000fe200078e0200 */
[----:B------:R-:W-:Y:S01]  /*2ec0*/  LOP3.LUT R230, R230, 0xfffffe00, RZ, 0xc0, !PT ;  /* 0xfffffe00e6e67812 */ /* 0x000fe200078ec0ff */
[----:B--2---:R-:W-:Y:S01]  /*2ed0*/  IMAD.SHL.U32 R5, R15, 0x2, RZ ;  /* 0x000000020f057824 */ /* 0x004fe200078e00ff */
[----:B------:R-:W-:Y:S01]  /*2ee0*/  LOP3.LUT R6, R3, 0x20, RZ, 0xc0, !PT ;  /* 0x0000002003067812 */ /* 0x000fe200078ec0ff */
[----:B------:R-:W-:Y:S01]  /*2ef0*/  IMAD.U32 R2, R2, 0x200, R8 ;  /* 0x0000020002027824 */ /* 0x000fe200078e0008 */
[----:B------:R-:W-:Y:S01]  /*2f00*/  LOP3.LUT R3, R9, 0x1ffffffe, RZ, 0xc0, !PT ;  /* 0x1ffffffe09037812 */ /* 0x000fe200078ec0ff */
[----:B------:R-:W-:Y:S01]  /*2f10*/  IMAD R236, R236, 0x400, R230 ;  /* 0x00000400ecec7824 */ /* 0x000fe200078e02e6 */
[----:B------:R-:W-:Y:S01]  /*2f20*/  LOP3.LUT R19, R6, 0x18, R7, 0xf8, !PT ;  /* 0x0000001806137812 */ /* 0x000fe200078ef807 */
[----:B------:R-:W-:Y:S01]  /*2f30*/  IMAD.SHL.U32 R6, R32, 0x2, RZ ;  /* 0x0000000220067824 */ /* 0x000fe200078e00ff */
[----:B------:R-:W-:Y:S01]  /*2f40*/  LOP3.LUT R7, R5, 0x2, R22, 0xe2, !PT ;  /* 0x0000000205077812 */ /* 0x000fe200078ee216 */
[----:B------:R-:W-:Y:S01]  /*2f50*/  IMAD.IADD R4, R0, 0x1, -R3 ;  /* 0x0000000100047824 */ /* 0x000fe200078e0a03 */
[----:B------:R-:W-:Y:S01]  /*2f60*/  IADD3 R3, P0, R38, UR21, RZ ;  /* 0x0000001526037c10 */ /* 0x000fe2000ff1e0ff */
[----:B------:R2:W-:Y:S01]  /*2f70*/  STL [R1+0x20], R37 ;  /* 0x0000202501007387 */ /* 0x0005e20000100800 */
[----:B------:R-:W-:Y:S01]  /*2f80*/  LOP3.LUT R8, R6, 0x2, R35, 0xe2, !PT ;  /* 0x0000000206087812 */ /* 0x000fe200078ee223 */
[----:B------:R-:W-:Y:S01]  /*2f90*/  IMAD R23, R4, 0x4, R12 ;  /* 0x0000000404177824 */ /* 0x000fe200078e020c */
[----:B------:R-:W-:Y:S01]  /*2fa0*/  IADD3.X R4, R37, UR25, RZ, P0, !PT ;  /* 0x0000001925047c10 */ /* 0x000fe200087fe4ff */
[----:B------:R-:W-:Y:S01]  /*2fb0*/  IMAD.SHL.U32 R12, R18, 0x400, RZ ;  /* 0x00000400120c7824 */ /* 0x000fe200078e00ff */
[----:B------:R-:W-:Y:S01]  /*2fc0*/  LEA R14, P0, R3, c[0x0][0x280], 0x2 ;  /* 0x0000a000030e7a11 */ /* 0x000fe200078010ff */
[----:B------:R-:W-:Y:S01]  /*2fd0*/  IMAD.SHL.U32 R2, R2, 0x2, RZ ;  /* 0x0000000202027824 */ /* 0x000fe200078e00ff */
[----:B------:R-:W-:Y:S01]  /*2fe0*/  LOP3.LUT R5, R33, 0x3ffffffc, RZ, 0xc0, !PT ;  /* 0x3ffffffc21057812 */ /* 0x000fe200078ec0ff */
[----:B-1----:R-:W-:Y:S01]  /*2ff0*/  CS2R R38, SRZ ;  /* 0x0000000000267805 */ /* 0x002fe2000001ff00 */
[----:B------:R-:W-:Y:S01]  /*3000*/  LEA.HI.X R15, R3, c[0x0][0x284], R4, 0x2, P0 ;  /* 0x0000a100030f7a11 */ /* 0x000fe200000f1404 */
[----:B------:R-:W-:Y:S01]  /*3010*/  IMAD.SHL.U32 R4, R24, 0x40, RZ ;  /* 0x0000004018047824 */ /* 0x000fe200078e00ff */
[----:B------:R-:W-:Y:S01]  /*3020*/  SHF.R.S32.HI R6, RZ, 0x2, R13 ;  /* 0x00000002ff067819 */ /* 0x000fe2000001140d */
[----:B------:R-:W-:Y:S01]  /*3030*/  IMAD.SHL.U32 R3, R0, 0x8, RZ ;  /* 0x0000000800037824 */ /* 0x000fe200078e00ff */
[----:B------:R-:W-:Y:S01]  /*3040*/  ISETP.NE.AND P0, PT, R21, RZ, PT ;  /* 0x000000ff1500720c */ /* 0x000fe20003f05270 */
[----:B------:R-:W-:Y:S01]  /*3050*/  IMAD.IADD R5, R101, 0x1, -R5 ;  /* 0x0000000165057824 */ /* 0x000fe200078e0a05 */
[----:B------:R-:W-:Y:S01]  /*3060*/  LOP3.LUT R0, R4, 0x1c0, RZ, 0xc0, !PT ;  /* 0x000001c004007812 */ /* 0x000fe200078ec0ff */
[----:B------:R-:W-:Y:S01]  /*3070*/  IMAD R241, R18, 0x10, R6 ;  /* 0x0000001012f17824 */ /* 0x000fe200078e0206 */
[----:B------:R-:W-:Y:S01]  /*3080*/  R2P PR, R16, 0x6 ;  /* 0x0000000610007804 */ /* 0x000fe20000000000 */
[----:B------:R-:W-:Y:S01]  /*3090*/  IMAD.MOV.U32 R13, RZ, RZ, 0x10 ;  /* 0x00000010ff0d7424 */ /* 0x000fe200078e00ff */
[----:B------:R-:W-:-:S02]  /*30a0*/  LOP3.LUT R3, R0, 0x8, R3, 0xf8, !PT ;  /* 0x0000000800037812 */ /* 0x000fc400078ef803 */
[----:B------:R-:W-:Y:S02]  /*30b0*/  SHF.R.U32.HI R0, RZ, 0x3, R0 ;  /* 0x00000003ff007819 */ /* 0x000fe40000011600 */
[----:B------:R-:W-:Y:S02]  /*30c0*/  SEL R6, RZ, 0x8, P5 ;  /* 0x00000008ff067807 */ /* 0x000fe40002800000 */
[----:B------:R-:W-:Y:S01]  /*30d0*/  LOP3.LUT R3, R3, R0, RZ, 0x3c, !PT ;  /* 0x0000000003037212 */ /* 0x000fe200078e3cff */
[----:B------:R-:W-:Y:S01]  /*30e0*/  IMAD R0, R5, 0x2, R12 ;  /* 0x0000000205007824 */ /* 0x000fe200078e020c */
[----:B------:R-:W-:Y:S01]  /*30f0*/  SEL R5, R13, 0xfffffff0, !P1 ;  /* 0xfffffff00d057807 */ /* 0x000fe20004800000 */
[----:B------:R1:W-:Y:S01]  /*3100*/  LDGSTS.E.BYPASS.LTC128B.128 [R240+0x19080], [R10.64], !P0 ;  /* 0x190800000af07fae */ /* 0x0003e2000c101d56 */
[----:B------:R-:W-:Y:S01]  /*3110*/  SEL R4, R246, 0xffffffe0, !P2 ;  /* 0xffffffe0f6047807 */ /* 0x000fe20005000000 */
[----:B------:R-:W-:Y:S01]  /*3120*/  IMAD.IADD R9, R3, 0x1, R0 ;  /* 0x0000000103097824 */ /* 0x000fe200078e0200 */
[----:B------:R-:W-:Y:S01]  /*3130*/  LOP3.LUT R242, R6, R7, R242, 0xfe, !PT ;  /* 0x0000000706f27212 */ /* 0x000fe200078efef2 */
[----:B------:R-:W-:Y:S01]  /*3140*/  IMAD.SHL.U32 R6, R16, 0x40, RZ ;  /* 0x0000004010067824 */ /* 0x000fe200078e00ff */
[----:B------:R-:W-:Y:S01]  /*3150*/  R2P PR, R31, 0x6 ;  /* 0x000000061f007804 */ /* 0x000fe20000000000 */
[----:B------:R-:W-:Y:S01]  /*3160*/  IMAD.SHL.U32 R244, R9, 0x2, RZ ;  /* 0x0000000209f47824 */ /* 0x000fe200078e00ff */
[----:B------:R-:W-:Y:S01]  /*3170*/  LOP3.LUT R243, R243, R8, R34, 0xfe, !PT ;  /* 0x00000008f3f37212 */ /* 0x000fe200078efe22 */
[----:B------:R-:W-:Y:S01]  /*3180*/  IMAD.SHL.U32 R8, R17, 0x8, RZ ;  /* 0x0000000811087824 */ /* 0x000fe200078e00ff */
[----:B------:R-:W-:Y:S01]  /*3190*/  LOP3.LUT R6, R6, 0x1c0, RZ, 0xc0, !PT ;  /* 0x000001c006067812 */ /* 0x000fe200078ec0ff */
[----:B------:R1:W-:Y:S01]  /*31a0*/  LDGSTS.E.BYPASS.LTC128B.128 [R240+0x1b080], [R10.64+0x80], !P6 ;  /* 0x1b0800800af07fae */ /* 0x0003e2000f101d56 */
[----:B------:R-:W-:Y:S01]  /*31b0*/  SEL R3, R13, 0xfffffff0, !P1 ;  /* 0xfffffff00d037807 */ /* 0x000fe20004800000 */
[----:B------:R-:W-:Y:S01]  /*31c0*/  IMAD R0, R17, 0x200, R20 ;  /* 0x0000020011007824 */ /* 0x000fe200078e0214 */
[----:B------:R-:W-:Y:S01]  /*31d0*/  SEL R228, R246, 0xffffffe0, !P2 ;  /* 0xffffffe0f6e47807 */ /* 0x000fe20005000000 */
[----:B------:R1:W-:Y:S01]  /*31e0*/  LDGSTS.E.BYPASS.LTC128B.128 [R240+0x1d080], [R10.64+0x100], !P4 ;  /* 0x1d0801000af07fae */ /* 0x0003e2000e101d56 */
[----:B------:R-:W-:Y:S01]  /*31f0*/  R2P PR, R24, 0x6 ;  /* 0x0000000618007804 */ /* 0x000fe20000000000 */
[----:B------:R-:W-:Y:S01]  /*3200*/  IMAD R3, R3, 0x2, R2 ;  /* 0x0000000203037824 */ /* 0x000fe200078e0202 */
[----:B------:R-:W-:Y:S01]  /*3210*/  ISETP.GE.AND P0, PT, R101, 0x10, PT ;  /* 0x000000106500780c */ /* 0x000fe20003f06270 */
[----:B------:R1:W-:Y:S01]  /*3220*/  LDGSTS.E.BYPASS.LTC128B.128 [R240+0x1f080], [R10.64+0x180], !P3 ;  /* 0x1f0801800af07fae */ /* 0x0003e2000d901d56 */
[----:B------:R-:W-:Y:S01]  /*3230*/  SHF.R.U32.HI R7, RZ, 0x3, R6 ;  /* 0x00000003ff077819 */ /* 0x000fe20000011606 */
[----:B------:R-:W-:Y:S01]  /*3240*/  IMAD.IADD R232, R0, 0x1, R228 ;  /* 0x0000000100e87824 */ /* 0x000fe200078e02e4 */
[----:B------:R-:W-:Y:S01]  /*3250*/  LOP3.LUT R8, R6, 0x8, R8, 0xf8, !PT ;  /* 0x0000000806087812 */ /* 0x000fe200078ef808 */
[----:B------:R-:W-:Y:S01]  /*3260*/  IMAD.SHL.U32 R235, R0, 0x2, RZ ;  /* 0x0000000200eb7824 */ /* 0x000fe200078e00ff */
[----:B------:R-:W-:Y:S01]  /*3270*/  LOP3.LUT R6, R7, R19, R6, 0x1e, !PT ;  /* 0x0000001307067212 */ /* 0x000fe200078e1e06 */
[----:B------:R-:W-:Y:S01]  /*3280*/  IMAD R229, R228, 0x2, R2 ;  /* 0x00000002e4e57824 */ /* 0x000fe200078e0202 */
[----:B------:R-:W-:Y:S01]  /*3290*/  LOP3.LUT R7, R8, R7, RZ, 0x3c, !PT ;  /* 0x0000000708077212 */ /* 0x000fe200078e3cff */
[----:B--2---:R-:W-:Y:S01]  /*32a0*/  CS2R R36, SRZ ;  /* 0x0000000000247805 */ /* 0x004fe2000001ff00 */
[-C--:B------:R-:W-:Y:S01]  /*32b0*/  LOP3.LUT R6, R6, R230.reuse, RZ, 0xfc, !PT ;  /* 0x000000e606067212 */ /* 0x080fe200078efcff */
[----:B------:R-:W-:Y:S01]  /*32c0*/  IMAD R228, R228, 0x2, R3 ;  /* 0x00000002e4e47824 */ /* 0x000fe200078e0203 */
[C---:B------:R-:W-:Y:S01]  /*32d0*/  IADD3 R230, R7.reuse, R230, R12 ;  /* 0x000000e607e67210 */ /* 0x040fe20007ffe00c */
[----:B------:R-:W-:Y:S01]  /*32e0*/  IMAD.IADD R236, R7, 0x1, R236 ;  /* 0x0000000107ec7824 */ /* 0x000fe200078e02ec */
[C---:B------:R-:W-:Y:S01]  /*32f0*/  IADD3 R8, R244.reuse, 0x20280, RZ ;  /* 0x00020280f4087810 */ /* 0x040fe20007ffe0ff */
[----:B------:R-:W-:Y:S01]  /*3300*/  @!P0 IMAD.SHL.U32 R7, R101, 0x10, RZ ;  /* 0x0000001065078824 */ /* 0x000fe200078e00ff */
[----:B------:R-:W-:Y:S01]  /*3310*/  IADD3 R245, R244, 0x202c0, RZ ;  /* 0x000202c0f4f57810 */ /* 0x000fe20007ffe0ff */
[----:B------:R-:W-:Y:S01]  /*3320*/  IMAD.SHL.U32 R230, R230, 0x2, RZ ;  /* 0x00000002e6e67824 */ /* 0x000fe200078e00ff */
[----:B------:R-:W-:Y:S01]  /*3330*/  @P2 IADD3 R245, R8, -0x40, RZ ;  /* 0xffffffc008f52810 */ /* 0x000fe20007ffe0ff */
[----:B------:R-:W-:Y:S01]  /*3340*/  IMAD.SHL.U32 R8, R23, 0x2, RZ ;  /* 0x0000000217087824 */ /* 0x000fe200078e00ff */
[----:B------:R2:W-:Y:S01]  /*3350*/  @!P0 LDGSTS.E.BYPASS.LTC128B.128 [R7+0x20180], [R14.64] ;  /* 0x201800000e078fae */ /* 0x0005e2000b901d56 */
[----:B------:R-:W-:Y:S01]  /*3360*/  LEA R236, R236, 0x22280, 0x1 ;  /* 0x00022280ecec7811 */ /* 0x000fe200078e08ff */
[C---:B------:R-:W-:Y:S01]  /*3370*/  IMAD R231, R5.reuse, 0x2, R230 ;  /* 0x0000000205e77824 */ /* 0x040fe200078e02e6 */
[----:B------:R-:W-:Y:S01]  /*3380*/  SEL R246, R246, 0xffffffe0, !P1 ;  /* 0xffffffe0f6f67807 */ /* 0x000fe20004800000 */
[----:B------:R1:W-:Y:S01]  /*3390*/  STL [R1+0xc], R8 ;  /* 0x00000c0801007387 */ /* 0x0003e20000100800 */
[----:B------:R-:W-:Y:S01]  /*33a0*/  CS2R R100, SRZ ;  /* 0x0000000000647805 */ /* 0x000fe2000001ff00 */
[----:B------:R-:W-:Y:S01]  /*33b0*/  IMAD R237, R5, 0x2, R236 ;  /* 0x0000000205ed7824 */ /* 0x000fe200078e02ec */
[----:B------:R-:W-:Y:S01]  /*33c0*/  IADD3 R249, -R8, UR10, RZ ;  /* 0x0000000a08f97c10 */ /* 0x000fe2000fffe1ff */
[----:B------:R-:W0:Y:S01]  /*33d0*/  LDGDEPBAR ;  /* 0x00000000000079af */ /* 0x000e220000000000 */
[----:B------:R-:W-:-:S02]  /*33e0*/  IMAD.IADD R247, R244, 0x1, R246 ;  /* 0x00000001f4f77824 */ /* 0x000fc400078e02f6 */
[----:B------:R-:W-:Y:S02]  /*33f0*/  IMAD.SHL.U32 R0, R6, 0x2, RZ ;  /* 0x0000000206007824 */ /* 0x000fe400078e00ff */
[----:B------:R-:W-:Y:S02]  /*3400*/  IMAD.SHL.U32 R232, R232, 0x2, RZ ;  /* 0x00000002e8e87824 */ /* 0x000fe400078e00ff */
[----:B------:R-:W-:Y:S02]  /*3410*/  IMAD.IADD R246, R246, 0x1, R245 ;  /* 0x00000001f6f67824 */ /* 0x000fe400078e02f5 */
[C---:B------:R-:W-:Y:S02]  /*3420*/  IMAD R234, R4.reuse, 0x2, R230 ;  /* 0x0000000204ea7824 */ /* 0x040fe400078e02e6 */
[C---:B------:R-:W-:Y:S02]  /*3430*/  IMAD R239, R4.reuse, 0x2, R236 ;  /* 0x0000000204ef7824 */ /* 0x040fe400078e02ec */
[----:B------:R-:W-:-:S02]  /*3440*/  IMAD R233, R4, 0x2, R231 ;  /* 0x0000000204e97824 */ /* 0x000fc400078e02e7 */
[----:B------:R-:W-:Y:S01]  /*3450*/  IMAD R238, R4, 0x2, R237 ;  /* 0x0000000204ee7824 */ /* 0x000fe200078e02ed */
[----:B--2---:R-:W-:-:S05]  /*3460*/  IADD3 R7, R165, UR4, RZ ;  /* 0x00000004a5077c10 */ /* 0x004fca000fffe0ff */
[----:B------:R1:W-:Y:S02]  /*3470*/  STL [R1+0x24], R7 ;  /* 0x0000240701007387 */ /* 0x0003e40000100800 */
.L_x_1019:
[----:B------:R-:W-:Y:S04]  /*3480*/  DEPBAR.LE SB0, 0x0 ;  /* 0x000080000000791a */ /* 0x000fe80000000000 */
[----:B------:R-:W-:Y:S01]  /*3490*/  BAR.SYNC.DEFER_BLOCKING 0x0 ;  /* 0x0000000000007b1d */ /* 0x000fe20000010000 */
[----:B------:R-:W-:Y:S02]  /*34a0*/  ULEA UR4, UR15, 0x1, 0x6 ;  /* 0x000000010f047891 */ /* 0x000fe4000f8e303f */
[----:B------:R-:W-:Y:S02]  /*34b0*/  UIADD3 UR8, UR15, 0x1, URZ ;  /* 0x000000010f087890 */ /* 0x000fe4000fffe03f */
[----:B------:R-:W-:Y:S02]  /*34c0*/  UIADD3 UR4, UR16, UR4, -UR13 ;  /* 0x0000000410047290 */ /* 0x000fe4000fffe80d */
[----:B------:R-:W-:Y:S01]  /*34d0*/  UISETP.GE.AND UP0, UPT, UR8, UR14, UPT ;  /* 0x0000000e0800728c */ /* 0x000fe2000bf06270 */
[----:B-1----:R-:W-:Y:S05]  /*34e0*/  LDSM.16.M88.4 R16, [R230+0x10080] ;  /* 0x01008000e610783b */ /* 0x002fea0000000200 */
[----:B-1----:R-:W1:Y:S05]  /*34f0*/  LDSM.16.M88.4 R8, [R2+0x80] ;  /* 0x000080000208783b */ /* 0x002e6a0000000200 */
        /* <DEDUP_REMOVED lines=142> */
[----:B------:R2:W1:Y:S01]  /*3de0*/  MUFU.TANH R197, R7 ;  /* 0x0000000700c57308 */ /* 0x0004620000002400 */
[----:B------:R-:W-:Y:S01]  /*3df0*/  FMUL.FTZ R16, R16, c[0x0][0x2b4] ;  /* 0x0000ad0010107a20 */ /* 0x000fe20000410000 */
[----:B------:R-:W-:Y:S01]  /*3e00*/  HMMA.16816.F32 R32, R168, R166, RZ ;  /* 0x000000a6a820723c */ /* 0x000fe200000018ff */
[----:B------:R-:W5:Y:S05]  /*3e10*/  LDSM.16.M88.4 R164, [R229+0x9080] ;  /* 0x00908000e5a4783b */ /* 0x000f6a0000000200 */
        /* <DEDUP_REMOVED lines=64> */
[----:B------:R-:W-:Y:S01]  /*4220*/  LDSM.16.M88.4 R168, [R2+0xe080] ;  /* 0x00e0800002a8783b */ /* 0x000fe20000000200 */
[----:B------:R2:W-:Y:S06]  /*4230*/  MUFU.TANH R179, R16 ;  /* 0x0000001000b37308 */ /* 0x0005ec0000002400 */
[C---:B-1----:R-:W-:Y:S04]  /*4240*/  HMMA.16816.F32 R20, R180.reuse, R188, R20 ;  /* 0x000000bcb414723c */ /* 0x042fe80000001814 */
[----:B------:R-:W1:Y:S04]  /*4250*/  MUFU.TANH R188, R9 ;  /* 0x0000000900bc7308 */ /* 0x000e680000002400 */
[C---:B------:R-:W-:Y:S06]  /*4260*/  HMMA.16816.F32 R24, R180.reuse, R190, R24 ;  /* 0x000000beb418723c */ /* 0x040fec0000001818 */
[----:B------:R5:W1:Y:S02]  /*4270*/  MUFU.TANH R190, R10 ;  /* 0x0000000a00be7308 */ /* 0x000a640000002400 */
[C---:B----4-:R-:W-:Y:S01]  /*4280*/  HMMA.16816.F32 R28, R180.reuse, R164, R28 ;  /* 0x000000a4b41c723c */ /* 0x050fe2000000181c */
[----:B--2---:R-:W-:Y:S06]  /*4290*/  MOV R16, UR17 ;  /* 0x0000001100107c02 */ /* 0x004fec0008000f00 */
[----:B------:R-:W-:Y:S01]  /*42a0*/  FMUL.FTZ R164, R11, c[0x0][0x2b4] ;  /* 0x0000ad000ba47a20 */ /* 0x000fe20000410000 */
[----:B------:R-:W-:Y:S01]  /*42b0*/  HMMA.16816.F32 R32, R180, R166, R32 ;  /* 0x000000a6b420723c */ /* 0x000fe20000001820 */
[----:B------:R-:W2:Y:S03]  /*42c0*/  MUFU.TANH R183, R12 ;  /* 0x0000000c00b77308 */ /* 0x000ea60000002400 */
[----:B------:R-:W-:Y:S04]  /*42d0*/  IADD3 R16, R241, UR4, -R16 ;  /* 0x00000004f1107c10 */ /* 0x000fe8000fffe810 */
[C---:B---3--:R-:W-:Y:S03]  /*42e0*/  HMMA.16816.F32 R20, R172.reuse, R184, R20 ;  /* 0x000000b8ac14723c */ /* 0x048fe60000001814 */
[----:B------:R3:W-:Y:S01]  /*42f0*/  MUFU.TANH R189, R164 ;  /* 0x000000a400bd7308 */ /* 0x0007e20000002400 */
[----:B-----5:R-:W4:Y:S04]  /*4300*/  LDSM.16.M88.4 R8, [R230+0x1e080] ;  /* 0x01e08000e608783b */ /* 0x020f280000000200 */
[C---:B------:R-:W-:Y:S05]  /*4310*/  HMMA.16816.F32 R24, R172.reuse, R186, R24 ;  /* 0x000000baac18723c */ /* 0x040fea0000001818 */
[----:B------:R-:W-:Y:S03]  /*4320*/  MUFU.TANH R182, R13 ;  /* 0x0000000d00b67308 */ /* 0x000fe60000002400 */
[C---:B------:R-:W-:Y:S07]  /*4330*/  HMMA.16816.F32 R28, R172.reuse, R4, R28 ;  /* 0x00000004ac1c723c */ /* 0x040fee000000181c */
[----:B------:R-:W-:Y:S01]  /*4340*/  MUFU.TANH R185, R14 ;  /* 0x0000000e00b97308 */ /* 0x000fe20000002400 */
[----:B------:R-:W-:Y:S01]  /*4350*/  HMMA.16816.F32 R32, R172, R6, R32 ;  /* 0x00000006ac20723c */ /* 0x000fe20000001820 */
[----:B------:R-:W-:Y:S05]  /*4360*/  LDSM.16.M88.4 R4, [R231+0x1e080] ;  /* 0x01e08000e704783b */ /* 0x000fea0000000200 */
[----:B---3--:R-:W3:Y:S03]  /*4370*/  LDSM.16.M88.4 R164, [R2+0xf080] ;  /* 0x00f0800002a4783b */ /* 0x008ee60000000200 */
[----:B------:R5:W-:Y:S10]  /*4380*/  MUFU.TANH R184, R15 ;  /* 0x0000000f00b87308 */ /* 0x000bf40000002400 */
[----:B------:R-:W-:Y:S01]  /*4390*/  MUFU.TANH R178, R17 ;  /* 0x0000001100b27308 */ /* 0x000fe20000002400 */
[C---:B----4-:R-:W-:Y:S07]  /*43a0*/  HMMA.16816.F32 R20, R8.reuse, R168, R20 ;  /* 0x000000a80814723c */ /* 0x050fee0000001814 */
[----:B------:R-:W-:Y:S01]  /*43b0*/  IADD3 R168, -R199, R16, RZ ;  /* 0x00000010c7a87210 */ /* 0x000fe20007ffe1ff */
[C---:B------:R-:W-:Y:S01]  /*43c0*/  HMMA.16816.F32 R24, R8.reuse, R170, R24 ;  /* 0x000000aa0818723c */ /* 0x040fe20000001818 */
[----:B------:R4:W-:Y:S01]  /*43d0*/  MUFU.TANH R181, R18 ;  /* 0x0000001200b57308 */ /* 0x0009e20000002400 */
[----:B-----5:R-:W5:Y:S02]  /*43e0*/  LDSM.16.M88.4 R12, [R3+0xe080] ;  /* 0x00e08000030c783b */ /* 0x020f640000000200 */
[----:B------:R-:W-:Y:S02]  /*43f0*/  IMNMX R169, R249, R168, PT ;  /* 0x000000a8f9a97217 */ /* 0x000fe40003800200 */
[----:B------:R-:W-:Y:S01]  /*4400*/  IADD3 R168, R168, 0x8, RZ ;  /* 0x00000008a8a87810 */ /* 0x000fe20007ffe0ff */
[----:B------:R-:W-:Y:S01]  /*4410*/  FMUL.FTZ R170, R19, c[0x0][0x2b4] ;  /* 0x0000ad0013aa7a20 */ /* 0x000fe20000410000 */
[C---:B------:R-:W-:Y:S02]  /*4420*/  ISETP.GT.AND P0, PT, R169.reuse, RZ, PT ;  /* 0x000000ffa900720c */ /* 0x040fe40003f04270 */
[----:B------:R-:W-:Y:S01]  /*4430*/  ISETP.GT.AND P2, PT, R169, 0x31, PT ;  /* 0x00000031a900780c */ /* 0x000fe20003f44270 */
[----:B------:R-:W-:Y:S01]  /*4440*/  MUFU.TANH R180, R170 ;  /* 0x000000aa00b47308 */ /* 0x000fe20000002400 */
[----:B------:R-:W-:Y:S01]  /*4450*/  IMNMX R168, R249, R168, PT ;  /* 0x000000a8f9a87217 */ /* 0x000fe20003800200 */
[C---:B---3--:R-:W-:Y:S03]  /*4460*/  HMMA.16816.F32 R28, R8.reuse, R164, R28 ;  /* 0x000000a4081c723c */ /* 0x048fe6000000181c */
[----:B------:R-:W-:Y:S04]  /*4470*/  ISETP.GT.AND P1, PT, R168, 0x30, PT ;  /* 0x00000030a800780c */ /* 0x000fe80003f24270 */
[----:B------:R-:W-:Y:S01]  /*4480*/  FSEL R164, R196, -INF , P0 ;  /* 0xff800000c4a47808 */ /* 0x000fe20000000000 */
[----:B------:R-:W-:Y:S01]  /*4490*/  HMMA.16816.F32 R32, R8, R166, R32 ;  /* 0x000000a60820723c */ /* 0x000fe20000001820 */
[----:B----4-:R-:W3:Y:S02]  /*44a0*/  LDSM.16.M88.4 R16, [R3+0xf080] ;  /* 0x00f080000310783b */ /* 0x010ee40000000200 */
[----:B------:R-:W-:Y:S04]  /*44b0*/  ISETP.GT.AND P0, PT, R169, 0x1, PT ;  /* 0x00000001a900780c */ /* 0x000fe80003f04270 */
[--C-:B------:R-:W-:Y:S01]  /*44c0*/  FFMA.FTZ R8, R164, c[0x0][0x29c], -R193.reuse ;  /* 0x0000a700a4087a23 */ /* 0x100fe200000108c1 */
[----:B------:R-:W-:Y:S01]  /*44d0*/  FSEL R174, R195, -INF , P0 ;  /* 0xff800000c3ae7808 */ /* 0x000fe20000000000 */
[----:B------:R-:W-:Y:S01]  /*44e0*/  LDSM.16.M88.4 R164, [R229+0xe080] ;  /* 0x00e08000e5a4783b */ /* 0x000fe20000000200 */
[----:B------:R-:W-:Y:S01]  /*44f0*/  ISETP.GT.AND P0, PT, R168, RZ, PT ;  /* 0x000000ffa800720c */ /* 0x000fe20003f04270 */
[----:B------:R4:W-:Y:S02]  /*4500*/  MUFU.EX2 R175, R8 ;  /* 0x0000000800af7308 */ /* 0x0009e40000000800 */
[--C-:B------:R-:W-:Y:S01]  /*4510*/  FFMA.FTZ R174, R174, c[0x0][0x29c], -R193.reuse ;  /* 0x0000a700aeae7a23 */ /* 0x100fe200000108c1 */
[C---:B-----5:R-:W-:Y:S07]  /*4520*/  HMMA.16816.F32 R20, R4.reuse, R12, R20 ;  /* 0x0000000c0414723c */ /* 0x060fee0000001814 */
[----:B------:R-:W-:Y:S01]  /*4530*/  MUFU.EX2 R174, R174 ;  /* 0x000000ae00ae7308 */ /* 0x000fe20000000800 */
[----:B------:R-:W-:Y:S01]  /*4540*/  FSEL R12, R198, -INF , P0 ;  /* 0xff800000c60c7808 */ /* 0x000fe20000000000 */
[C---:B------:R-:W-:Y:S03]  /*4550*/  HMMA.16816.F32 R24, R4.reuse, R14, R24 ;  /* 0x0000000e0418723c */ /* 0x040fe60000001818 */
[----:B------:R-:W-:Y:S01]  /*4560*/  ISETP.GT.AND P0, PT, R168, 0x1, PT ;  /* 0x00000001a800780c */ /* 0x000fe20003f04270 */
[--C-:B------:R-:W-:Y:S01]  /*4570*/  FFMA.FTZ R12, R12, c[0x0][0x29c], -R192.reuse ;  /* 0x0000a7000c0c7a23 */ /* 0x100fe200000108c0 */
[----:B----4-:R-:W4:Y:S03]  /*4580*/  LDSM.16.M88.4 R8, [R234+0x1e080] ;  /* 0x01e08000ea08783b */ /* 0x010f260000000200 */
[----:B------:R5:W-:Y:S01]  /*4590*/  MUFU.EX2 R177, R12 ;  /* 0x0000000c00b17308 */ /* 0x000be20000000800 */
[C---:B---3--:R-:W-:Y:S08]  /*45a0*/  HMMA.16816.F32 R28, R4.reuse, R16, R28 ;  /* 0x00000010041c723c */ /* 0x048ff0000000181c */
[----:B------:R-:W-:Y:S04]  /*45b0*/  HMMA.16816.F32 R32, R4, R18, R32 ;  /* 0x000000120420723c */ /* 0x000fe80000001820 */
[----:B-----5:R-:W-:Y:S02]  /*45c0*/  FSEL R12, R197, -INF , P0 ;  /* 0xff800000c50c7808 */ /* 0x020fe40000000000 */
[C---:B------:R-:W-:Y:S03]  /*45d0*/  ISETP.GT.AND P0, PT, R169.reuse, 0x10, PT ;  /* 0x00000010a900780c */ /* 0x040fe60003f04270 */
[--C-:B------:R-:W-:Y:S03]  /*45e0*/  FFMA.FTZ R16, R12, c[0x0][0x29c], -R192.reuse ;  /* 0x0000a7000c107a23 */ /* 0x100fe600000108c0 */
[----:B------:R-:W-:Y:S01]  /*45f0*/  FSEL R172, R194, -INF , P0 ;  /* 0xff800000c2ac7808 */ /* 0x000fe20000000000 */
[----:B------:R-:W3:Y:S01]  /*4600*/  LDSM.16.M88.4 R12, [R229+0xf080] ;  /* 0x00f08000e50c783b */ /* 0x000ee20000000200 */
[----:B------:R-:W-:Y:S01]  /*4610*/  ISETP.GT.AND P0, PT, R169, 0x11, PT ;  /* 0x00000011a900780c */ /* 0x000fe20003f04270 */
[----:B------:R5:W-:Y:S02]  /*4620*/  MUFU.EX2 R176, R16 ;  /* 0x0000001000b07308 */ /* 0x000be40000000800 */
[--C-:B------:R-:W-:Y:S01]  /*4630*/  FFMA.FTZ R172, R172, c[0x0][0x29c], -R193.reuse ;  /* 0x0000a700acac7a23 */ /* 0x100fe200000108c1 */
[----:B-1----:R-:W-:Y:S01]  /*4640*/  FSEL R4, R188, -INF , P0 ;  /* 0xff800000bc047808 */ /* 0x002fe20000000000 */
[C---:B----4-:R-:W-:Y:S05]  /*4650*/  HMMA.16816.F32 R20, R8.reuse, R164, R20 ;  /* 0x000000a40814723c */ /* 0x050fea0000001814 */
[----:B------:R-:W-:Y:S01]  /*4660*/  ISETP.GT.AND P0, PT, R168, 0x10, PT ;  /* 0x00000010a800780c */ /* 0x000fe20003f04270 */
[--C-:B------:R-:W-:Y:S01]  /*4670*/  FFMA.FTZ R170, R4, c[0x0][0x29c], -R193.reuse ;  /* 0x0000a70004aa7a23 */ /* 0x100fe200000108c1 */
[----:B------:R-:W-:Y:S01]  /*4680*/  MUFU.EX2 R172, R172 ;  /* 0x000000ac00ac7308 */ /* 0x000fe20000000800 */
[C---:B------:R-:W-:Y:S01]  /*4690*/  HMMA.16816.F32 R24, R8.reuse, R166, R24 ;  /* 0x000000a60818723c */ /* 0x040fe20000001818 */
[----:B------:R-:W-:Y:S03]  /*46a0*/  LDSM.16.M88.4 R4, [R233+0x1e080] ;  /* 0x01e08000e904783b */ /* 0x000fe60000000200 */
[----:B------:R-:W-:Y:S02]  /*46b0*/  FSEL R164, R190, -INF , P0 ;  /* 0xff800000bea47808 */ /* 0x000fe40000000000 */
[----:B------:R-:W-:Y:S03]  /*46c0*/  ISETP.GT.AND P0, PT, R168, 0x11, PT ;  /* 0x00000011a800780c */ /* 0x000fe60003f04270 */
[--C-:B------:R-:W-:Y:S01]  /*46d0*/  FFMA.FTZ R164, R164, c[0x0][0x29c], -R192.reuse ;  /* 0x0000a700a4a47a23 */ /* 0x100fe200000108c0 */
[----:B------:R-:W1:Y:S01]  /*46e0*/  MUFU.EX2 R170, R170 ;  /* 0x000000aa00aa7308 */ /* 0x000e620000000800 */
[----:B-----5:R-:W4:Y:S09]  /*46f0*/  LDSM.16.M88.4 R16, [R228+0xe080] ;  /* 0x00e08000e410783b */ /* 0x020f320000000200 */
[----:B------:R5:W-:Y:S01]  /*4700*/  MUFU.EX2 R173, R164 ;  /* 0x000000a400ad7308 */ /* 0x000be20000000800 */
[C---:B---3--:R-:W-:Y:S07]  /*4710*/  HMMA.16816.F32 R28, R8.reuse, R12, R28 ;  /* 0x0000000c081c723c */ /* 0x048fee000000181c */
[----:B--2---:R-:W-:Y:S01]  /*4720*/  FFMA.FTZ R13, -R183, R183, 1 ;  /* 0x3f800000b70d7423 */ /* 0x004fe200000101b7 */
[----:B------:R-:W-:Y:S01]  /*4730*/  HMMA.16816.F32 R32, R8, R14, R32 ;  /* 0x0000000e0820723c */ /* 0x000fe20000001820 */
[----:B------:R-:W2:Y:S06]  /*4740*/  LDS R8, [R241.X4+0x20180] ;  /* 0x02018000f1087984 */ /* 0x000eac0000004800 */
[----:B-1----:R-:W-:Y:S01]  /*4750*/  F2FP.PACK_AB R15, R170, R172 ;  /* 0x000000acaa0f723e */ /* 0x002fe200000000ff */
[----:B------:R-:W-:Y:S01]  /*4760*/  FFMA.FTZ R14, -R182, R182, 1 ;  /* 0x3f800000b60e7423 */ /* 0x000fe200000101b6 */
[----:B-----5:R-:W-:Y:S02]  /*4770*/  FSEL R164, R189, -INF , P0 ;  /* 0xff800000bda47808 */ /* 0x020fe40000000000 */
[----:B------:R-:W-:Y:S03]  /*4780*/  ISETP.GT.AND P0, PT, R169, 0x20, PT ;  /* 0x00000020a900780c */ /* 0x000fe60003f04270 */
[----:B------:R-:W-:Y:S01]  /*4790*/  FFMA.FTZ R171, R164, c[0x0][0x29c], -R192 ;  /* 0x0000a700a4ab7a23 */ /* 0x000fe200000108c0 */
[C---:B----4-:R-:W-:Y:S01]  /*47a0*/  HMMA.16816.F32 R20, R4.reuse, R16, R20 ;  /* 0x000000100414723c */ /* 0x050fe20000001814 */
        /* <DEDUP_REMOVED lines=233> */
[----:B------:R-:W2:Y:S01]  /*5640*/  LDL.64 R202, [R1+0x10] ;  /* 0x0000100001ca7983 */ /* 0x000ea20000100a00 */
[----:B------:R-:W-:Y:S01]  /*5650*/  LOP3.LUT P3, RZ, R242, 0x2, RZ, 0xc0, !PT ;  /* 0x00000002f2ff7812 */ /* 0x000fe2000786c0ff */
[----:B------:R-:W-:Y:S01]  /*5660*/  USHF.R.S32.HI UR9, URZ, 0x1f, UR8 ;  /* 0x0000001f3f097899 */ /* 0x000fe20008011408 */
[----:B------:R-:W-:Y:S01]  /*5670*/  IMAD.U32 R16, RZ, RZ, UR7 ;  /* 0x00000007ff107e24 */ /* 0x000fe2000f8e00ff */
[----:B------:R-:W3:Y:S01]  /*5680*/  LDL R200, [R1+0x20] ;  /* 0x0000200001c87983 */ /* 0x000ee20000100800 */
[----:B------:R-:W-:Y:S02]  /*5690*/  ULDC.64 UR4, c[0x0][0x208] ;  /* 0x0000820000047ab9 */ /* 0x000fe40000000a00 */
[----:B------:R-:W-:Y:S02]  /*56a0*/  UIMAD UR9, UR9, UR4, URZ ;  /* 0x00000004090972a4 */ /* 0x000fe4000f8e023f */
[----:B------:R-:W-:Y:S02]  /*56b0*/  UIMAD.WIDE.U32 UR10, UR8, UR4, URZ ;  /* 0x00000004080a72a5 */ /* 0x000fe4000f8e003f */
[----:B------:R-:W-:Y:S02]  /*56c0*/  UIMAD UR9, UR8, UR5, UR9 ;  /* 0x00000005080972a4 */ /* 0x000fe4000f8e0209 */
[----:B------:R-:W-:Y:S02]  /*56d0*/  USHF.L.U32 UR4, UR10, 0x6, URZ ;  /* 0x000000060a047899 */ /* 0x000fe4000800063f */
[----:B------:R-:W-:Y:S02]  /*56e0*/  UIADD3 UR9, UR11, UR9, URZ ;  /* 0x000000090b097290 */ /* 0x000fe4000fffe03f */
[----:B------:R-:W-:Y:S02]  /*56f0*/  USHF.L.U32 UR5, UR8, 0x6, URZ ;  /* 0x0000000608057899 */ /* 0x000fe4000800063f */
[----:B------:R-:W-:Y:S01]  /*5700*/  IADD3 R8, P1, R250, UR4, RZ ;  /* 0x00000004fa087c10 */ /* 0x000fe2000ff3e0ff */
[----:B------:R-:W-:Y:S03]  /*5710*/  USHF.L.U64.HI UR9, UR10, 0x6, UR9 ;  /* 0x000000060a097899 */ /* 0x000fe60008010209 */
[----:B------:R-:W-:Y:S01]  /*5720*/  LEA R12, P0, R8, c[0x0][0x1f0], 0x1 ;  /* 0x00007c00080c7a11 */ /* 0x000fe200078008ff */
[----:B------:R-:W-:Y:S02]  /*5730*/  IMAD.U32 R10, RZ, RZ, UR5 ;  /* 0x00000005ff0a7e24 */ /* 0x000fe4000f8e00ff */
[----:B------:R-:W-:Y:S01]  /*5740*/  IADD3.X R9, R252, UR9, RZ, P1, !PT ;  /* 0x00000009fc097c10 */ /* 0x000fe20008ffe4ff */
[----:B------:R-:W-:Y:S03]  /*5750*/  IMAD.U32 R15, RZ, RZ, UR5 ;  /* 0x00000005ff0f7e24 */ /* 0x000fe6000f8e00ff */
[----:B------:R-:W-:Y:S01]  /*5760*/  LEA.HI.X R13, R8, c[0x0][0x1f4], R9, 0x1, P0 ;  /* 0x00007d00080d7a11 */ /* 0x000fe200000f0c09 */
[----:B------:R-:W-:Y:S01]  /*5770*/  IMAD.U32 R9, RZ, RZ, UR6 ;  /* 0x00000006ff097e24 */ /* 0x000fe2000f8e00ff */
[----:B------:R-:W-:Y:S04]  /*5780*/  IADD3 R8, -R248, UR17, -R10 ;  /* 0x00000011f8087c10 */ /* 0x000fe8000fffe90a */
[C---:B------:R-:W-:Y:S02]  /*5790*/  ISETP.LT.OR P6, PT, R8.reuse, 0x1, !P4 ;  /* 0x000000010800780c */ /* 0x040fe400067c1670 */
[----:B------:R-:W-:Y:S02]  /*57a0*/  ISETP.LT.OR P5, PT, R8, 0x1, !P3 ;  /* 0x000000010800780c */ /* 0x000fe40005fa1670 */
[----:B------:R-:W-:Y:S02]  /*57b0*/  IADD3 R9, P2, P1, R250, UR4, R9 ;  /* 0x00000004fa097c10 */ /* 0x000fe4000f95e009 */
[----:B------:R-:W-:Y:S02]  /*57c0*/  ISETP.LT.OR P4, PT, R8, 0x21, !P4 ;  /* 0x000000210800780c */ /* 0x000fe40006781670 */
[----:B------:R-:W-:Y:S02]  /*57d0*/  IADD3.X R16, R252, UR9, R16, P2, P1 ;  /* 0x00000009fc107c10 */ /* 0x000fe400097e2410 */
[----:B------:R-:W-:Y:S02]  /*57e0*/  LEA R10, P1, R9, c[0x0][0x1f0], 0x1 ;  /* 0x00007c00090a7a11 */ /* 0x000fe400078208ff */
[----:B------:R-:W-:Y:S01]  /*57f0*/  ISETP.LT.OR P3, PT, R8, 0x21, !P3 ;  /* 0x000000210800780c */ /* 0x000fe20005f61670 */
[----:B------:R-:W-:Y:S01]  /*5800*/  @!PT LDS RZ, [RZ] ;  /* 0x00000000fffff984 */ /* 0x000fe20000000800 */
[----:B------:R-:W-:Y:S01]  /*5810*/  @!PT LDS RZ, [RZ] ;  /* 0x00000000fffff984 */ /* 0x000fe20000000800 */
[----:B------:R-:W-:Y:S01]  /*5820*/  @!PT LDS RZ, [RZ] ;  /* 0x00000000fffff984 */ /* 0x000fe20000000800 */
[----:B------:R1:W-:Y:S04]  /*5830*/  LDGSTS.E.BYPASS.LTC128B.128 [R240+0x18080], [R12.64], !P6 ;  /* 0x180800000cf07fae */ /* 0x0003e8000f101d56 */
[----:B------:R1:W-:Y:S01]  /*5840*/  LDGSTS.E.BYPASS.LTC128B.128 [R240+0x1a080], [R12.64+0x80], !P5 ;  /* 0x1a0800800cf07fae */ /* 0x0003e2000e901d56 */
[----:B--2---:R-:W-:Y:S04]  /*5850*/  IADD3 R11, P0, R202, UR5, RZ ;  /* 0x00000005ca0b7c10 */ /* 0x004fe8000ff1e0ff */
[----:B---3--:R-:W-:Y:S02]  /*5860*/  LEA.HI.X.SX32 R15, R15, R200, 0x1, P0 ;  /* 0x000000c80f0f7211 */ /* 0x008fe400000f0eff */
[----:B------:R-:W2:Y:S01]  /*5870*/  S2R R200, SR_TID.X ;  /* 0x0000000000c87919 */ /* 0x000ea20000002100 */
[C---:B------:R-:W-:Y:S04]  /*5880*/  LEA R14, P0, R11.reuse, c[0x0][0x280], 0x2 ;  /* 0x0000a0000b0e7a11 */ /* 0x040fe800078010ff */
[----:B------:R-:W-:Y:S02]  /*5890*/  LEA.HI.X R15, R11, c[0x0][0x284], R15, 0x2, P0 ;  /* 0x0000a1000b0f7a11 */ /* 0x000fe400000f140f */
[----:B------:R-:W-:Y:S02]  /*58a0*/  LOP3.LUT P0, RZ, R242, 0x4, RZ, 0xc0, !PT ;  /* 0x00000004f2ff7812 */ /* 0x000fe4000780c0ff */
[----:B------:R-:W-:Y:S02]  /*58b0*/  LEA.HI.X R11, R9, c[0x0][0x1f4], R16, 0x1, P1 ;  /* 0x00007d00090b7a11 */ /* 0x000fe400008f0c10 */
[----:B------:R-:W-:Y:S02]  /*58c0*/  ISETP.LT.OR P6, PT, R8, 0x1, !P0 ;  /* 0x000000010800780c */ /* 0x000fe400047c1670 */
[----:B------:R-:W-:Y:S02]  /*58d0*/  LOP3.LUT P1, RZ, R242, 0x8, RZ, 0xc0, !PT ;  /* 0x00000008f2ff7812 */ /* 0x000fe4000782c0ff */
[C---:B------:R-:W-:Y:S02]  /*58e0*/  ISETP.LT.OR P2, PT, R8.reuse, 0x21, !P0 ;  /* 0x000000210800780c */ /* 0x040fe40004741670 */
[C---:B------:R-:W-:Y:S02]  /*58f0*/  ISETP.LT.OR P5, PT, R8.reuse, 0x1, !P1 ;  /* 0x000000010800780c */ /* 0x040fe40004fa1670 */
[----:B------:R-:W-:Y:S05]  /*5900*/  ISETP.LT.OR P0, PT, R8, 0x21, !P1 ;  /* 0x000000210800780c */ /* 0x000fea0004f01670 */
[----:B------:R1:W-:Y:S01]  /*5910*/  LDGSTS.E.BYPASS.LTC128B.128 [R240+0x1c080], [R12.64+0x100], !P6 ;  /* 0x1c0801000cf07fae */ /* 0x0003e2000f101d56 */
[C---:B--2---:R-:W-:Y:S05]  /*5920*/  ISETP.GT.AND P1, PT, R200.reuse, 0xf, PT ;  /* 0x0000000fc800780c */ /* 0x044fea0003f24270 */
[----:B------:R1:W-:Y:S04]  /*5930*/  LDGSTS.E.BYPASS.LTC128B.128 [R240+0x1e080], [R12.64+0x180], !P5 ;  /* 0x1e0801800cf07fae */ /* 0x0003e8000e901d56 */
[----:B------:R1:W-:Y:S04]  /*5940*/  LDGSTS.E.BYPASS.LTC128B.128 [R240+0x19080], [R10.64], !P4 ;  /* 0x190800000af07fae */ /* 0x0003e8000e101d56 */
[----:B------:R1:W-:Y:S01]  /*5950*/  LDGSTS.E.BYPASS.LTC128B.128 [R240+0x1b080], [R10.64+0x80], !P3 ;  /* 0x1b0800800af07fae */ /* 0x0003e2000d901d56 */
[----:B------:R-:W-:Y:S03]  /*5960*/  @!P1 IMAD.SHL.U32 R8, R200, 0x10, RZ ;  /* 0x00000010c8089824 */ /* 0x000fe600078e00ff */
[----:B------:R1:W-:Y:S04]  /*5970*/  LDGSTS.E.BYPASS.LTC128B.128 [R240+0x1d080], [R10.64+0x100], !P2 ;  /* 0x1d0801000af07fae */ /* 0x0003e8000d101d56 */
[----:B------:R1:W-:Y:S04]  /*5980*/  LDGSTS.E.BYPASS.LTC128B.128 [R240+0x1f080], [R10.64+0x180], !P0 ;  /* 0x1f0801800af07fae */ /* 0x0003e8000c101d56 */
[----:B------:R1:W-:Y:S02]  /*5990*/  @!P1 LDGSTS.E.BYPASS.LTC128B.128 [R8+0x20180], [R14.64] ;  /* 0x201800000e089fae */ /* 0x0003e4000b901d56 */
.L_x_1017:
        /* <DEDUP_REMOVED lines=92> */
[----:B--2---:R-:W2:Y:S01]  /*5f60*/  LDL.64 R226, [R1] ;  /* 0x0000000001e27983 */ /* 0x004ea20000100a00 */
        /* <DEDUP_REMOVED lines=24> */
[----:B------:R-:W-:Y:S02]  /*60f0*/  IADD3 R5, P1, R226, UR10, RZ ;  /* 0x0000000ae2057c10 */ /* 0x000fe4000ff3e0ff */
[----:B------:R-:W-:Y:S02]  /*6100*/  ISETP.LT.OR P5, PT, R4, 0x1, !P3 ;  /* 0x000000010400780c */ /* 0x000fe40005fa1670 */
[----:B---3--:R-:W-:Y:S02]  /*6110*/  LEA.HI.X.SX32 R11, R11, R225, 0x1, P0 ;  /* 0x000000e10b0b7211 */ /* 0x008fe400000f0eff */
[----:B------:R-:W-:Y:S02]  /*6120*/  LEA R10, P0, R7, c[0x0][0x258], 0x2 ;  /* 0x00009600070a7a11 */ /* 0x000fe400078010ff */
[----:B------:R-:W-:Y:S02]  /*6130*/  IADD3.X R12, R224, UR4, RZ, P1, !PT ;  /* 0x00000004e00c7c10 */ /* 0x000fe40008ffe4ff */
[----:B------:R-:W2:Y:S01]  /*6140*/  S2R R224, SR_TID.X ;  /* 0x0000000000e07919 */ /* 0x000ea20000002100 */
[C---:B------:R-:W-:Y:S02]  /*6150*/  ISETP.LT.OR P4, PT, R4.reuse, 0x1, !P2 ;  /* 0x000000010400780c */ /* 0x040fe40005781670 */
[----:B------:R-:W-:Y:S02]  /*6160*/  LEA R6, P1, R5, c[0x0][0x160], 0x1 ;  /* 0x0000580005067a11 */ /* 0x000fe400078208ff */
[----:B------:R-:W-:Y:S01]  /*6170*/  @!PT LDS RZ, [RZ] ;  /* 0x00000000fffff984 */ /* 0x000fe20000000800 */
[----:B------:R-:W-:Y:S01]  /*6180*/  @!PT LDS RZ, [RZ] ;  /* 0x00000000fffff984 */ /* 0x000fe20000000800 */
[----:B------:R-:W-:Y:S01]  /*6190*/  @!PT LDS RZ, [RZ] ;  /* 0x00000000fffff984 */ /* 0x000fe20000000800 */
[----:B------:R3:W-:Y:S01]  /*61a0*/  LDGSTS.E.BYPASS.LTC128B.128 [R240+0x10080], [R8.64], !P5 ;  /* 0x1008000008f07fae */ /* 0x0007e2000e901d56 */
[----:B------:R-:W-:Y:S02]  /*61b0*/  LEA.HI.X R11, R7, c[0x0][0x25c], R11, 0x2, P0 ;  /* 0x00009700070b7a11 */ /* 0x000fe400000f140b */
[----:B------:R-:W-:Y:S02]  /*61c0*/  LOP3.LUT P0, RZ, R243, 0x4, RZ, 0xc0, !PT ;  /* 0x00000004f3ff7812 */ /* 0x000fe4000780c0ff */
[----:B------:R-:W-:Y:S02]  /*61d0*/  LEA.HI.X R7, R5, c[0x0][0x164], R12, 0x1, P1 ;  /* 0x0000590005077a11 */ /* 0x000fe400008f0c0c */
[C---:B------:R-:W-:Y:S02]  /*61e0*/  ISETP.LT.OR P6, PT, R4.reuse, 0x1, !P0 ;  /* 0x000000010400780c */ /* 0x040fe400047c1670 */
[----:B------:R3:W-:Y:S01]  /*61f0*/  LDGSTS.E.BYPASS.LTC128B.128 [R240+0x12080], [R8.64+0x80], !P4 ;  /* 0x1208008008f07fae */ /* 0x0007e2000e101d56 */
[----:B------:R-:W-:Y:S02]  /*6200*/  LOP3.LUT P1, RZ, R243, 0x8, RZ, 0xc0, !PT ;  /* 0x00000008f3ff7812 */ /* 0x000fe4000782c0ff */
[C---:B------:R-:W-:Y:S02]  /*6210*/  ISETP.LT.OR P4, PT, R4.reuse, 0x21, !P3 ;  /* 0x000000210400780c */ /* 0x040fe40005f81670 */
[C---:B------:R-:W-:Y:S02]  /*6220*/  ISETP.LT.OR P5, PT, R4.reuse, 0x1, !P1 ;  /* 0x000000010400780c */ /* 0x040fe40004fa1670 */
[C---:B------:R-:W-:Y:S02]  /*6230*/  ISETP.LT.OR P3, PT, R4.reuse, 0x21, !P2 ;  /* 0x000000210400780c */ /* 0x040fe40005761670 */
[C---:B------:R-:W-:Y:S02]  /*6240*/  ISETP.LT.OR P2, PT, R4.reuse, 0x21, !P0 ;  /* 0x000000210400780c */ /* 0x040fe40004741670 */
[----:B------:R3:W-:Y:S01]  /*6250*/  LDGSTS.E.BYPASS.LTC128B.128 [R240+0x14080], [R8.64+0x100], !P6 ;  /* 0x1408010008f07fae */ /* 0x0007e2000f101d56 */
[----:B------:R-:W-:Y:S02]  /*6260*/  ISETP.LT.OR P0, PT, R4, 0x21, !P1 ;  /* 0x000000210400780c */ /* 0x000fe40004f01670 */
[C---:B--2---:R-:W-:Y:S04]  /*6270*/  ISETP.GT.AND P1, PT, R224.reuse, 0xf, PT ;  /* 0x0000000fe000780c */ /* 0x044fe80003f24270 */
[----:B------:R3:W-:Y:S04]  /*6280*/  LDGSTS.E.BYPASS.LTC128B.128 [R240+0x16080], [R8.64+0x180], !P5 ;  /* 0x1608018008f07fae */ /* 0x0007e8000e901d56 */
[----:B------:R3:W-:Y:S04]  /*6290*/  LDGSTS.E.BYPASS.LTC128B.128 [R240+0x11080], [R6.64], !P4 ;  /* 0x1108000006f07fae */ /* 0x0007e8000e101d56 */
[----:B------:R3:W-:Y:S01]  /*62a0*/  LDGSTS.E.BYPASS.LTC128B.128 [R240+0x13080], [R6.64+0x80], !P3 ;  /* 0x1308008006f07fae */ /* 0x0007e2000d901d56 */
[----:B------:R-:W-:Y:S03]  /*62b0*/  @!P1 IMAD.SHL.U32 R4, R224, 0x10, RZ ;  /* 0x00000010e0049824 */ /* 0x000fe600078e00ff */
[----:B------:R3:W-:Y:S04]  /*62c0*/  LDGSTS.E.BYPASS.LTC128B.128 [R240+0x15080], [R6.64+0x100], !P2 ;  /* 0x1508010006f07fae */ /* 0x0007e8000d101d56 */
[----:B------:R3:W-:Y:S04]  /*62d0*/  LDGSTS.E.BYPASS.LTC128B.128 [R240+0x17080], [R6.64+0x180], !P0 ;  /* 0x1708018006f07fae */ /* 0x0007e8000c101d56 */
[----:B------:R3:W-:Y:S02]  /*62e0*/  @!P1 LDGSTS.E.BYPASS.LTC128B.128 [R4+0x20080], [R10.64] ;  /* 0x200800000a049fae */ /* 0x0007e4000b901d56 */
.L_x_1018:
        /* <DEDUP_REMOVED lines=218> */
.L_x_1016:
        /* <DEDUP_REMOVED lines=30> */
[----:B------:R-:W-:-:S02]  /*7270*/  LEA.HI R5, R5, R101, RZ, 0x6 ;  /* 0x0000006505057211 */ /* 0x000fc400078f30ff */
        /* <DEDUP_REMOVED lines=159> */
.L_x_1021:
        /* <DEDUP_REMOVED lines=65> */
.L_x_1023:
[----:B--234-:R-:W-:Y:S05]  /*8080*/  BSYNC B0 ;  /* 0x0000000000007941 */ /* 0x01cfea0003800000 */
.L_x_1022:
        /* <DEDUP_REMOVED lines=17> */
.L_x_1025:
[----:B------:R-:W-:Y:S05]  /*81a0*/  BSYNC B0 ;  /* 0x0000000000007941 */ /* 0x000fea0003800000 */
.L_x_1024:
        /* <DEDUP_REMOVED lines=16> */
.L_x_1027:
[----:B------:R-:W-:Y:S05]  /*82b0*/  BSYNC B0 ;  /* 0x0000000000007941 */ /* 0x000fea0003800000 */
.L_x_1026:
        /* <DEDUP_REMOVED lines=16> */
.L_x_1029:
[----:B------:R-:W-:Y:S05]  /*83c0*/  BSYNC B0 ;  /* 0x0000000000007941 */ /* 0x000fea0003800000 */
.L_x_1028:
        /* <DEDUP_REMOVED lines=16> */
.L_x_1031:
[----:B------:R-:W-:Y:S05]  /*84d0*/  BSYNC B0 ;  /* 0x0000000000007941 */ /* 0x000fea0003800000 */
.L_x_1030:
        /* <DEDUP_REMOVED lines=16> */
.L_x_1033:
[----:B------:R-:W-:Y:S05]  /*85e0*/  BSYNC B0 ;  /* 0x0000000000007941 */ /* 0x000fea0003800000 */
.L_x_1032:
        /* <DEDUP_REMOVED lines=16> */
.L_x_1035:
[----:B------:R-:W-:Y:S05]  /*86f0*/  BSYNC B0 ;  /* 0x0000000000007941 */ /* 0x000fea0003800000 */
.L_x_1034:
        /* <DEDUP_REMOVED lines=16> */
.L_x_1037:
[----:B------:R-:W-:Y:S05]  /*8800*/  BSYNC B0 ;  /* 0x0000000000007941 */ /* 0x000fea0003800000 */
.L_x_1036:
        /* <DEDUP_REMOVED lines=23> */
.L_x_1039:
[----:B------:R-:W-:Y:S05]  /*8980*/  BSYNC B0 ;  /* 0x0000000000007941 */ /* 0x000fea0003800000 */
.L_x_1038:
        /* <DEDUP_REMOVED lines=15> */
.L_x_1041:
[----:B------:R-:W-:Y:S05]  /*8a80*/  BSYNC B0 ;  /* 0x0000000000007941 */ /* 0x000fea0003800000 */
.L_x_1040:
        /* <DEDUP_REMOVED lines=14> */
.L_x_1043:
[----:B------:R-:W-:Y:S05]  /*8b70*/  BSYNC B0 ;  /* 0x0000000000007941 */ /* 0x000fea0003800000 */
.L_x_1042:
        /* <DEDUP_REMOVED lines=14> */
.L_x_1045:
[----:B------:R-:W-:Y:S05]  /*8c60*/  BSYNC B0 ;  /* 0x0000000000007941 */ /* 0x000fea0003800000 */
.L_x_1044:
        /* <DEDUP_REMOVED lines=14> */
.L_x_1047:
[----:B------:R-:W-:Y:S05]  /*8d50*/  BSYNC B0 ;  /* 0x0000000000007941 */ /* 0x000fea0003800000 */
.L_x_1046:
        /* <DEDUP_REMOVED lines=14> */
.L_x_1049:
[----:B------:R-:W-:Y:S05]  /*8e40*/  BSYNC B0 ;  /* 0x0000000000007941 */ /* 0x000fea0003800000 */
.L_x_1048:
        /* <DEDUP_REMOVED lines=14> */
.L_x_1051:
[----:B------:R-:W-:Y:S05]  /*8f30*/  BSYNC B0 ;  /* 0x0000000000007941 */ /* 0x000fea0003800000 */
.L_x_1050:
        /* <DEDUP_REMOVED lines=14> */
.L_x_1020:
        /* <DEDUP_REMOVED lines=31> */
.L_x_1052:
        /* <DEDUP_REMOVED lines=42> */
.L_x_1054:
[----:B------:R-:W-:Y:S05]  /*94b0*/  BSYNC B0 ;  /* 0x0000000000007941 */ /* 0x000fea0003800000 */
.L_x_1053:
        /* <DEDUP_REMOVED lines=17> */
.L_x_1056:
[----:B------:R-:W-:Y:S05]  /*95d0*/  BSYNC B0 ;  /* 0x0000000000007941 */ /* 0x000fea0003800000 */
.L_x_1055:
        /* <DEDUP_REMOVED lines=16> */
.L_x_1058:
[----:B------:R-:W-:Y:S05]  /*96e0*/  BSYNC B0 ;  /* 0x0000000000007941 */ /* 0x000fea0003800000 */
.L_x_1057:
        /* <DEDUP_REMOVED lines=16> */
.L_x_1060:
[----:B------:R-:W-:Y:S05]  /*97f0*/  BSYNC B0 ;  /* 0x0000000000007941 */ /* 0x000fea0003800000 */
.L_x_1059:
        /* <DEDUP_REMOVED lines=16> */
.L_x_1062:
[----:B------:R-:W-:Y:S05]  /*9900*/  BSYNC B0 ;  /* 0x0000000000007941 */ /* 0x000fea0003800000 */
.L_x_1061:
        /* <DEDUP_REMOVED lines=16> */
.L_x_1064:
[----:B------:R-:W-:Y:S05]  /*9a10*/  BSYNC B0 ;  /* 0x0000000000007941 */ /* 0x000fea0003800000 */
.L_x_1063:
        /* <DEDUP_REMOVED lines=16> */
.L_x_1066:
[----:B------:R-:W-:Y:S05]  /*9b20*/  BSYNC B0 ;  /* 0x0000000000007941 */ /* 0x000fea0003800000 */
.L_x_1065:
        /* <DEDUP_REMOVED lines=16> */
.L_x_1068:
[----:B------:R-:W-:Y:S05]  /*9c30*/  BSYNC B0 ;  /* 0x0000000000007941 */ /* 0x000fea0003800000 */
.L_x_1067:
        /* <DEDUP_REMOVED lines=23> */
.L_x_1070:
[----:B------:R-:W-:Y:S05]  /*9db0*/  BSYNC B0 ;  /* 0x0000000000007941 */ /* 0x000fea0003800000 */
.L_x_1069:
        /* <DEDUP_REMOVED lines=15> */
.L_x_1072:
[----:B------:R-:W-:Y:S05]  /*9eb0*/  BSYNC B0 ;  /* 0x0000000000007941 */ /* 0x000fea0003800000 */
.L_x_1071:
        /* <DEDUP_REMOVED lines=14> */
.L_x_1074:
[----:B------:R-:W-:Y:S05]  /*9fa0*/  BSYNC B0 ;  /* 0x0000000000007941 */ /* 0x000fea0003800000 */
.L_x_1073:
        /* <DEDUP_REMOVED lines=14> */
.L_x_1076:
[----:B------:R-:W-:Y:S05]  /*a090*/  BSYNC B0 ;  /* 0x0000000000007941 */ /* 0x000fea0003800000 */
.L_x_1075:
        /* <DEDUP_REMOVED lines=14> */
.L_x_1078:
[----:B------:R-:W-:Y:S05]  /*a180*/  BSYNC B0 ;  /* 0x0000000000007941 */ /* 0x000fea0003800000 */
.L_x_1077:
        /* <DEDUP_REMOVED lines=14> */
.L_x_1080:
[----:B------:R-:W-:Y:S05]  /*a270*/  BSYNC B0 ;  /* 0x0000000000007941 */ /* 0x000fea0003800000 */
.L_x_1079:
        /* <DEDUP_REMOVED lines=14> */
.L_x_1082:
[----:B------:R-:W-:Y:S05]  /*a360*/  BSYNC B0 ;  /* 0x0000000000007941 */ /* 0x000fea0003800000 */
.L_x_1081:
        /* <DEDUP_REMOVED lines=14> */
.L_x_1083:
        /* <DEDUP_REMOVED lines=11> */
.L_x_1172:


//--------------------- .text._ZN7cutlass13device_kernelIN5flash32FlashAttnBwdPostprocessConvertdQIN4cute5tupleIJNS3_1CILi64EEENS5_ILi256EEEEEENS_6half_tEfNS_4arch4Sm80ELi256ENS3_8TiledMMAINS3_8MMA_AtomIJNS3_28SM80_16x8x16_F32F16F16F32_TNEEEENS3_6LayoutINS4_IJNS5_ILi2EEENS5_ILi4EEENS5_ILi1EEEEEENS4_IJSJ_SH_NS5_ILi0EEEEEEEENS4_IJNS5_ILi32EEES6_NS5_ILi16EEEEEEEELb0EEEEEvNT_6ParamsE --------------------------
	.section	.text._ZN7cutlass13device_kernelIN5flash32FlashAttnBwdPostprocessConvertdQIN4cute5tupleIJNS3_1CILi64EEENS5_ILi256EEEEEENS_6half_tEfNS_4arch4Sm80ELi256ENS3_8TiledMMAINS3_8MMA_AtomIJNS3_28SM80_16x8x16_F32F16F16F32_TNEEEENS3_6LayoutINS4_IJNS5_ILi2EEENS5_ILi4EEENS5_ILi1EEEEEENS4_IJSJ_SH_NS5_ILi0EEEEEEEENS4_IJNS5_ILi32EEES6_NS5_ILi16EEEEEEEELb0EEEEEvNT_6ParamsE,"ax",@progbits
	.sectioninfo	@"SHI_REGISTERS=86"
	.align	128
.text._ZN7cutlass13device_kernelIN5flash32FlashAttnBwdPostprocessConvertdQIN4cute5tupleIJNS3_1CILi64EEENS5_ILi256EEEEEENS_6half_tEfNS_4arch4Sm80ELi256ENS3_8TiledMMAINS3_8MMA_AtomIJNS3_28SM80_16x8x16_F32F16F16F32_TNEEEENS3_6LayoutINS4_IJNS5_ILi2EEENS5_ILi4EEENS5_ILi1EEEEEENS4_IJSJ_SH_NS5_ILi0EEEEEEEENS4_IJNS5_ILi32EEES6_NS5_ILi16EEEEEEEELb0EEEEEvNT_6ParamsE:
        .type           _ZN7cutlass13device_kernelIN5flash32FlashAttnBwdPostprocessConvertdQIN4cute5tupleIJNS3_1CILi64EEENS5_ILi256EEEEEENS_6half_tEfNS_4arch4Sm80ELi256ENS3_8TiledMMAINS3_8MMA_AtomIJNS3_28SM80_16x8x16_F32F16F16F32_TNEEEENS3_6LayoutINS4_IJNS5_ILi2EEENS5_ILi4EEENS5_ILi1EEEEEENS4_IJSJ_SH_NS5_ILi0EEEEEEEENS4_IJNS5_ILi32EEES6_NS5_ILi16EEEEEEEELb0EEEEEvNT_6ParamsE,@function
        .size           _ZN7cutlass13device_kernelIN5flash32FlashAttnBwdPostprocessConvertdQIN4cute5tupleIJNS3_1CILi64EEENS5_ILi256EEEEEENS_6half_tEfNS_4arch4Sm80ELi256ENS3_8TiledMMAINS3_8MMA_AtomIJNS3_28SM80_16x8x16_F32F16F16F32_TNEEEENS3_6LayoutINS4_IJNS5_ILi2EEENS5_ILi4EEENS5_ILi1EEEEEENS4_IJSJ_SH_NS5_ILi0EEEEEEEENS4_IJNS5_ILi32EEES6_NS5_ILi16EEEEEEEELb0EEEEEvNT_6ParamsE,(.L_x_1173 - _ZN7cutlass13device_kernelIN5flash32FlashAttnBwdPostprocessConvertdQIN4cute5tupleIJNS3_1CILi64EEENS5_ILi256EEEEEENS_6half_tEfNS_4arch4Sm80ELi256ENS3_8TiledMMAINS3_8MMA_AtomIJNS3_28SM80_16x8x16_F32F16F16F32_TNEEEENS3_6LayoutINS4_IJNS5_ILi2EEENS5_ILi4EEENS5_ILi1EEEEEENS4_IJSJ_SH_NS5_ILi0EEEEEEEENS4_IJNS5_ILi32EEES6_NS5_ILi16EEEEEEEELb0EEEEEvNT_6ParamsE)
        .other          _ZN7cutlass13device_kernelIN5flash32FlashAttnBwdPostprocessConvertdQIN4cute5tupleIJNS3_1CILi64EEENS5_ILi256EEEEEENS_6half_tEfNS_4arch4Sm80ELi256ENS3_8TiledMMAINS3_8MMA_AtomIJNS3_28SM80_16x8x16_F32F16F16F32_TNEEEENS3_6LayoutINS4_IJNS5_ILi2EEENS5_ILi4EEENS5_ILi1EEEEEENS4_IJSJ_SH_NS5_ILi0EEEEEEEENS4_IJNS5_ILi32EEES6_NS5_ILi16EEEEEEEELb0EEEEEvNT_6ParamsE,@"STO_CUDA_ENTRY STV_DEFAULT"
_ZN7cutlass13device_kernelIN5flash32FlashAttnBwdPostprocessConvertdQIN4cute5tupleIJNS3_1CILi64EEENS5_ILi256EEEEEENS_6half_tEfNS_4arch4Sm80ELi256ENS3_8TiledMMAINS3_8MMA_AtomIJNS3_28SM80_16x8x16_F32F16F16F32_TNEEEENS3_6LayoutINS4_IJNS5_ILi2EEENS5_ILi4EEENS5_ILi1EEEEEENS4_IJSJ_SH_NS5_ILi0EEEEEEEENS4_IJNS5_ILi32EEES6_NS5_ILi16EEEEEEEELb0EEEEEvNT_6ParamsE:
        /* <DEDUP_REMOVED lines=15> */
[----:B-1----:R-:W-:Y:S01]  /*00f0*/  SHF.L.U32 R72, R70, 0x6, RZ ;  /* 0x0000000646487819 */ /* 0x002fe200000006ff */
[----:B------:R-:W-:Y:S05]  /*0100*/  @P0 BRA `(.L_x_1084) ;  /* 0x0000004000000947 */ /* 0x000fea0003800000 */
[----:B0-----:R-:W-:Y:S05]  /*0110*/  @!P1 BRA `(.L_x_1084) ;  /* 0x0000003000009947 */ /* 0x001fea0003800000 */
[----:B------:R-:W2:Y:S04]  /*0120*/  LDG.E R4, [R2.64] ;  /* 0x0000000402047981 */ /* 0x000ea8000c1e1900 */
[----:B-----5:R-:W2:Y:S02]  /*0130*/  LDG.E R75, [R2.64+0x4] ;  /* 0x00000404024b7981 */ /* 0x020ea4000c1e1900 */
[----:B--2---:R-:W-:-:S03]  /*0140*/  IMAD.IADD R75, R75, 0x1, -R4 ;  /* 0x000000014b4b7824 */ /* 0x004fc600078e0a04 */
.L_x_1084:
[----:B0-----:R-:W-:Y:S01]  /*0150*/  ISETP.NE.AND.EX P0, PT, RZ, c[0x0][0x1c4], PT, P2 ;  /* 0x00007100ff007a0c */ /* 0x001fe20003f05320 */
[----:B-----5:R-:W-:Y:S01]  /*0160*/  @P1 IMAD R2, R71, 0x40, R0 ;  /* 0x0000004047021824 */ /* 0x020fe200078e0200 */
[----:B------:R-:W-:-:S13]  /*0170*/  ISETP.LE.AND P2, PT, R75, R72, PT ;  /* 0x000000484b00720c */ /* 0x000fda0003f43270 */
[----:B------:R-:W-:Y:S05]  /*0180*/  @P0 EXIT P2 ;  /* 0x000000000000094d */ /* 0x000fea0001000000 */
[----:B------:R-:W0:Y:S01]  /*0190*/  S2R R73, SR_TID.X ;  /* 0x0000000000497919 */ /* 0x000e220000002100 */
[----:B------:R-:W-:Y:S01]  /*01a0*/  @P1 SHF.R.S32.HI R3, RZ, 0x1f, R2 ;  /* 0x0000001fff031819 */ /* 0x000fe20000011402 */
[----:B------:R-:W-:Y:S01]  /*01b0*/  CS2R R4, SRZ ;  /* 0x0000000000047805 */ /* 0x000fe2000001ff00 */
[----:B------:R-:W-:Y:S01]  /*01c0*/  SHF.L.U32 R7, R70, 0xe, RZ ;  /* 0x0000000e46077819 */ /* 0x000fe200000006ff */
[----:B------:R-:W1:Y:S01]  /*01d0*/  S2R R68, SR_CTAID.Y ;  /* 0x0000000000447919 */ /* 0x000e620000002600 */
[----:B------:R-:W-:Y:S02]  /*01e0*/  @P1 LEA.HI R3, R3, R2, RZ, 0x6 ;  /* 0x0000000203031211 */ /* 0x000fe400078f30ff */
[----:B------:R-:W-:-:S03]  /*01f0*/  SHF.R.S32.HI R9, RZ, 0x1f, R7 ;  /* 0x0000001fff097819 */ /* 0x000fc60000011407 */
[----:B------:R-:W-:-:S05]  /*0200*/  @P1 IMAD.SHL.U32 R3, R3, 0x100, RZ ;  /* 0x0000010003031824 */ /* 0x000fca00078e00ff */
[----:B------:R-:W-:-:S04]  /*0210*/  @P1 LOP3.LUT R3, R3, 0xffffc000, RZ, 0xc0, !PT ;  /* 0xffffc00003031812 */ /* 0x000fc800078ec0ff */
[--C-:B------:R-:W-:Y:S01]  /*0220*/  @P1 SHF.R.S32.HI R5, RZ, 0x1f, R3.reuse ;  /* 0x0000001fff051819 */ /* 0x100fe20000011403 */
[----:B------:R-:W-:Y:S02]  /*0230*/  @P1 IMAD.MOV.U32 R4, RZ, RZ, R3 ;  /* 0x000000ffff041224 */ /* 0x000fe400078e0003 */
        /* <DEDUP_REMOVED lines=8> */
[----:B------:R-:W-:Y:S02]  /*02c0*/  SEL R2, R2, RZ, !P0 ;  /* 0x000000ff02027207 */ /* 0x000fe40004000000 */
[----:B------:R-:W-:Y:S01]  /*02d0*/  SEL R71, R71, RZ, !P0 ;  /* 0x000000ff47477207 */ /* 0x000fe20004000000 */
        /* <DEDUP_REMOVED lines=29> */
[----:B------:R-:W-:Y:S02]  /*04b0*/  IMNMX R72, R72, 0x40, PT ;  /* 0x0000004048487817 */ /* 0x000fe40003800200 */
[--C-:B------:R-:W-:Y:S02]  /*04c0*/  SHF.R.S32.HI R77, RZ, 0x2, R74.reuse ;  /* 0x00000002ff4d7819 */ /* 0x100fe4000001144a */
[----:B------:R-:W-:Y:S02]  /*04d0*/  SHF.R.S32.HI R76, RZ, 0x1f, R74 ;  /* 0x0000001fff4c7819 */ /* 0x000fe4000001144a */
[----:B0-----:R-:W-:Y:S02]  /*04e0*/  LOP3.LUT R80, R74, 0x7ffffffc, RZ, 0xc0, !PT ;  /* 0x7ffffffc4a507812 */ /* 0x001fe400078ec0ff */
[----:B------:R-:W-:Y:S02]  /*04f0*/  LEA.HI R69, R76, R77, RZ, 0x3 ;  /* 0x0000004d4c457211 */ /* 0x000fe400078f18ff */
[----:B------:R-:W-:Y:S01]  /*0500*/  LEA.HI R76, R78, R73, RZ, 0x5 ;  /* 0x000000494e4c7211 */ /* 0x000fe200078f28ff */
[----:B------:R-:W-:Y:S01]  /*0510*/  IMAD.IADD R80, R73, 0x1, -R80 ;  /* 0x0000000149507824 */ /* 0x000fe200078e0a50 */
[----:B------:R-:W-:-:S02]  /*0520*/  LOP3.LUT R82, R69, 0xfffffff8, RZ, 0xc0, !PT ;  /* 0xfffffff845527812 */ /* 0x000fc400078ec0ff */
[----:B------:R-:W-:-:S03]  /*0530*/  SHF.R.S32.HI R69, RZ, 0x5, R76 ;  /* 0x00000005ff457819 */ /* 0x000fc6000001144c */
[----:B------:R-:W-:Y:S01]  /*0540*/  IMAD.IADD R77, R77, 0x1, -R82 ;  /* 0x000000014d4d7824 */ /* 0x000fe200078e0a52 */
[----:B------:R-:W-:Y:S02]  /*0550*/  LEA.HI R82, R78, R73, RZ, 0x7 ;  /* 0x000000494e527211 */ /* 0x000fe400078f38ff */
[----:B------:R-:W-:Y:S02]  /*0560*/  LEA.HI R79, R76, R69, RZ, 0x1 ;  /* 0x000000454c4f7211 */ /* 0x000fe400078f08ff */
[----:B------:R-:W-:Y:S02]  /*0570*/  SHF.R.S32.HI R81, RZ, 0x7, R82 ;  /* 0x00000007ff517819 */ /* 0x000fe40000011452 */
[----:B------:R-:W-:Y:S02]  /*0580*/  SHF.R.S32.HI R74, RZ, 0x1f, R77 ;  /* 0x0000001fff4a7819 */ /* 0x000fe4000001144d */
[----:B------:R-:W-:Y:S01]  /*0590*/  LOP3.LUT R82, R79, 0xfffffe, RZ, 0xc0, !PT ;  /* 0x00fffffe4f527812 */ /* 0x000fe200078ec0ff */
[C---:B------:R-:W-:Y:S01]  /*05a0*/  IMAD R83, R81.reuse, 0x200, R80 ;  /* 0x0000020051537824 */ /* 0x040fe200078e0250 */
[----:B------:R-:W-:Y:S01]  /*05b0*/  LEA.HI R79, R74, R77, RZ, 0x2 ;  /* 0x0000004d4a4f7211 */ /* 0x000fe200078f10ff */
[----:B------:R-:W-:Y:S01]  /*05c0*/  IMAD.SHL.U32 R81, R81, 0x40, RZ ;  /* 0x0000004051517824 */ /* 0x000fe200078e00ff */
[----:B------:R-:W-:-:S02]  /*05d0*/  LEA.HI R78, R78, R73, RZ, 0x6 ;  /* 0x000000494e4e7211 */ /* 0x000fc400078f30ff */
[C---:B------:R-:W-:Y:S01]  /*05e0*/  LOP3.LUT R80, R79.reuse, 0x7fffffc, RZ, 0xc0, !PT ;  /* 0x07fffffc4f507812 */ /* 0x040fe200078ec0ff */
[----:B------:R-:W-:Y:S01]  /*05f0*/  IMAD.SHL.U32 R79, R79, 0x10, RZ ;  /* 0x000000104f4f7824 */ /* 0x000fe200078e00ff */
[----:B------:R-:W-:Y:S02]  /*0600*/  LOP3.LUT R81, R81, 0x40, RZ, 0xc0, !PT ;  /* 0x0000004051517812 */ /* 0x000fe400078ec0ff */
[----:B------:R-:W-:Y:S01]  /*0610*/  IADD3 R74, R69, -R82, RZ ;  /* 0x80000052454a7210 */ /* 0x000fe20007ffe0ff */
[----:B------:R-:W-:Y:S01]  /*0620*/  IMAD.IADD R77, R77, 0x1, -R80 ;  /* 0x000000014d4d7824 */ /* 0x000fe200078e0a50 */
[----:B------:R-:W-:Y:S02]  /*0630*/  SHF.R.U32.HI R78, RZ, 0x3, R78 ;  /* 0x00000003ff4e7819 */ /* 0x000fe4000001164e */
[----:B------:R-:W-:Y:S01]  /*0640*/  LOP3.LUT R79, R79, 0x40, RZ, 0xc0, !PT ;  /* 0x000000404f4f7812 */ /* 0x000fe200078ec0ff */
[----:B------:R-:W-:-:S03]  /*0650*/  IMAD R74, R74, 0x80, R83 ;  /* 0x000000804a4a7824 */ /* 0x000fc600078e0253 */
[----:B------:R-:W-:Y:S02]  /*0660*/  LOP3.LUT R78, R79, 0x8, R78, 0xf8, !PT ;  /* 0x000000084f4e7812 */ /* 0x000fe400078ef84e */
[----:B------:R-:W-:Y:S02]  /*0670*/  SHF.R.U32.HI R79, RZ, 0x3, R79 ;  /* 0x00000003ff4f7819 */ /* 0x000fe4000001164f */
[----:B------:R-:W-:Y:S02]  /*0680*/  LEA R77, R77, R74, 0x3 ;  /* 0x0000004a4d4d7211 */ /* 0x000fe400078e18ff */
[----:B------:R-:W-:Y:S01]  /*0690*/  LOP3.LUT R78, R78, R79, RZ, 0x3c, !PT ;  /* 0x0000004f4e4e7212 */ /* 0x000fe200078e3cff */
[----:B--2---:R0:W-:Y:S04]  /*06a0*/  STS.128 [R73.X16], R4 ;  /* 0x0000000449007388 */ /* 0x0041e8000000cc00 */
[----:B---3--:R1:W-:Y:S04]  /*06b0*/  STS.128 [R73.X16+0x1000], R8 ;  /* 0x0010000849007388 */ /* 0x0083e8000000cc00 */
[----:B----4-:R2:W-:Y:S04]  /*06c0*/  STS.128 [R73.X16+0x2000], R12 ;  /* 0x0020000c49007388 */ /* 0x0105e8000000cc00 */
[----:B-----5:R-:W-:Y:S04]  /*06d0*/  STS.128 [R73.X16+0x3000], R16 ;  /* 0x0030001049007388 */ /* 0x020fe8000000cc00 */
[----:B------:R3:W-:Y:S01]  /*06e0*/  STS.128 [R73.X16+0x4000], R20 ;  /* 0x0040001449007388 */ /* 0x0007e2000000cc00 */
[----:B0-----:R-:W-:-:S02]  /*06f0*/  LOP3.LUT R4, R76, 0xffffffe0, RZ, 0xc0, !PT ;  /* 0xffffffe04c047812 */ /* 0x001fc400078ec0ff */
[----:B------:R-:W-:Y:S01]  /*0700*/  SHF.R.S32.HI R76, RZ, 0x1f, R76 ;  /* 0x0000001fff4c7819 */ /* 0x000fe2000001144c */
[----:B------:R-:W-:Y:S01]  /*0710*/  STS.128 [R73.X16+0x5000], R24 ;  /* 0x0050001849007388 */ /* 0x000fe2000000cc00 */
[----:B-1----:R-:W-:Y:S02]  /*0720*/  IADD3 R8, -R4, R73, RZ ;  /* 0x0000004904087210 */ /* 0x002fe40007ffe1ff */
[----:B------:R-:W-:Y:S01]  /*0730*/  LEA.HI R76, R76, R69, RZ, 0x2 ;  /* 0x000000454c4c7211 */ /* 0x000fe200078f10ff */
[----:B------:R-:W-:Y:S01]  /*0740*/  STS.128 [R73.X16+0x6000], R28 ;  /* 0x0060001c49007388 */ /* 0x000fe2000000cc00 */
[C---:B------:R-:W-:Y:S01]  /*0750*/  LEA.HI R5, R8.reuse, R8, RZ, 0x1 ;  /* 0x0000000808057211 */ /* 0x040fe200078f08ff */
[----:B------:R-:W-:Y:S01]  /*0760*/  IMAD.SHL.U32 R8, R8, 0x8, RZ ;  /* 0x0000000808087824 */ /* 0x000fe200078e00ff */
[----:B--2---:R-:W-:Y:S01]  /*0770*/  SHF.R.U32.HI R12, RZ, 0x3, R81 ;  /* 0x00000003ff0c7819 */ /* 0x004fe20000011651 */
[----:B------:R0:W-:Y:S01]  /*0780*/  STS.128 [R73.X16+0x7000], R32 ;  /* 0x0070002049007388 */ /* 0x0001e2000000cc00 */
[----:B------:R-:W-:Y:S01]  /*0790*/  LOP3.LUT R76, R76, 0x7fffffc, RZ, 0xc0, !PT ;  /* 0x07fffffc4c4c7812 */ /* 0x000fe200078ec0ff */
[----:B------:R-:W-:Y:S01]  /*07a0*/  IMAD.SHL.U32 R10, R5, 0x200, RZ ;  /* 0x00000200050a7824 */ /* 0x000fe200078e00ff */
[----:B------:R-:W-:Y:S01]  /*07b0*/  LOP3.LUT R5, R81, 0x8, R8, 0xf8, !PT ;  /* 0x0000000851057812 */ /* 0x000fe200078ef808 */
[----:B------:R-:W-:Y:S01]  /*07c0*/  STS.128 [R73.X16+0x8000], R36 ;  /* 0x0080002449007388 */ /* 0x000fe2000000cc00 */
[----:B---3--:R-:W-:-:S02]  /*07d0*/  IADD3 R23, R69, -R76, RZ ;  /* 0x8000004c45177210 */ /* 0x008fc40007ffe0ff */
[----:B------:R-:W-:Y:S01]  /*07e0*/  LOP3.LUT R10, R10, 0x7ffffc00, RZ, 0xc0, !PT ;  /* 0x7ffffc000a0a7812 */ /* 0x000fe200078ec0ff */
[----:B------:R-:W-:Y:S01]  /*07f0*/  STS.128 [R73.X16+0x9000], R40 ;  /* 0x0090002849007388 */ /* 0x000fe2000000cc00 */
[----:B------:R-:W-:-:S03]  /*0800*/  ISETP.GE.AND P0, PT, R8, c[0x0][0x194], PT ;  /* 0x0000650008007a0c */ /* 0x000fc60003f06270 */
[----:B------:R-:W-:Y:S01]  /*0810*/  STS.128 [R73.X16+0xa000], R44 ;  /* 0x00a0002c49007388 */ /* 0x000fe2000000cc00 */
[----:B------:R-:W-:-:S03]  /*0820*/  IMAD R10, R23, 0x10, R10 ;  /* 0x00000010170a7824 */ /* 0x000fc600078e020a */
[----:B------:R-:W-:Y:S01]  /*0830*/  STS.128 [R73.X16+0xb000], R48 ;  /* 0x00b0003049007388 */ /* 0x000fe2000000cc00 */
[----:B0-----:R-:W-:-:S03]  /*0840*/  LOP3.LUT R33, R5, R12, RZ, 0x3c, !PT ;  /* 0x0000000c05217212 */ /* 0x001fc600078e3cff */
[----:B------:R-:W-:Y:S02]  /*0850*/  STS.128 [R73.X16+0xc000], R52 ;  /* 0x00c0003449007388 */ /* 0x000fe4000000cc00 */
[----:B------:R-:W-:Y:S02]  /*0860*/  IMAD.IADD R10, R10, 0x1, R33 ;  /* 0x000000010a0a7824 */ /* 0x000fe400078e0221 */
[----:B------:R-:W-:Y:S04]  /*0870*/  STS.128 [R73.X16+0xd000], R56 ;  /* 0x00d0003849007388 */ /* 0x000fe8000000cc00 */
[----:B------:R-:W-:Y:S04]  /*0880*/  STS.128 [R73.X16+0xe000], R60 ;  /* 0x00e0003c49007388 */ /* 0x000fe8000000cc00 */
[----:B------:R-:W-:Y:S04]  /*0890*/  STS.128 [R73.X16+0xf000], R64 ;  /* 0x00f0004049007388 */ /* 0x000fe8000000cc00 */
[----:B------:R-:W-:Y:S06]  /*08a0*/  BAR.SYNC.DEFER_BLOCKING 0x0 ;  /* 0x0000000000007b1d */ /* 0x000fec0000010000 */
[----:B------:R-:W0:Y:S04]  /*08b0*/  LDS R4, [R73.X4] ;  /* 0x0000000049047984 */ /* 0x000e280000004800 */
[----:B------:R-:W1:Y:S04]  /*08c0*/  LDS R6, [R73.X4+0x400] ;  /* 0x0004000049067984 */ /* 0x000e680000004800 */
[----:B------:R-:W2:Y:S04]  /*08d0*/  LDS R7, [R73.X4+0x800] ;  /* 0x0008000049077984 */ /* 0x000ea80000004800 */
[----:B------:R-:W3:Y:S04]  /*08e0*/  LDS R9, [R73.X4+0xc00] ;  /* 0x000c000049097984 */ /* 0x000ee80000004800 */
[----:B------:R-:W4:Y:S04]  /*08f0*/  LDS R11, [R73.X4+0x1000] ;  /* 0x00100000490b7984 */ /* 0x000f280000004800 */
[----:B------:R-:W5:Y:S04]  /*0900*/  LDS R16, [R73.X4+0x2000] ;  /* 0x0020000049107984 */ /* 0x000f680000004800 */
[----:B------:R-:W5:Y:S04]  /*0910*/  LDS R17, [R73.X4+0x2400] ;  /* 0x0024000049117984 */ /* 0x000f680000004800 */
[----:B------:R-:W5:Y:S04]  /*0920*/  LDS R14, [R73.X4+0x1800] ;  /* 0x00180000490e7984 */ /* 0x000f680000004800 */
[----:B------:R-:W5:Y:S04]  /*0930*/  LDS R13, [R73.X4+0x1400] ;  /* 0x00140000490d7984 */ /* 0x000f680000004800 */
[----:B------:R-:W5:Y:S04]  /*0940*/  LDS R15, [R73.X4+0x1c00] ;  /* 0x001c0000490f7984 */ /* 0x000f680000004800 */
[----:B------:R-:W5:Y:S01]  /*0950*/  LDS R18, [R73.X4+0x2800] ;  /* 0x0028000049127984 */ /* 0x000f620000004800 */
[----:B0-----:R-:W-:Y:S01]  /*0960*/  FMUL.FTZ R5, R4, c[0x0][0x1b8] ;  /* 0x00006e0004057a20 */ /* 0x001fe20000410000 */
[----:B------:R-:W-:-:S02]  /*0970*/  LEA R4, R77, R78, 0x1 ;  /* 0x0000004e4d047211 */ /* 0x000fc400078e08ff */
[----:B------:R-:W0:Y:S01]  /*0980*/  LDS R19, [R73.X4+0x2c00] ;  /* 0x002c000049137984 */ /* 0x000e220000004800 */
[----:B-1----:R-:W-:-:S03]  /*0990*/  FMUL.FTZ R6, R6, c[0x0][0x1b8] ;  /* 0x00006e0006067a20 */ /* 0x002fc60000410000 */
[----:B------:R-:W1:Y:S01]  /*09a0*/  LDS R24, [R73.X4+0x4000] ;  /* 0x0040000049187984 */ /* 0x000e620000004800 */
[----:B--2---:R-:W-:Y:S01]  /*09b0*/  FMUL.FTZ R7, R7, c[0x0][0x1b8] ;  /* 0x00006e0007077a20 */ /* 0x004fe20000410000 */
[----:B------:R-:W-:Y:S02]  /*09c0*/  F2FP.PACK_AB R5, R6, R5 ;  /* 0x000000050605723e */ /* 0x000fe400000000ff */
[----:B------:R-:W2:Y:S01]  /*09d0*/  LDS R25, [R73.X4+0x4400] ;  /* 0x0044000049197984 */ /* 0x000ea20000004800 */
[----:B---3--:R-:W-:-:S03]  /*09e0*/  FMUL.FTZ R12, R9, c[0x0][0x1b8] ;  /* 0x00006e00090c7a20 */ /* 0x008fc60000410000 */
[----:B------:R-:W3:Y:S02]  /*09f0*/  LDS R26, [R73.X4+0x4800] ;  /* 0x00480000491a7984 */ /* 0x000ee40000004800 */
[----:B------:R-:W-:Y:S01]  /*0a00*/  F2FP.PACK_AB R6, R12, R7 ;  /* 0x000000070c06723e */ /* 0x000fe200000000ff */
[----:B----4-:R-:W-:Y:S01]  /*0a10*/  FMUL.FTZ R7, R11, c[0x0][0x1b8] ;  /* 0x00006e000b077a20 */ /* 0x010fe20000410000 */
[----:B------:R-:W4:Y:S01]  /*0a20*/  LDS R27, [R73.X4+0x4c00] ;  /* 0x004c0000491b7984 */ /* 0x000f220000004800 */
[----:B-----5:R-:W-:-:S03]  /*0a30*/  FMUL.FTZ R11, R16, c[0x0][0x1b8] ;  /* 0x00006e00100b7a20 */ /* 0x020fc60000410000 */
        /* <DEDUP_REMOVED lines=11> */
[----:B------:R-:W-:Y:S01]  /*0af0*/  FMUL.FTZ R18, R18, c[0x0][0x1b8] ;  /* 0x00006e0012127a20 */ /* 0x000fe20000410000 */
[----:B------:R-:W-:Y:S02]  /*0b00*/  F2FP.PACK_AB R9, R14, R9 ;  /* 0x000000090e09723e */ /* 0x000fe400000000ff */
[----:B------:R-:W5:Y:S01]  /*0b10*/  LDS R34, [R73.X4+0x6800] ;  /* 0x0068000049227984 */ /* 0x000f620000004800 */
[----:B0-----:R-:W-:-:S03]  /*0b20*/  FMUL.FTZ R19, R19, c[0x0][0x1b8] ;  /* 0x00006e0013137a20 */ /* 0x001fc60000410000 */
[----:B------:R-:W0:Y:S01]  /*0b30*/  LDS R35, [R73.X4+0x6c00] ;  /* 0x006c000049237984 */ /* 0x000e220000004800 */
[----:B-1----:R-:W-:Y:S01]  /*0b40*/  FMUL.FTZ R15, R24, c[0x0][0x1b8] ;  /* 0x00006e00180f7a20 */ /* 0x002fe20000410000 */
[----:B------:R-:W-:Y:S02]  /*0b50*/  F2FP.PACK_AB R12, R19, R18 ;  /* 0x00000012130c723e */ /* 0x000fe400000000ff */
[----:B------:R-:W1:Y:S01]  /*0b60*/  LDS R22, [R73.X4+0x3800] ;  /* 0x0038000049167984 */ /* 0x000e620000004800 */
[----:B--2---:R-:W-:-:S03]  /*0b70*/  FMUL.FTZ R16, R25, c[0x0][0x1b8] ;  /* 0x00006e0019107a20 */ /* 0x004fc60000410000 */
[----:B------:R-:W2:Y:S01]  /*0b80*/  LDS R36, [R73.X4+0x7000] ;  /* 0x0070000049247984 */ /* 0x000ea20000004800 */
[----:B---3--:R-:W-:Y:S01]  /*0b90*/  FMUL.FTZ R26, R26, c[0x0][0x1b8] ;  /* 0x00006e001a1a7a20 */ /* 0x008fe20000410000 */
[----:B------:R-:W-:Y:S02]  /*0ba0*/  F2FP.PACK_AB R15, R16, R15 ;  /* 0x0000000f100f723e */ /* 0x000fe400000000ff */
[----:B------:R-:W3:Y:S01]  /*0bb0*/  LDS R37, [R73.X4+0x7400] ;  /* 0x0074000049257984 */ /* 0x000ee20000004800 */
[----:B----4-:R-:W-:-:S03]  /*0bc0*/  FMUL.FTZ R27, R27, c[0x0][0x1b8] ;  /* 0x00006e001b1b7a20 */ /* 0x010fc60000410000 */
        /* <DEDUP_REMOVED lines=16> */
[----:B0-----:R-:W-:-:S03]  /*0cd0*/  FMUL.FTZ R35, R35, c[0x0][0x1b8] ;  /* 0x00006e0023237a20 */ /* 0x001fc60000410000 */
[----:B------:R-:W0:Y:S01]  /*0ce0*/  LDS R29, [R73.X4+0x8800] ;  /* 0x00880000491d7984 */ /* 0x000e220000004800 */
[----:B-1----:R-:W-:Y:S01]  /*0cf0*/  FMUL.FTZ R14, R22, c[0x0][0x1b8] ;  /* 0x00006e00160e7a20 */ /* 0x002fe20000410000 */
[----:B------:R-:W-:Y:S01]  /*0d00*/  F2FP.PACK_AB R20, R35, R34 ;  /* 0x000000222314723e */ /* 0x000fe200000000ff */
[----:B--2---:R-:W-:Y:S01]  /*0d10*/  FMUL.FTZ R21, R36, c[0x0][0x1b8] ;  /* 0x00006e0024157a20 */ /* 0x004fe20000410000 */
[----:B------:R-:W1:Y:S01]  /*0d20*/  LDS R34, [R73.X4+0xb800] ;  /* 0x00b8000049227984 */ /* 0x000e620000004800 */
[----:B---3--:R-:W-:-:S03]  /*0d30*/  FMUL.FTZ R22, R37, c[0x0][0x1b8] ;  /* 0x00006e0025167a20 */ /* 0x008fc60000410000 */
[----:B------:R-:W2:Y:S01]  /*0d40*/  LDS R49, [R73.X4+0xbc00] ;  /* 0x00bc000049317984 */ /* 0x000ea20000004800 */
[----:B----4-:R-:W-:Y:S01]  /*0d50*/  FMUL.FTZ R17, R28, c[0x0][0x1b8] ;  /* 0x00006e001c117a20 */ /* 0x010fe20000410000 */
[----:B------:R-:W-:Y:S02]  /*0d60*/  F2FP.PACK_AB R21, R22, R21 ;  /* 0x000000151615723e */ /* 0x000fe400000000ff */
[----:B------:R-:W3:Y:S01]  /*0d70*/  LDS R54, [R73.X4+0xd400] ;  /* 0x00d4000049367984 */ /* 0x000ee20000004800 */
[----:B-----5:R-:W-:Y:S01]  /*0d80*/  FMUL.FTZ R23, R23, c[0x0][0x1b8] ;  /* 0x00006e0017177a20 */ /* 0x020fe20000410000 */
[----:B------:R-:W-:Y:S02]  /*0d90*/  F2FP.PACK_AB R17, R18, R17 ;  /* 0x000000111211723e */ /* 0x000fe400000000ff */
[----:B------:R-:W4:Y:S01]  /*0da0*/  LDS R39, [R73.X4+0x7c00] ;  /* 0x007c000049277984 */ /* 0x000f220000004800 */
[----:B------:R-:W-:Y:S01]  /*0db0*/  FMUL.FTZ R30, R30, c[0x0][0x1b8] ;  /* 0x00006e001e1e7a20 */ /* 0x000fe20000410000 */
[----:B------:R-:W-:-:S02]  /*0dc0*/  F2FP.PACK_AB R14, R23, R14 ;  /* 0x0000000e170e723e */ /* 0x000fc400000000ff */
        /* <DEDUP_REMOVED lines=8> */
[----:B------:R-:W-:-:S03]  /*0e50*/  FMUL.FTZ R33, R27, c[0x0][0x1b8] ;  /* 0x00006e001b217a20 */ /* 0x000fc60000410000 */
[----:B------:R-:W5:Y:S01]  /*0e60*/  LDS R43, [R73.X4+0x9800] ;  /* 0x00980000492b7984 */ /* 0x000f620000004800 */
[----:B0-----:R-:W-:Y:S01]  /*0e70*/  FMUL.FTZ R32, R29, c[0x0][0x1b8] ;  /* 0x00006e001d207a20 */ /* 0x001fe20000410000 */
[----:B------:R-:W-:Y:S02]  /*0e80*/  F2FP.PACK_AB R28, R33, R28 ;  /* 0x0000001c211c723e */ /* 0x000fe400000000ff */
[----:B------:R-:W0:Y:S01]  /*0e90*/  LDS R44, [R73.X4+0x9c00] ;  /* 0x009c0000492c7984 */ /* 0x000e220000004800 */
[----:B-1----:R-:W-:-:S03]  /*0ea0*/  FMUL.FTZ R34, R34, c[0x0][0x1b8] ;  /* 0x00006e0022227a20 */ /* 0x002fc60000410000 */
[----:B------:R-:W1:Y:S01]  /*0eb0*/  LDS R45, [R73.X4+0xa000] ;  /* 0x00a00000492d7984 */ /* 0x000e620000004800 */
[----:B--2---:R-:W-:-:S03]  /*0ec0*/  FMUL.FTZ R49, R49, c[0x0][0x1b8] ;  /* 0x00006e0031317a20 */ /* 0x004fc60000410000 */
[----:B------:R-:W2:Y:S04]  /*0ed0*/  LDS R46, [R73.X4+0xa400] ;  /* 0x00a40000492e7984 */ /* 0x000ea80000004800 */
        /* <DEDUP_REMOVED lines=16> */
[----:B------:R-:W-:Y:S01]  /*0fe0*/  IMAD.SHL.U32 R38, R4, 0x2, RZ ;  /* 0x0000000204267824 */ /* 0x000fe200078e00ff */
        /* <DEDUP_REMOVED lines=11> */
[----:B------:R-:W-:Y:S01]  /*10a0*/  FMUL.FTZ R47, R47, c[0x0][0x1b8] ;  /* 0x00006e002f2f7a20 */ /* 0x000fe20000410000 */
        /* <DEDUP_REMOVED lines=17> */
[----:B------:R-:W-:Y:S02]  /*11c0*/  FMUL.FTZ R53, R53, c[0x0][0x1b8] ;  /* 0x00006e0035357a20 */ /* 0x000fe40000410000 */
[----:B0-----:R-:W-:Y:S01]  /*11d0*/  FMUL.FTZ R55, R55, c[0x0][0x1b8] ;  /* 0x00006e0037377a20 */ /* 0x001fe20000410000 */
[----:B------:R-:W-:Y:S02]  /*11e0*/  STS [R38+0x10000], R5 ;  /* 0x0100000526007388 */ /* 0x000fe40000000800 */
[----:B------:R-:W-:Y:S01]  /*11f0*/  F2FP.PACK_AB R52, R53, R52 ;  /* 0x000000343534723e */ /* 0x000fe200000000ff */
[----:B-1----:R-:W-:Y:S01]  /*1200*/  FMUL.FTZ R56, R56, c[0x0][0x1b8] ;  /* 0x00006e0038387a20 */ /* 0x002fe20000410000 */
[----:B------:R-:W-:Y:S01]  /*1210*/  STS [R38+0x10100], R6 ;  /* 0x0101000626007388 */ /* 0x000fe20000000800 */
[----:B--2---:R-:W-:-:S03]  /*1220*/  FMUL.FTZ R31, R31, c[0x0][0x1b8] ;  /* 0x00006e001f1f7a20 */ /* 0x004fc60000410000 */
[----:B------:R-:W-:Y:S01]  /*1230*/  F2FP.PACK_AB R55, R56, R55 ;  /* 0x000000373837723e */ /* 0x000fe200000000ff */
[----:B------:R0:W-:Y:S01]  /*1240*/  STS [R38+0x11000], R11 ;  /* 0x0110000b26007388 */ /* 0x0001e20000000800 */
[----:B------:R-:W-:-:S03]  /*1250*/  FMUL.FTZ R30, R30, c[0x0][0x1b8] ;  /* 0x00006e001e1e7a20 */ /* 0x000fc60000410000 */
[----:B------:R1:W-:Y:S01]  /*1260*/  STS [R38+0x11100], R12 ;  /* 0x0111000c26007388 */ /* 0x0003e20000000800 */
[----:B---3--:R-:W-:Y:S01]  /*1270*/  FMUL.FTZ R25, R25, c[0x0][0x1b8] ;  /* 0x00006e0019197a20 */ /* 0x008fe20000410000 */
[----:B------:R-:W-:Y:S02]  /*1280*/  F2FP.PACK_AB R30, R30, R31 ;  /* 0x0000001f1e1e723e */ /* 0x000fe400000000ff */
[----:B------:R-:W-:Y:S01]  /*1290*/  STS [R38+0x10400], R7 ;  /* 0x0104000726007388 */ /* 0x000fe20000000800 */
[----:B----4-:R-:W-:-:S03]  /*12a0*/  FMUL.FTZ R24, R24, c[0x0][0x1b8] ;  /* 0x00006e0018187a20 */ /* 0x010fc60000410000 */
[----:B------:R2:W-:Y:S01]  /*12b0*/  STS [R38+0x10500], R9 ;  /* 0x0105000926007388 */ /* 0x0005e20000000800 */
[----:B0-----:R-:W-:Y:S01]  /*12c0*/  IMAD.SHL.U32 R11, R10, 0x2, RZ ;  /* 0x000000020a0b7824 */ /* 0x001fe200078e00ff */
[----:B-1----:R-:W-:Y:S01]  /*12d0*/  IADD3 R12, R69, 0x10, RZ ;  /* 0x00000010450c7810 */ /* 0x002fe20007ffe0ff */
[----:B-----5:R-:W-:Y:S01]  /*12e0*/  FMUL.FTZ R23, R23, c[0x0][0x1b8] ;  /* 0x00006e0017177a20 */ /* 0x020fe20000410000 */
[----:B------:R-:W-:Y:S01]  /*12f0*/  F2FP.PACK_AB R24, R24, R25 ;  /* 0x000000191818723e */ /* 0x000fe200000000ff */
[----:B------:R0:W-:Y:S01]  /*1300*/  STS [R38+0x11400], R13 ;  /* 0x0114000d26007388 */ /* 0x0001e20000000800 */
[----:B------:R-:W-:Y:S01]  /*1310*/  FMUL.FTZ R34, R29, c[0x0][0x1b8] ;  /* 0x00006e001d227a20 */ /* 0x000fe20000410000 */
[----:B------:R-:W-:Y:S02]  /*1320*/  ISETP.GE.OR P3, PT, R12, R72, P0 ;  /* 0x000000480c00720c */ /* 0x000fe40000766670 */
[----:B------:R-:W-:Y:S01]  /*1330*/  STS [R38+0x11500], R14 ;  /* 0x0115000e26007388 */ /* 0x000fe20000000800 */
[----:B------:R-:W-:Y:S01]  /*1340*/  FMUL.FTZ R26, R26, c[0x0][0x1b8] ;  /* 0x00006e001a1a7a20 */ /* 0x000fe20000410000 */
[----:B------:R-:W-:-:S02]  /*1350*/  F2FP.PACK_AB R23, R34, R23 ;  /* 0x000000172217723e */ /* 0x000fc400000000ff */
[----:B------:R1:W-:Y:S01]  /*1360*/  STS [R38+0x12000], R15 ;  /* 0x0120000f26007388 */ /* 0x0003e20000000800 */
[----:B------:R-:W-:Y:S01]  /*1370*/  FMUL.FTZ R27, R27, c[0x0][0x1b8] ;  /* 0x00006e001b1b7a20 */ /* 0x000fe20000410000 */
[----:B--2---:R-:W-:Y:S01]  /*1380*/  IADD3 R9, R69, 0x8, RZ ;  /* 0x0000000845097810 */ /* 0x004fe20007ffe0ff */
[----:B0-----:R-:W-:Y:S01]  /*1390*/  CS2R R12, SRZ ;  /* 0x00000000000c7805 */ /* 0x001fe2000001ff00 */
[----:B------:R-:W-:Y:S01]  /*13a0*/  STS [R38+0x12100], R16 ;  /* 0x0121001026007388 */ /* 0x000fe20000000800 */
[----:B------:R-:W-:Y:S02]  /*13b0*/  @P1 MOV R12, R0 ;  /* 0x00000000000c1202 */ /* 0x000fe40000000f00 */
[----:B------:R-:W-:Y:S01]  /*13c0*/  F2FP.PACK_AB R26, R27, R26 ;  /* 0x0000001a1b1a723e */ /* 0x000fe200000000ff */
[----:B------:R-:W-:Y:S01]  /*13d0*/  STS [R38+0x13000], R19 ;  /* 0x0130001326007388 */ /* 0x000fe20000000800 */
[----:B------:R-:W-:Y:S01]  /*13e0*/  ISETP.GE.OR P4, PT, R9, R72, P0 ;  /* 0x000000480900720c */ /* 0x000fe20000786670 */
[----:B-1----:R-:W-:Y:S01]  /*13f0*/  IMAD R15, R3, c[0x0][0x1a8], RZ ;  /* 0x00006a00030f7a24 */ /* 0x002fe200078e02ff */
[----:B------:R-:W-:Y:S01]  /*1400*/  SHF.R.S32.HI R9, RZ, 0x1f, R8 ;  /* 0x0000001fff097819 */ /* 0x000fe20000011408 */
[----:B------:R-:W-:Y:S01]  /*1410*/  STS [R38+0x13100], R20 ;  /* 0x0131001426007388 */ /* 0x000fe20000000800 */
[----:B------:R-:W-:-:S02]  /*1420*/  @P1 SHF.R.S32.HI R13, RZ, 0x1f, R0 ;  /* 0x0000001fff0d1819 */ /* 0x000fc40000011400 */
[C---:B------:R-:W-:Y:S01]  /*1430*/  IADD3 R3, R69.reuse, 0x18, RZ ;  /* 0x0000001845037810 */ /* 0x040fe20007ffe0ff */
[----:B------:R0:W-:Y:S01]  /*1440*/  STS [R38+0x12400], R17 ;  /* 0x0124001126007388 */ /* 0x0001e20000000800 */
[----:B------:R-:W-:Y:S02]  /*1450*/  IADD3 R0, R69, 0x20, RZ ;  /* 0x0000002045007810 */ /* 0x000fe40007ffe0ff */
[-C--:B------:R-:W-:Y:S01]  /*1460*/  ISETP.GE.OR P2, PT, R3, R72.reuse, P0 ;  /* 0x000000480300720c */ /* 0x080fe20000746670 */
[----:B------:R1:W-:Y:S01]  /*1470*/  STS [R38+0x12500], R18 ;  /* 0x0125001226007388 */ /* 0x0003e20000000800 */
[----:B------:R-:W-:Y:S02]  /*1480*/  IADD3 R3, R69, 0x28, RZ ;  /* 0x0000002845037810 */ /* 0x000fe40007ffe0ff */
[-C--:B------:R-:W-:Y:S01]  /*1490*/  ISETP.GE.OR P6, PT, R0, R72.reuse, P0 ;  /* 0x000000480000720c */ /* 0x080fe200007c6670 */
[----:B------:R1:W-:Y:S01]  /*14a0*/  STS [R38+0x13400], R21 ;  /* 0x0134001526007388 */ /* 0x0003e20000000800 */
[----:B------:R-:W-:Y:S01]  /*14b0*/  ISETP.GE.OR P5, PT, R3, R72, P0 ;  /* 0x000000480300720c */ /* 0x000fe200007a6670 */
[C---:B0-----:R-:W-:Y:S01]  /*14c0*/  IMAD R17, R68.reuse, c[0x0][0x1ac], R15 ;  /* 0x00006b0044117a24 */ /* 0x041fe200078e020f */
[C---:B------:R-:W-:Y:S01]  /*14d0*/  IADD3 R0, R69.reuse, 0x30, RZ ;  /* 0x0000003045007810 */ /* 0x040fe20007ffe0ff */
[----:B------:R1:W-:Y:S01]  /*14e0*/  STS [R38+0x13500], R22 ;  /* 0x0135001626007388 */ /* 0x0003e20000000800 */
[----:B------:R-:W-:Y:S01]  /*14f0*/  IMAD.WIDE.U32 R14, R68, c[0x0][0x1a8], R8 ;  /* 0x00006a00440e7a25 */ /* 0x000fe200078e0008 */
[----:B------:R-:W-:-:S02]  /*1500*/  IADD3 R8, P1, R69, R12, RZ ;  /* 0x0000000c45087210 */ /* 0x000fc40007f3e0ff */
[----:B------:R1:W-:Y:S01]  /*1510*/  STS [R38+0x14000], R28 ;  /* 0x0140001c26007388 */ /* 0x0003e20000000800 */
[----:B------:R-:W-:Y:S01]  /*1520*/  IMAD.IADD R15, R15, 0x1, R17 ;  /* 0x000000010f0f7824 */ /* 0x000fe200078e0211 */
[----:B------:R-:W-:Y:S01]  /*1530*/  LEA.HI.X.SX32 R9, R69, R13, 0x1, P1 ;  /* 0x0000000d45097211 */ /* 0x000fe200008f0eff */
[----:B------:R-:W-:Y:S01]  /*1540*/  IMAD R13, R71, c[0x0][0x1b4], R2 ;  /* 0x00006d00470d7a24 */ /* 0x000fe200078e0202 */
[----:B------:R1:W-:Y:S01]  /*1550*/  STS [R38+0x14100], R32 ;  /* 0x0141002026007388 */ /* 0x0003e20000000800 */
[----:B------:R-:W-:Y:S01]  /*1560*/  ISETP.GE.OR P1, PT, R69, R72, P0 ;  /* 0x000000484500720c */ /* 0x000fe20000726670 */
[----:B------:R-:W-:Y:S01]  /*1570*/  IMAD.WIDE.U32 R2, R71, c[0x0][0x1b0], R14 ;  /* 0x00006c0047027a25 */ /* 0x000fe200078e000e */
[----:B------:R-:W-:Y:S01]  /*1580*/  IADD3 R69, R69, 0x38, RZ ;  /* 0x0000003845457810 */ /* 0x000fe20007ffe0ff */
[----:B------:R1:W-:Y:S01]  /*1590*/  STS [R38+0x15000], R45 ;  /* 0x0150002d26007388 */ /* 0x0003e20000000800 */
[----:B------:R-:W-:Y:S01]  /*15a0*/  LEA R12, R10, 0x10000, 0x1 ;  /* 0x000100000a0c7811 */ /* 0x000fe200078e08ff */
[----:B------:R-:W-:-:S02]  /*15b0*/  IMAD.WIDE R70, R70, 0x40, R8 ;  /* 0x0000004046467825 */ /* 0x000fc400078e0208 */
[----:B------:R1:W-:Y:S02]  /*15c0*/  STS [R38+0x15100], R47 ;  /* 0x0151002f26007388 */ /* 0x0003e40000000800 */
[----:B------:R-:W-:Y:S02]  /*15d0*/  IMAD.IADD R9, R3, 0x1, R13 ;  /* 0x0000000103097824 */ /* 0x000fe400078e020d */
[----:B------:R1:W-:Y:S04]  /*15e0*/  STS [R38+0x14400], R41 ;  /* 0x0144002926007388 */ /* 0x0003e80000000800 */
        /* <DEDUP_REMOVED lines=11> */
[----:B------:R-:W-:Y:S06]  /*16a0*/  BAR.SYNC.DEFER_BLOCKING 0x0 ;  /* 0x0000000000007b1d */ /* 0x000fec0000010000 */
[----:B------:R1:W0:Y:S01]  /*16b0*/  LDS.128 R4, [R11+0x10700] ;  /* 0x010700000b047984 */ /* 0x0002220000000c00 */
[----:B------:R-:W-:Y:S05]  /*16c0*/  @P1 BRA `(.L_x_1086) ;  /* 0x0000009000001947 */ /* 0x000fea0003800000 */
[----:B------:R-:W2:Y:S01]  /*16d0*/  LDS.128 R12, [R12] ;  /* 0x000000000c0c7984 */ /* 0x000ea20000000c00 */
[----:B------:R-:W-:Y:S01]  /*16e0*/  MOV R8, R2 ;  /* 0x0000000200087202 */ /* 0x000fe20000000f00 */
[----:B------:R-:W-:-:S04]  /*16f0*/  IMAD R19, R71, c[0x0][0x1a0], RZ ;  /* 0x0000680047137a24 */ /* 0x000fc800078e02ff */
[----:B------:R-:W-:-:S04]  /*1700*/  IMAD.WIDE.U32 R16, R70, c[0x0][0x1a0], R8 ;  /* 0x0000680046107a25 */ /* 0x000fc800078e0008 */
[----:B------:R-:W-:Y:S01]  /*1710*/  IMAD R19, R70, c[0x0][0x1a4], R19 ;  /* 0x0000690046137a24 */ /* 0x000fe200078e0213 */
[----:B-1----:R-:W-:-:S03]  /*1720*/  LEA R18, P1, R16, c[0x0][0x188], 0x1 ;  /* 0x0000620010127a11 */ /* 0x002fc600078208ff */
[----:B------:R-:W-:-:S05]  /*1730*/  IMAD.IADD R17, R17, 0x1, R19 ;  /* 0x0000000111117824 */ /* 0x000fca00078e0213 */
[----:B------:R-:W-:-:S05]  /*1740*/  LEA.HI.X R19, R16, c[0x0][0x18c], R17, 0x1, P1 ;  /* 0x0000630010137a11 */ /* 0x000fca00008f0c11 */
[----:B--2---:R1:W-:Y:S02]  /*1750*/  STG.E.128 [R18.64], R12 ;  /* 0x0000000c12007986 */ /* 0x0043e4000c101d04 */
.L_x_1086:
[----:B------:R-:W-:Y:S05]  /*1760*/  BSYNC B0 ;  /* 0x0000000000007941 */ /* 0x000fea0003800000 */
.L_x_1085:
[----:B-1----:R1:W2:Y:S01]  /*1770*/  LDS.128 R12, [R11+0x10100] ;  /* 0x010100000b0c7984 */ /* 0x0022a20000000c00 */
[----:B------:R-:W-:Y:S01]  /*1780*/  BSSY B0, `(.L_x_1087) ;  /* 0x000000f000007945 */ /* 0x000fe20003800000 */
[-C--:B------:R-:W-:Y:S02]  /*1790*/  ISETP.GE.OR P1, PT, R0, R72.reuse, P0 ;  /* 0x000000480000720c */ /* 0x080fe40000726670 */
[----:B------:R-:W-:Y:S01]  /*17a0*/  ISETP.GE.OR P0, PT, R69, R72, P0 ;  /* 0x000000484500720c */ /* 0x000fe20000706670 */
[----:B------:R-:W-:Y:S07]  /*17b0*/  @P4 BRA `(.L_x_1088) ;  /* 0x000000b000004947 */ /* 0x000fee0003800000 */
[----:B------:R-:W-:Y:S01]  /*17c0*/  IADD3 R19, P4, R70, 0x8, RZ ;  /* 0x0000000846137810 */ /* 0x000fe20007f9e0ff */
[----:B------:R-:W-:Y:S01]  /*17d0*/  IMAD.MOV.U32 R17, RZ, RZ, R9 ;  /* 0x000000ffff117224 */ /* 0x000fe200078e0009 */
[----:B------:R-:W-:-:S03]  /*17e0*/  MOV R16, R2 ;  /* 0x0000000200107202 */ /* 0x000fc60000000f00 */
[----:B------:R-:W-:Y:S02]  /*17f0*/  IMAD.X R0, RZ, RZ, R71, P4 ;  /* 0x000000ffff007224 */ /* 0x000fe400020e0647 */
[----:B------:R-:W-:-:S04]  /*1800*/  IMAD.WIDE.U32 R16, R19, c[0x0][0x1a0], R16 ;  /* 0x0000680013107a25 */ /* 0x000fc800078e0010 */
[----:B------:R-:W-:Y:S01]  /*1810*/  IMAD R0, R0, c[0x0][0x1a0], RZ ;  /* 0x0000680000007a24 */ /* 0x000fe200078e02ff */
[----:B------:R-:W-:-:S03]  /*1820*/  LEA R18, P4, R16, c[0x0][0x188], 0x1 ;  /* 0x0000620010127a11 */ /* 0x000fc600078808ff */
[----:B------:R-:W-:-:S04]  /*1830*/  IMAD R19, R19, c[0x0][0x1a4], R0 ;  /* 0x0000690013137a24 */ /* 0x000fc800078e0200 */
[----:B------:R-:W-:-:S05]  /*1840*/  IMAD.IADD R17, R17, 0x1, R19 ;  /* 0x0000000111117824 */ /* 0x000fca00078e0213 */
[----:B------:R-:W-:-:S05]  /*1850*/  LEA.HI.X R19, R16, c[0x0][0x18c], R17, 0x1, P4 ;  /* 0x0000630010137a11 */ /* 0x000fca00020f0c11 */
[----:B--2---:R2:W-:Y:S02]  /*1860*/  STG.E.128 [R18.64], R12 ;  /* 0x0000000c12007986 */ /* 0x0045e4000c101d04 */
.L_x_1088:
[----:B------:R-:W-:Y:S05]  /*1870*/  BSYNC B0 ;  /* 0x0000000000007941 */ /* 0x000fea0003800000 */
.L_x_1087:
[----:B--2---:R2:W3:Y:S01]  /*1880*/  LDS.128 R12, [R11+0x10200] ;  /* 0x010200000b0c7984 */ /* 0x0044e20000000c00 */
[----:B------:R-:W-:Y:S01]  /*1890*/  BSSY B0, `(.L_x_1089) ;  /* 0x000000d000007945 */ /* 0x000fe20003800000 */
[----:B------:R-:W-:Y:S05]  /*18a0*/  @P3 BRA `(.L_x_1090) ;  /* 0x000000b000003947 */ /* 0x000fea0003800000 */
[----:B------:R-:W-:Y:S01]  /*18b0*/  IADD3 R19, P3, R70, 0x10, RZ ;  /* 0x0000001046137810 */ /* 0x000fe20007f7e0ff */
[----:B------:R-:W-:Y:S02]  /*18c0*/  IMAD.MOV.U32 R16, RZ, RZ, R2 ;  /* 0x000000ffff107224 */ /* 0x000fe400078e0002 */
[----:B------:R-:W-:Y:S01]  /*18d0*/  IMAD.MOV.U32 R17, RZ, RZ, R9 ;  /* 0x000000ffff117224 */ /* 0x000fe200078e0009 */
[----:B------:R-:W-:-:S03]  /*18e0*/  IADD3.X R0, RZ, R71, RZ, P3, !PT ;  /* 0x00000047ff007210 */ /* 0x000fc60001ffe4ff */
[----:B------:R-:W-:-:S04]  /*18f0*/  IMAD.WIDE.U32 R16, R19, c[0x0][0x1a0], R16 ;  /* 0x0000680013107a25 */ /* 0x000fc800078e0010 */
[----:B------:R-:W-:Y:S01]  /*1900*/  IMAD R0, R0, c[0x0][0x1a0], RZ ;  /* 0x0000680000007a24 */ /* 0x000fe200078e02ff */
[----:B------:R-:W-:-:S03]  /*1910*/  LEA R18, P3, R16, c[0x0][0x188], 0x1 ;  /* 0x0000620010127a11 */ /* 0x000fc600078608ff */
[----:B------:R-:W-:-:S05]  /*1920*/  IMAD R19, R19, c[0x0][0x1a4], R0 ;  /* 0x0000690013137a24 */ /* 0x000fca00078e0200 */
[----:B------:R-:W-:-:S04]  /*1930*/  IADD3 R17, R17, R19, RZ ;  /* 0x0000001311117210 */ /* 0x000fc80007ffe0ff */
[----:B------:R-:W-:-:S05]  /*1940*/  LEA.HI.X R19, R16, c[0x0][0x18c], R17, 0x1, P3 ;  /* 0x0000630010137a11 */ /* 0x000fca00018f0c11 */
[----:B---3--:R3:W-:Y:S02]  /*1950*/  STG.E.128 [R18.64], R12 ;  /* 0x0000000c12007986 */ /* 0x0087e4000c101d04 */
.L_x_1090:
[----:B------:R-:W-:Y:S05]  /*1960*/  BSYNC B0 ;  /* 0x0000000000007941 */ /* 0x000fea0003800000 */
.L_x_1089:
[----:B---3--:R3:W4:Y:S01]  /*1970*/  LDS.128 R12, [R11+0x10300] ;  /* 0x010300000b0c7984 */ /* 0x0087220000000c00 */
[----:B------:R-:W-:Y:S01]  /*1980*/  BSSY B0, `(.L_x_1091) ;  /* 0x000000d000007945 */ /* 0x000fe20003800000 */
[----:B------:R-:W-:Y:S05]  /*1990*/  @P2 BRA `(.L_x_1092) ;  /* 0x000000b000002947 */ /* 0x000fea0003800000 */
        /* <DEDUP_REMOVED lines=11> */
.L_x_1092:
[----:B------:R-:W-:Y:S05]  /*1a50*/  BSYNC B0 ;  /* 0x0000000000007941 */ /* 0x000fea0003800000 */
.L_x_1091:
[----:B----4-:R4:W1:Y:S01]  /*1a60*/  LDS.128 R12, [R11+0x10400] ;  /* 0x010400000b0c7984 */ /* 0x0108620000000c00 */
        /* <DEDUP_REMOVED lines=12> */
[----:B-1----:R1:W-:Y:S02]  /*1b30*/  STG.E.128 [R18.64], R12 ;  /* 0x0000000c12007986 */ /* 0x0023e4000c101d04 */
.L_x_1094:
[----:B------:R-:W-:Y:S05]  /*1b40*/  BSYNC B0 ;  /* 0x0000000000007941 */ /* 0x000fea0003800000 */
.L_x_1093:
[----:B-1----:R1:W2:Y:S01]  /*1b50*/  LDS.128 R12, [R11+0x10500] ;  /* 0x010500000b0c7984 */ /* 0x0022a20000000c00 */
        /* <DEDUP_REMOVED lines=12> */
[----:B--2---:R2:W-:Y:S02]  /*1c20*/  STG.E.128 [R18.64], R12 ;  /* 0x0000000c12007986 */ /* 0x0045e4000c101d04 */
.L_x_1096:
[----:B------:R-:W-:Y:S05]  /*1c30*/  BSYNC B0 ;  /* 0x0000000000007941 */ /* 0x000fea0003800000 */
.L_x_1095:
[----:B--2---:R2:W1:Y:S01]  /*1c40*/  LDS.128 R12, [R11+0x10600] ;  /* 0x010600000b0c7984 */ /* 0x0044620000000c00 */
[----:B------:R-:W-:Y:S01]  /*1c50*/  BSSY B0, `(.L_x_1097) ;  /* 0x000000d000007945 */ /* 0x000fe20003800000 */
[----:B------:R-:W-:Y:S05]  /*1c60*/  @P1 BRA `(.L_x_1098) ;  /* 0x000000b000001947 */ /* 0x000fea0003800000 */
[----:B------:R-:W-:Y:S01]  /*1c70*/  IADD3 R17, P1, R70, 0x30, RZ ;  /* 0x0000003046117810 */ /* 0x000fe20007f3e0ff */
[----:B------:R-:W-:Y:S01]  /*1c80*/  IMAD.MOV.U32 R10, RZ, RZ, R2 ;  /* 0x000000ffff0a7224 */ /* 0x000fe200078e0002 */
[----:B-1234-:R-:W-:-:S03]  /*1c90*/  MOV R11, R9 ;  /* 0x00000009000b7202 */ /* 0x01efc60000000f00 */
[----:B------:R-:W-:Y:S02]  /*1ca0*/  IMAD.X R0, RZ, RZ, R71, P1 ;  /* 0x000000ffff007224 */ /* 0x000fe400008e0647 */
[----:B------:R-:W-:-:S04]  /*1cb0*/  IMAD.WIDE.U32 R10, R17, c[0x0][0x1a0], R10 ;  /* 0x00006800110a7a25 */ /* 0x000fc800078e000a */
[----:B------:R-:W-:Y:S01]  /*1cc0*/  IMAD R0, R0, c[0x0][0x1a0], RZ ;  /* 0x0000680000007a24 */ /* 0x000fe200078e02ff */
[----:B------:R-:W-:-:S03]  /*1cd0*/  LEA R16, P1, R10, c[0x0][0x188], 0x1 ;  /* 0x000062000a107a11 */ /* 0x000fc600078208ff */
[----:B------:R-:W-:-:S04]  /*1ce0*/  IMAD R17, R17, c[0x0][0x1a4], R0 ;  /* 0x0000690011117a24 */ /* 0x000fc800078e0200 */
[----:B------:R-:W-:-:S05]  /*1cf0*/  IMAD.IADD R11, R11, 0x1, R17 ;  /* 0x000000010b0b7824 */ /* 0x000fca00078e0211 */
[----:B------:R-:W-:-:S05]  /*1d00*/  LEA.HI.X R17, R10, c[0x0][0x18c], R11, 0x1, P1 ;  /* 0x000063000a117a11 */ /* 0x000fca00008f0c0b */
[----:B------:R1:W-:Y:S02]  /*1d10*/  STG.E.128 [R16.64], R12 ;  /* 0x0000000c10007986 */ /* 0x0003e4000c101d04 */
.L_x_1098:
[----:B------:R-:W-:Y:S05]  /*1d20*/  BSYNC B0 ;  /* 0x0000000000007941 */ /* 0x000fea0003800000 */
.L_x_1097:
[----:B------:R-:W-:Y:S05]  /*1d30*/  @P0 EXIT ;  /* 0x000000000000094d */ /* 0x000fea0003800000 */
[----:B-1234-:R-:W-:Y:S02]  /*1d40*/  IADD3 R11, P0, R70, 0x38, RZ ;  /* 0x00000038460b7810 */ /* 0x01efe40007f1e0ff */
        /* <DEDUP_REMOVED lines=8> */
[----:B0-----:R-:W-:Y:S01]  /*1dd0*/  STG.E.128 [R8.64], R4 ;  /* 0x0000000408007986 */ /* 0x001fe2000c101d04 */
[----:B------:R-:W-:Y:S05]  /*1de0*/  EXIT ;  /* 0x000000000000794d */ /* 0x000fea0003800000 */
.L_x_1099:
        /* <DEDUP_REMOVED lines=9> */
.L_x_1173:


//--------------------- .text._ZN7cutlass13device_kernelIN5flash19enable_sm80_to_sm89INS1_16FlashAttnBwdSm80INS1_25CollectiveMainloopBwdSm80ILi1ELi1EN4cute5tupleIJNS5_1CILi64EEES8_NS7_ILi256EEEEEENS_6half_tEfNS_4arch4Sm80ELb1ELb0ELb1ELb1ELb0ELb0ELb0ELb0ELi2ELi4ELi2ELi2ELb0EEENS1_24CollectiveEpilogueBwdGQAISA_fSD_Li256ELb1ELb0EEENS1_25SingleTileBwdLPTSchedulerILb1ELi64ELb0EEEEEEEEEvNT_6ParamsE --------------------------
	.section	.text._ZN7cutlass13device_kernelIN5flash19enable_sm80_to_sm89INS1_16FlashAttnBwdSm80INS1_25CollectiveMainloopBwdSm80ILi1ELi1EN4cute5tupleIJNS5_1CILi64EEES8_NS7_ILi256EEEEEENS_6half_tEfNS_4arch4Sm80ELb1ELb0ELb1ELb1ELb0ELb0ELb0ELb0ELi2ELi4ELi2ELi2ELb0EEENS1_24CollectiveEpilogueBwdGQAISA_fSD_Li256ELb1ELb0EEENS1_25SingleTileBwdLPTSchedulerILb1ELi64ELb0EEEEEEEEEvNT_6ParamsE,"ax",@progbits
	.sectioninfo	@"SHI_REGISTERS=255"
	.align	128
.text._ZN7cutlass13device_kernelIN5flash19enable_sm80_to_sm89INS1_16FlashAttnBwdSm80INS1_25CollectiveMainloopBwdSm80ILi1ELi1EN4cute5tupleIJNS5_1CILi64EEES8_NS7_ILi256EEEEEENS_6half_tEfNS_4arch4Sm80ELb1ELb0ELb1ELb1ELb0ELb0ELb0ELb0ELi2ELi4ELi2ELi2ELb0EEENS1_24CollectiveEpilogueBwdGQAISA_fSD_Li256ELb1ELb0EEENS1_25SingleTileBwdLPTSchedulerILb1ELi64ELb0EEEEEEEEEvNT_6ParamsE:
        .type           _ZN7cutlass13device_kernelIN5flash19enable_sm80_to_sm89INS1_16FlashAttnBwdSm80INS1_25CollectiveMainloopBwdSm80ILi1ELi1EN4cute5tupleIJNS5_1CILi64EEES8_NS7_ILi256EEEEEENS_6half_tEfNS_4arch4Sm80ELb1ELb0ELb1ELb1ELb0ELb0ELb0ELb0ELi2ELi4ELi2ELi2ELb0EEENS1_24CollectiveEpilogueBwdGQAISA_fSD_Li256ELb1ELb0EEENS1_25SingleTileBwdLPTSchedulerILb1ELi64ELb0EEEEEEEEEvNT_6ParamsE,@function
        .size           _ZN7cutlass13device_kernelIN5flash19enable_sm80_to_sm89INS1_16FlashAttnBwdSm80INS1_25CollectiveMainloopBwdSm80ILi1ELi1EN4cute5tupleIJNS5_1CILi64EEES8_NS7_ILi256EEEEEENS_6half_tEfNS_4arch4Sm80ELb1ELb0ELb1ELb1ELb0ELb0ELb0ELb0ELi2ELi4ELi2ELi2ELb0EEENS1_24CollectiveEpilogueBwdGQAISA_fSD_Li256ELb1ELb0EEENS1_25SingleTileBwdLPTSchedulerILb1ELi64ELb0EEEEEEEEEvNT_6ParamsE,(.L_x_1174 - _ZN7cutlass13device_kernelIN5flash19enable_sm80_to_sm89INS1_16FlashAttnBwdSm80INS1_25CollectiveMainloopBwdSm80ILi1ELi1EN4cute5tupleIJNS5_1CILi64EEES8_NS7_ILi256EEEEEENS_6half_tEfNS_4arch4Sm80ELb1ELb0ELb1ELb1ELb0ELb0ELb0ELb0ELi2ELi4ELi2ELi2ELb0EEENS1_24CollectiveEpilogueBwdGQAISA_fSD_Li256ELb1ELb0EEENS1_25SingleTileBwdLPTSchedulerILb1ELi64ELb0EEEEEEEEEvNT_6ParamsE)
        .other          _ZN7cutlass13device_kernelIN5flash19enable_sm80_to_sm89INS1_16FlashAttnBwdSm80INS1_25CollectiveMainloopBwdSm80ILi1ELi1EN4cute5tupleIJNS5_1CILi64EEES8_NS7_ILi256EEEEEENS_6half_tEfNS_4arch4Sm80ELb1ELb0ELb1ELb1ELb0ELb0ELb0ELb0ELi2ELi4ELi2ELi2ELb0EEENS1_24CollectiveEpilogueBwdGQAISA_fSD_Li256ELb1ELb0EEENS1_25SingleTileBwdLPTSchedulerILb1ELi64ELb0EEEEEEEEEvNT_6ParamsE,@"STO_CUDA_ENTRY STV_DEFAULT"
_ZN7cutlass13device_kernelIN5flash19enable_sm80_to_sm89INS1_16FlashAttnBwdSm80INS1_25CollectiveMainloopBwdSm80ILi1ELi1EN4cute5tupleIJNS5_1CILi64EEES8_NS7_ILi256EEEEEENS_6half_tEfNS_4arch4Sm80ELb1ELb0ELb1ELb1ELb0ELb0ELb0ELb0ELi2ELi4ELi2ELi2ELb0EEENS1_24CollectiveEpilogueBwdGQAISA_fSD_Li256ELb1ELb0EEENS1_25SingleTileBwdLPTSchedulerILb1ELi64ELb0EEEEEEEEEvNT_6ParamsE:
        /* <DEDUP_REMOVED lines=31> */
.L_x_1101:
        /* <DEDUP_REMOVED lines=8> */
.L_x_1102:
        /* <DEDUP_REMOVED lines=22> */
.L_x_1103:
        /* <DEDUP_REMOVED lines=14> */
.L_x_1105:
[----:B------:R-:W-:Y:S02]  /*04b0*/  ULDC UR5, c[0x0][0x3dc] ;  /* 0x0000f70000057ab9 */ /* 0x000fe40000000800 */
.L_x_1104:
[----:B------:R-:W-:-:S04]  /*04c0*/  UIADD3 UR5, UR5, 0x3f, URZ ;  /* 0x0000003f05057890 */ /* 0x000fc8000fffe03f */
[----:B------:R-:W-:-:S04]  /*04d0*/  USHF.R.S32.HI UR4, URZ, 0x1f, UR5 ;  /* 0x0000001f3f047899 */ /* 0x000fc80008011405 */
[----:B------:R-:W-:-:S04]  /*04e0*/  ULEA.HI UR4, UR4, UR5, URZ, 0x6 ;  /* 0x0000000504047291 */ /* 0x000fc8000f8f303f */
[----:B------:R-:W-:-:S04]  /*04f0*/  USHF.R.S32.HI UR4, URZ, 0x6, UR4 ;  /* 0x000000063f047899 */ /* 0x000fc80008011404 */
[----:B------:R-:W-:-:S04]  /*0500*/  UISETP.GE.AND UP0, UPT, UR18, UR4, UPT ;  /* 0x000000041200728c */ /* 0x000fc8000bf06270 */
[----:B------:R-:W-:Y:S01]  /*0510*/  USEL UR16, UR16, 0xffffffff, !UP0 ;  /* 0xffffffff10107887 */ /* 0x000fe2000c000000 */
[----:B------:R-:W-:Y:S05]  /*0520*/  BRA `(.L_x_1106) ;  /* 0x0000049000007947 */ /* 0x000fea0003800000 */
.L_x_1100:
        /* <DEDUP_REMOVED lines=22> */
.L_x_1107:
        /* <DEDUP_REMOVED lines=8> */
.L_x_1108:
        /* <DEDUP_REMOVED lines=22> */
.L_x_1109:
        /* <DEDUP_REMOVED lines=14> */
.L_x_1111:
[----:B------:R-:W-:Y:S02]  /*0950*/  ULDC UR5, c[0x0][0x3dc] ;  /* 0x0000f70000057ab9 */ /* 0x000fe40000000800 */
.L_x_1110:
[----:B------:R-:W-:-:S04]  /*0960*/  UIADD3 UR5, UR5, 0x3f, URZ ;  /* 0x0000003f05057890 */ /* 0x000fc8000fffe03f */
[----:B------:R-:W-:-:S04]  /*0970*/  USHF.R.S32.HI UR4, URZ, 0x1f, UR5 ;  /* 0x0000001f3f047899 */ /* 0x000fc80008011405 */
[----:B------:R-:W-:-:S04]  /*0980*/  ULEA.HI UR4, UR4, UR5, URZ, 0x6 ;  /* 0x0000000504047291 */ /* 0x000fc8000f8f303f */
[----:B------:R-:W-:-:S04]  /*0990*/  USHF.R.S32.HI UR4, URZ, 0x6, UR4 ;  /* 0x000000063f047899 */ /* 0x000fc80008011404 */
[----:B------:R-:W-:-:S04]  /*09a0*/  UISETP.GE.AND UP0, UPT, UR18, UR4, UPT ;  /* 0x000000041200728c */ /* 0x000fc8000bf06270 */
[----:B------:R-:W-:-:S06]  /*09b0*/  USEL UR16, UR16, 0xffffffff, !UP0 ;  /* 0xffffffff10107887 */ /* 0x000fcc000c000000 */
.L_x_1106:
[----:B------:R-:W-:-:S13]  /*09c0*/  ISETP.LE.AND P0, PT, RZ, UR16, PT ;  /* 0x00000010ff007c0c */ /* 0x000fda000bf03270 */
[----:B------:R-:W-:Y:S05]  /*09d0*/  @!P0 EXIT ;  /* 0x000000000000894d */ /* 0x000fea0003800000 */
[----:B------:R-:W-:Y:S02]  /*09e0*/  ULDC.64 UR4, c[0x0][0x2c8] ;  /* 0x0000b20000047ab9 */ /* 0x000fe40000000a00 */
[----:B------:R-:W-:Y:S02]  /*09f0*/  UISETP.NE.U32.AND UP2, UPT, URZ, UR4, UPT ;  /* 0x000000043f00728c */ /* 0x000fe4000bf45070 */
[----:B------:R-:W-:Y:S02]  /*0a00*/  ULDC.64 UR6, c[0x0][0x2d0] ;  /* 0x0000b40000067ab9 */ /* 0x000fe40000000a00 */
[----:B------:R-:W-:Y:S02]  /*0a10*/  UISETP.NE.AND.EX UP2, UPT, URZ, UR5, UPT, UP2 ;  /* 0x000000053f00728c */ /* 0x000fe4000bf45320 */
[----:B------:R-:W-:Y:S02]  /*0a20*/  UISETP.NE.U32.AND UP1, UPT, URZ, UR6, UPT ;  /* 0x000000063f00728c */ /* 0x000fe4000bf25070 */
[----:B------:R-:W-:-:S02]  /*0a30*/  UMOV UR4, 0x4 ;  /* 0x0000000400047882 */ /* 0x000fc40000000000 */
[----:B------:R-:W-:Y:S01]  /*0a40*/  ULDC.64 UR8, c[0x0][0x2c8] ;  /* 0x0000b20000087ab9 */ /* 0x000fe20000000a00 */
[----:B------:R-:W-:Y:S01]  /*0a50*/  PLOP3.LUT P2, PT, PT, PT, UP2, 0x80, 0x0 ;  /* 0x000000000000781c */ /* 0x000fe20003f4f028 */
[----:B------:R-:W-:Y:S02]  /*0a60*/  UIMAD.WIDE UR8, UR16, UR4, UR8 ;  /* 0x00000004100872a5 */ /* 0x000fe4000f8e0208 */
[----:B------:R-:W-:Y:S02]  /*0a70*/  UISETP.NE.AND.EX UP1, UPT, URZ, UR7, UPT, UP1 ;  /* 0x000000073f00728c */ /* 0x000fe4000bf25310 */
[----:B------:R-:W-:Y:S02]  /*0a80*/  ULDC.64 UR10, c[0x0][0x2d0] ;  /* 0x0000b400000a7ab9 */ /* 0x000fe40000000a00 */
[----:B------:R-:W-:Y:S01]  /*0a90*/  IMAD.U32 R8, RZ, RZ, UR8 ;  /* 0x00000008ff087e24 */ /* 0x000fe2000f8e00ff */
[----:B------:R-:W-:Y:S01]  /*0aa0*/  UIMAD.WIDE UR10, UR16, UR4, UR10 ;  /* 0x00000004100a72a5 */ /* 0x000fe2000f8e020a */
[----:B------:R-:W-:Y:S01]  /*0ab0*/  IMAD.U32 R9, RZ, RZ, UR9 ;  /* 0x00000009ff097e24 */ /* 0x000fe2000f8e00ff */
[----:B------:R-:W-:Y:S01]  /*0ac0*/  PLOP3.LUT P1, PT, PT, PT, UP1, 0x80, 0x0 ;  /* 0x000000000000781c */ /* 0x000fe20003f2f018 */
[----:B------:R-:W-:-:S02]  /*0ad0*/  ULDC.64 UR6, c[0x0][0x2d8] ;  /* 0x0000b60000067ab9 */ /* 0x000fc40000000a00 */
[----:B------:R-:W-:Y:S01]  /*0ae0*/  UISETP.NE.U32.AND UP0, UPT, URZ, UR6, UPT ;  /* 0x000000063f00728c */ /* 0x000fe2000bf05070 */
[----:B------:R-:W2:Y:S01]  /*0af0*/  @P2 LDG.E R0, [R8.64] ;  /* 0x0000001408002981 */ /* 0x000ea2000c1e1900 */
[----:B------:R-:W-:Y:S01]  /*0b00*/  MOV R2, UR10 ;  /* 0x0000000a00027c02 */ /* 0x000fe20008000f00 */
[----:B------:R-:W-:Y:S01]  /*0b10*/  IMAD.U32 R3, RZ, RZ, UR11 ;  /* 0x0000000bff037e24 */ /* 0x000fe2000f8e00ff */
[----:B------:R-:W-:Y:S01]  /*0b20*/  UISETP.NE.AND.EX UP0, UPT, URZ, UR7, UPT, UP0 ;  /* 0x000000073f00728c */ /* 0x000fe2000bf05300 */
[----:B------:R-:W3:Y:S02]  /*0b30*/  @P2 LDG.E R5, [R8.64] ;  /* 0x0000001408052981 */ /* 0x000ee4000c1e1900 */
[----:B------:R-:W-:-:S03]  /*0b40*/  ULDC.64 UR6, c[0x0][0x2d8] ;  /* 0x0000b60000067ab9 */ /* 0x000fc60000000a00 */
[----:B------:R-:W4:Y:S01]  /*0b50*/  @P1 LDG.E R4, [R2.64] ;  /* 0x0000001402041981 */ /* 0x000f22000c1e1900 */
[----:B------:R-:W-:-:S04]  /*0b60*/  PLOP3.LUT P0, PT, PT, PT, UP0, 0x80, 0x0 ;  /* 0x000000000000781c */ /* 0x000fc80003f0f008 */
[----:B------:R-:W-:-:S06]  /*0b70*/  @UP0 UIMAD.WIDE UR6, UR16, UR4, UR6 ;  /* 0x00000004100602a5 */ /* 0x000fcc000f8e0206 */
[----:B------:R-:W-:Y:S01]  /*0b80*/  MOV R6, UR6 ;  /* 0x0000000600067c02 */ /* 0x000fe20008000f00 */
[----:B------:R-:W-:-:S05]  /*0b90*/  IMAD.U32 R7, RZ, RZ, UR7 ;  /* 0x00000007ff077e24 */ /* 0x000fca000f8e00ff */
[----:B------:R-:W5:Y:S01]  /*0ba0*/  @P0 LDG.E R6, [R6.64] ;  /* 0x0000001406060981 */ /* 0x000f62000c1e1900 */
[----:B------:R-:W-:Y:S02]  /*0bb0*/  ULDC UR15, c[0x0][0x168] ;  /* 0x00005a00000f7ab9 */ /* 0x000fe40000000800 */
[----:B------:R-:W-:Y:S02]  /*0bc0*/  UMOV UR9, URZ ;  /* 0x0000003f00097c82 */ /* 0x000fe40008000000 */
[----:B------:R-:W-:Y:S02]  /*0bd0*/  UMOV UR26, URZ ;  /* 0x0000003f001a7c82 */ /* 0x000fe40008000000 */
[----:B------:R-:W-:Y:S02]  /*0be0*/  UMOV UR27, URZ ;  /* 0x0000003f001b7c82 */ /* 0x000fe40008000000 */
[----:B------:R-:W-:Y:S02]  /*0bf0*/  UMOV UR24, URZ ;  /* 0x0000003f00187c82 */ /* 0x000fe40008000000 */
[----:B------:R-:W-:-:S02]  /*0c00*/  UMOV UR25, URZ ;  /* 0x0000003f00197c82 */ /* 0x000fc40008000000 */
[----:B------:R-:W-:Y:S01]  /*0c10*/  ULDC UR14, c[0x0][0x198] ;  /* 0x00006600000e7ab9 */ /* 0x000fe20000000800 */
[----:B--2---:R-:W1:Y:S08]  /*0c20*/  @P2 R2UR UR5, R0 ;  /* 0x00000000000523c2 */ /* 0x004e7000000e0000 */
[----:B---3--:R-:W2:Y:S08]  /*0c30*/  @P2 R2UR UR8, R5 ;  /* 0x00000000050823c2 */ /* 0x008eb000000e0000 */
[----:B----4-:R-:W3:Y:S01]  /*0c40*/  @P1 R2UR UR7, R4 ;  /* 0x00000000040713c2 */ /* 0x010ee200000e0000 */
[----:B-1----:R-:W-:-:S04]  /*0c50*/  @UP2 ULEA UR5, UR16, UR5, 0x6 ;  /* 0x0000000510052291 */ /* 0x002fc8000f8e303f */
[----:B------:R-:W-:-:S04]  /*0c60*/  @UP2 USHF.R.S32.HI UR10, URZ, 0x1f, UR5 ;  /* 0x0000001f3f0a2899 */ /* 0x000fc80008011405 */
[----:B------:R-:W-:Y:S02]  /*0c70*/  @UP2 ULEA.HI UR10, UR10, UR5, URZ, 0x6 ;  /* 0x000000050a0a2291 */ /* 0x000fe4000f8f303f */
[----:B--2---:R-:W-:Y:S02]  /*0c80*/  @UP2 USHF.R.S32.HI UR6, URZ, 0x1f, UR8 ;  /* 0x0000001f3f062899 */ /* 0x004fe40008011408 */
[----:B---3--:R-:W-:Y:S01]  /*0c90*/  @UP1 USHF.R.S32.HI UR5, URZ, 0x1f, UR7 ;  /* 0x0000001f3f051899 */ /* 0x008fe20008011407 */
[----:B-----5:R1:W2:Y:S01]  /*0ca0*/  @P0 R2UR UR15, R6 ;  /* 0x00000000060f03c2 */ /* 0x0202a200000e0000 */
[----:B------:R-:W-:Y:S02]  /*0cb0*/  @UP2 ULOP3.LUT UR9, UR10, 0xffffffc0, URZ, 0xc0, !UPT ;  /* 0xffffffc00a092892 */ /* 0x000fe4000f8ec03f */
[----:B------:R-:W-:Y:S02]  /*0cc0*/  @UP2 UMOV UR24, UR8 ;  /* 0x0000000800182c82 */ /* 0x000fe40008000000 */
[----:B------:R-:W-:-:S02]  /*0cd0*/  @UP2 UMOV UR25, UR6 ;  /* 0x0000000600192c82 */ /* 0x000fc40008000000 */
[----:B------:R-:W-:Y:S02]  /*0ce0*/  @UP1 UMOV UR26, UR7 ;  /* 0x00000007001a1c82 */ /* 0x000fe40008000000 */
[----:B------:R-:W-:Y:S01]  /*0cf0*/  @UP1 UMOV UR27, UR5 ;  /* 0x00000005001b1c82 */ /* 0x000fe20008000000 */
[----:B-12---:R-:W-:Y:S05]  /*0d00*/  @P0 BRA `(.L_x_1112) ;  /* 0x0000006000000947 */ /* 0x006fea0003800000 */
[----:B------:R-:W-:Y:S05]  /*0d10*/  @!P2 BRA `(.L_x_1112) ;  /* 0x000000500000a947 */ /* 0x000fea0003800000 */
[----:B------:R-:W2:Y:S04]  /*0d20*/  LDG.E R4, [R8.64] ;  /* 0x0000001408047981 */ /* 0x000ea8000c1e1900 */
[----:B------:R-:W3:Y:S01]  /*0d30*/  LDG.E R0, [R8.64+0x4] ;  /* 0x0000041408007981 */ /* 0x000ee2000c1e1900 */
[----:B--2---:R-:W1:Y:S08]  /*0d40*/  R2UR UR15, R4 ;  /* 0x00000000040f73c2 */ /* 0x004e7000000e0000 */
[----:B---3--:R-:W1:Y:S02]  /*0d50*/  R2UR UR5, R0 ;  /* 0x00000000000573c2 */ /* 0x008e6400000e0000 */
[----:B-1----:R-:W-:-:S06]  /*0d60*/  UIADD3 UR15, -UR15, UR5, URZ ;  /* 0x000000050f0f7290 */ /* 0x002fcc000fffe13f */
.L_x_1112:
        /* <DEDUP_REMOVED lines=10> */
.L_x_1113:
[----:B------:R-:W-:Y:S05]  /*0e10*/  @!P1 BRA `(.L_x_1114) ;  /* 0x0000005000009947 */ /* 0x000fea0003800000 */
[----:B------:R1:W2:Y:S04]  /*0e20*/  LDG.E R0, [R2.64] ;  /* 0x0000001402007981 */ /* 0x0002a8000c1e1900 */
[----:B-1----:R-:W3:Y:S01]  /*0e30*/  LDG.E R2, [R2.64+0x4] ;  /* 0x0000041402027981 */ /* 0x002ee2000c1e1900 */
[----:B--2---:R-:W1:Y:S08]  /*0e40*/  R2UR UR14, R0 ;  /* 0x00000000000e73c2 */ /* 0x004e7000000e0000 */
[----:B---3--:R-:W1:Y:S02]  /*0e50*/  R2UR UR4, R2 ;  /* 0x00000000020473c2 */ /* 0x008e6400000e0000 */
[----:B-1----:R-:W-:-:S06]  /*0e60*/  UIADD3 UR14, -UR14, UR4, URZ ;  /* 0x000000040e0e7290 */ /* 0x002fcc000fffe13f */
.L_x_1114:
        /* <DEDUP_REMOVED lines=82> */
[----:B------:R-:W-:Y:S01]  /*1390*/  SHF.R.S32.HI R34, RZ, 0x1f, R166 ;  /* 0x0000001fff227819 */ /* 0x000fe200000114a6 */
[----:B------:R-:W-:Y:S01]  /*13a0*/  ULDC.64 UR4, c[0x0][0x270] ;  /* 0x00009c0000047ab9 */ /* 0x000fe20000000a00 */
[----:B------:R-:W-:Y:S01]  /*13b0*/  IMAD.SHL.U32 R0, R166, 0x4, RZ ;  /* 0x00000004a6007824 */ /* 0x000fe200078e00ff */
[----:B------:R-:W-:Y:S01]  /*13c0*/  UIMAD UR4, UR23, UR4, URZ ;  /* 0x00000004170472a4 */ /* 0x000fe2000f8e023f */
[-C--:B------:R-:W-:Y:S01]  /*13d0*/  LEA.HI R33, R34, R166.reuse, RZ, 0x4 ;  /* 0x000000a622217211 */ /* 0x080fe200078f20ff */
[----:B------:R-:W-:Y:S01]  /*13e0*/  ULDC.64 UR6, c[0x0][0x248] ;  /* 0x0000920000067ab9 */ /* 0x000fe20000000a00 */
[----:B------:R-:W-:Y:S01]  /*13f0*/  IMAD.U32 R7, RZ, RZ, UR17 ;  /* 0x00000011ff077e24 */ /* 0x000fe2000f8e00ff */
[----:B------:R-:W-:Y:S01]  /*1400*/  UIMAD UR8, UR17, UR5, UR4 ;  /* 0x00000005110872a4 */ /* 0x000fe2000f8e0204 */
[----:B------:R-:W-:Y:S01]  /*1410*/  IADD3 R2, P1, R0, UR9, RZ ;  /* 0x0000000900027c10 */ /* 0x000fe2000ff3e0ff */
[----:B------:R-:W-:Y:S01]  /*1420*/  USHF.R.S32.HI UR4, URZ, 0x1f, UR9 ;  /* 0x0000001f3f047899 */ /* 0x000fe20008011409 */
[----:B------:R-:W-:Y:S01]  /*1430*/  SHF.R.S32.HI R8, RZ, 0x4, R33 ;  /* 0x00000004ff087819 */ /* 0x000fe20000011421 */
[----:B------:R-:W-:Y:S01]  /*1440*/  USHF.L.U32 UR5, UR9, 0x8, URZ ;  /* 0x0000000809057899 */ /* 0x000fe2000800063f */
[----:B------:R-:W-:Y:S01]  /*1450*/  LEA.HI R32, R34, R166, RZ, 0x5 ;  /* 0x000000a622207211 */ /* 0x000fe200078f28ff */
[----:B------:R-:W-:Y:S01]  /*1460*/  UISETP.NE.AND UP0, UPT, UR6, 0x1, UPT ;  /* 0x000000010600788c */ /* 0x000fe2000bf05270 */
[----:B------:R-:W-:Y:S01]  /*1470*/  LEA.HI R9, R33, R8, RZ, 0x1 ;  /* 0x0000000821097211 */ /* 0x000fe200078f08ff */
[----:B------:R-:W-:Y:S01]  /*1480*/  USHF.R.S32.HI UR6, URZ, 0x1f, UR5 ;  /* 0x0000001f3f067899 */ /* 0x000fe20008011405 */
[----:B------:R-:W-:Y:S01]  /*1490*/  LEA.HI.X.SX32 R3, R0, UR4, 0x1, P1 ;  /* 0x0000000400037c11 */ /* 0x000fe200088f0eff */
[----:B------:R-:W-:Y:S01]  /*14a0*/  IMAD.U32 R0, RZ, RZ, UR17 ;  /* 0x00000011ff007e24 */ /* 0x000fe2000f8e00ff */
[----:B------:R-:W-:Y:S01]  /*14b0*/  IADD3 R4, P0, R166, UR5, RZ ;  /* 0x00000005a6047c10 */ /* 0x000fe2000ff1e0ff */
[----:B------:R-:W-:Y:S01]  /*14c0*/  IMAD.U32 R6, RZ, RZ, UR17 ;  /* 0x00000011ff067e24 */ /* 0x000fe2000f8e00ff */
[-C--:B------:R-:W-:Y:S01]  /*14d0*/  LEA.HI R35, R34, R166.reuse, RZ, 0x2 ;  /* 0x000000a622237211 */ /* 0x080fe200078f10ff */
[--C-:B------:R-:W-:Y:S01]  /*14e0*/  IMAD.WIDE.U32 R26, R0, c[0x0][0x288], R2.reuse ;  /* 0x0000a200001a7a25 */ /* 0x100fe200078e0002 */
[----:B------:R-:W-:Y:S01]  /*14f0*/  LEA.HI.X.SX32 R5, R166, UR6, 0x1, P0 ;  /* 0x00000006a6057c11 */ /* 0x000fe200080f0eff */
[----:B------:R-:W-:Y:S01]  /*1500*/  UIMAD.WIDE.U32 UR28, UR17, UR7, URZ ;  /* 0x00000007111c72a5 */ /* 0x000fe2000f8e003f */
[----:B------:R-:W-:Y:S01]  /*1510*/  LOP3.LUT R0, R9, 0xfffffffe, RZ, 0xc0, !PT ;  /* 0xfffffffe09007812 */ /* 0x000fe200078ec0ff */
[----:B------:R-:W-:Y:S01]  /*1520*/  IMAD.WIDE.U32 R12, R6, c[0x0][0x270], R2 ;  /* 0x00009c00060c7a25 */ /* 0x000fe200078e0002 */
[--C-:B------:R-:W-:Y:S01]  /*1530*/  SHF.R.S32.HI R6, RZ, 0x2, R35.reuse ;  /* 0x00000002ff067819 */ /* 0x100fe20000011423 */
[----:B------:R-:W-:Y:S01]  /*1540*/  ULDC UR9, c[0x0][0x250] ;  /* 0x0000940000097ab9 */ /* 0x000fe20000000800 */
[----:B------:R-:W-:Y:S01]  /*1550*/  SHF.R.S32.HI R2, RZ, 0x1f, R35 ;  /* 0x0000001fff027819 */ /* 0x000fe20000011423 */
[----:B------:R-:W-:Y:S01]  /*1560*/  IMAD.WIDE.U32 R24, R7, c[0x0][0x238], R4 ;  /* 0x00008e0007187a25 */ /* 0x000fe200078e0004 */
[----:B------:R-:W-:Y:S01]  /*1570*/  SHF.R.S32.HI R4, RZ, 0x5, R32 ;  /* 0x00000005ff047819 */ /* 0x000fe20000011420 */
[----:B------:R-:W-:Y:S01]  /*1580*/  @UP0 UMOV UR19, UR29 ;  /* 0x0000001d00130c82 */ /* 0x000fe20008000000 */
[----:B------:R-:W-:Y:S01]  /*1590*/  LEA.HI R7, R34, R166, RZ, 0x3 ;  /* 0x000000a622077211 */ /* 0x000fe200078f18ff */
[----:B------:R-:W-:Y:S01]  /*15a0*/  IMAD.IADD R28, R8, 0x1, -R0 ;  /* 0x00000001081c7824 */ /* 0x000fe200078e0a00 */
[----:B------:R-:W-:Y:S01]  /*15b0*/  SHF.R.S32.HI R0, RZ, 0x1f, R32 ;  /* 0x0000001fff007819 */ /* 0x000fe20000011420 */
[----:B------:R-:W-:Y:S01]  /*15c0*/  UMOV UR10, UR17 ;  /* 0x00000011000a7c82 */ /* 0x000fe20008000000 */
[-C--:B------:R-:W-:Y:S01]  /*15d0*/  LEA.HI R5, R4, R4.reuse, RZ, 0x1 ;  /* 0x0000000404057211 */ /* 0x080fe200078f08ff */
[----:B------:R-:W-:Y:S01]  /*15e0*/  @UP0 USHF.R.U32.HI UR10, URZ, UR9, UR19 ;  /* 0x000000093f0a0299 */ /* 0x000fe20008011613 */
[----:B------:R-:W-:Y:S01]  /*15f0*/  LEA.HI R0, R0, R4, RZ, 0x2 ;  /* 0x0000000400007211 */ /* 0x000fe200078f10ff */
[----:B------:R-:W-:Y:S01]  /*1600*/  IMAD.U32 R10, RZ, RZ, UR18 ;  /* 0x00000012ff0a7e24 */ /* 0x000fe2000f8e00ff */
[----:B------:R-:W-:Y:S01]  /*1610*/  LEA.HI R2, R2, R6, RZ, 0x3 ;  /* 0x0000000602027211 */ /* 0x000fe200078f18ff */
[----:B------:R-:W-:Y:S01]  /*1620*/  USHF.R.S32.HI UR9, URZ, 0x1f, UR10 ;  /* 0x0000001f3f097899 */ /* 0x000fe2000801140a */
[----:B------:R-:W-:Y:S01]  /*1630*/  LOP3.LUT R3, R0, 0xfffffffc, RZ, 0xc0, !PT ;  /* 0xfffffffc00037812 */ /* 0x000fe200078ec0ff */
[----:B------:R-:W-:Y:S01]  /*1640*/  ULDC.64 UR6, c[0x0][0x1e0] ;  /* 0x0000780000067ab9 */ /* 0x000fe20000000a00 */
[----:B------:R-:W-:Y:S01]  /*1650*/  LOP3.LUT R0, R5, 0xfffffffe, RZ, 0xc0, !PT ;  /* 0xfffffffe05007812 */ /* 0x000fe200078ec0ff */
[----:B------:R-:W-:Y:S01]  /*1660*/  ULDC.64 UR4, c[0x0][0x1b0] ;  /* 0x00006c0000047ab9 */ /* 0x000fe20000000a00 */
[----:B------:R-:W-:Y:S01]  /*1670*/  SHF.R.S32.HI R248, RZ, 0x3, R7 ;  /* 0x00000003fff87819 */ /* 0x000fe20000011407 */
[----:B------:R-:W-:Y:S01]  /*1680*/  IMAD.IADD R30, R4, 0x1, -R3 ;  /* 0x00000001041e7824 */ /* 0x000fe200078e0a03 */
[----:B------:R-:W-:Y:S01]  /*1690*/  LOP3.LUT R2, R2, 0xfffffff8, RZ, 0xc0, !PT ;  /* 0xfffffff802027812 */ /* 0x000fe200078ec0ff */
[----:B------:R-:W-:Y:S01]  /*16a0*/  IMAD.IADD R236, R4, 0x1, -R0 ;  /* 0x0000000104ec7824 */ /* 0x000fe200078e0a00 */
[----:B------:R-:W-:Y:S01]  /*16b0*/  LOP3.LUT R0, R7, 0xfffffff8, RZ, 0xc0, !PT ;  /* 0xfffffff807007812 */ /* 0x000fe200078ec0ff */
[----:B------:R-:W-:Y:S01]  /*16c0*/  UIMAD UR6, UR9, UR6, URZ ;  /* 0x00000006090672a4 */ /* 0x000fe2000f8e023f */
[----:B------:R-:W-:Y:S01]  /*16d0*/  SHF.R.S32.HI R20, RZ, 0x1f, R248 ;  /* 0x0000001fff147819 */ /* 0x000fe200000114f8 */
[----:B------:R-:W-:Y:S01]  /*16e0*/  IMAD.IADD R31, R6, 0x1, -R2 ;  /* 0x00000001061f7824 */ /* 0x000fe200078e0a02 */
[----:B------:R-:W-:Y:S01]  /*16f0*/  IADD3 R4, P0, R248, UR26, RZ ;  /* 0x0000001af8047c10 */ /* 0x000fe2000ff1e0ff */
[----:B------:R-:W-:Y:S01]  /*1700*/  IMAD.IADD R29, R166, 0x1, -R0 ;  /* 0x00000001a61d7824 */ /* 0x000fe200078e0a00 */
[----:B------:R-:W-:Y:S01]  /*1710*/  UIMAD UR4, UR9, UR4, URZ ;  /* 0x00000004090472a4 */ /* 0x000fe2000f8e023f */
[----:B------:R-:W-:Y:S01]  /*1720*/  IMAD.SHL.U32 R0, R248, 0x40, RZ ;  /* 0x00000040f8007824 */ /* 0x000fe200078e00ff */
[----:B------:R-:W-:Y:S01]  /*1730*/  IADD3.X R5, R20, UR27, RZ, P0, !PT ;  /* 0x0000001b14057c10 */ /* 0x000fe200087fe4ff */
[----:B------:R-:W-:Y:S01]  /*1740*/  IMAD.SHL.U32 R2, R29, 0x8, RZ ;  /* 0x000000081d027824 */ /* 0x000fe200078e00ff */
[----:B------:R-:W-:Y:S01]  /*1750*/  USHF.R.S32.HI UR9, URZ, 0x1f, UR16 ;  /* 0x0000001f3f097899 */ /* 0x000fe20008011410 */
[----:B------:R-:W-:Y:S01]  /*1760*/  IMAD.U32 R6, RZ, RZ, UR10 ;  /* 0x0000000aff067e24 */ /* 0x000fe2000f8e00ff */
[----:B------:R-:W-:Y:S01]  /*1770*/  LOP3.LUT R0, R0, 0x1c0, RZ, 0xc0, !PT ;  /* 0x000001c000007812 */ /* 0x000fe200078ec0ff */
[----:B------:R-:W-:Y:S01]  /*1780*/  IMAD.WIDE R10, R10, 0x40, R4 ;  /* 0x000000400a0a7825 */ /* 0x000fe200078e0204 */
[--C-:B------:R-:W-:Y:S01]  /*1790*/  SHF.R.S32.HI R3, RZ, 0x1f, R2.reuse ;  /* 0x0000001fff037819 */ /* 0x100fe20000011402 */
[----:B------:R-:W-:Y:S01]  /*17a0*/  UIMAD UR7, UR10, UR7, UR6 ;  /* 0x000000070a0772a4 */ /* 0x000fe2000f8e0206 */
[----:B------:R-:W-:Y:S01]  /*17b0*/  LOP3.LUT R4, R0, 0x38, R2, 0xf8, !PT ;  /* 0x0000003800047812 */ /* 0x000fe200078ef802 */
[----:B------:R-:W-:Y:S01]  /*17c0*/  UIMAD UR6, UR10, UR5, UR4 ;  /* 0x000000050a0672a4 */ /* 0x000fe2000f8e0204 */
[----:B------:R-:W-:Y:S01]  /*17d0*/  SHF.R.U32.HI R0, RZ, 0x3, R0 ;  /* 0x00000003ff007819 */ /* 0x000fe20000011600 */
[----:B------:R-:W-:Y:S01]  /*17e0*/  USEL UR19, UR16, URZ, !UP1 ;  /* 0x0000003f10137287 */ /* 0x000fe2000c800000 */
[----:B------:R-:W-:Y:S01]  /*17f0*/  IADD3 R19, R13, UR8, RZ ;  /* 0x000000080d137c10 */ /* 0x000fe2000fffe0ff */
[----:B------:R-:W-:Y:S01]  /*1800*/  USEL UR8, UR9, URZ, !UP1 ;  /* 0x0000003f09087287 */ /* 0x000fe2000c800000 */
[----:B------:R-:W-:Y:S01]  /*1810*/  LOP3.LUT R240, R4, R0, RZ, 0x3c, !PT ;  /* 0x0000000004f07212 */ /* 0x000fe200078e3cff */
[----:B------:R-:W-:Y:S01]  /*1820*/  ULDC.64 UR4, c[0x0][0x1e8] ;  /* 0x00007a0000047ab9 */ /* 0x000fe20000000a00 */
[----:B------:R-:W-:Y:S01]  /*1830*/  IMAD.WIDE.U32 R4, R6, c[0x0][0x1e0], R2 ;  /* 0x0000780006047a25 */ /* 0x000fe200078e0002 */
[----:B------:R-:W-:Y:S01]  /*1840*/  UIMAD UR4, UR8, UR4, URZ ;  /* 0x00000004080472a4 */ /* 0x000fe2000f8e023f */
[----:B------:R-:W-:Y:S01]  /*1850*/  IADD3 R17, P0, R248, UR24, RZ ;  /* 0x00000018f8117c10 */ /* 0x000fe2000ff1e0ff */
[----:B------:R-:W-:Y:S01]  /*1860*/  USHF.R.S32.HI UR22, URZ, 0x1f, UR13 ;  /* 0x0000001f3f167899 */ /* 0x000fe2000801140d */
[----:B------:R-:W-:Y:S01]  /*1870*/  IMAD.MOV.U32 R18, RZ, RZ, R12 ;  /* 0x000000ffff127224 */ /* 0x000fe200078e000c */
[----:B------:R-:W-:Y:S01]  /*1880*/  IADD3 R5, R5, UR7, RZ ;  /* 0x0000000705057c10 */ /* 0x000fe2000fffe0ff */
[----:B------:R-:W-:Y:S01]  /*1890*/  IMAD.WIDE.U32 R6, R6, c[0x0][0x1b0], R2 ;  /* 0x00006c0006067a25 */ /* 0x000fe200078e0002 */
[----:B------:R-:W-:Y:S01]  /*18a0*/  IADD3.X R20, R20, UR25, RZ, P0, !PT ;  /* 0x0000001914147c10 */ /* 0x000fe200087fe4ff */
[----:B------:R-:W-:Y:S01]  /*18b0*/  UIMAD UR7, UR19, UR5, UR4 ;  /* 0x00000005130772a4 */ /* 0x000fe2000f8e0204 */
[----:B------:R-:W-:Y:S01]  /*18c0*/  IADD3 R21, R2, 0x40, RZ ;  /* 0x0000004002157810 */ /* 0x000fe20007ffe0ff */
[----:B------:R-:W-:Y:S01]  /*18d0*/  IMAD.U32 R12, RZ, RZ, UR19 ;  /* 0x00000013ff0c7e24 */ /* 0x000fe2000f8e00ff */
[----:B------:R-:W-:Y:S01]  /*18e0*/  ULDC.64 UR4, c[0x0][0x1b8] ;  /* 0x00006e0000047ab9 */ /* 0x000fe20000000a00 */
[----:B------:R-:W-:Y:S01]  /*18f0*/  IADD3 R7, R7, UR6, RZ ;  /* 0x0000000607077c10 */ /* 0x000fe2000fffe0ff */
[----:B------:R-:W-:Y:S01]  /*1900*/  IMAD R0, R20, c[0x0][0x178], RZ ;  /* 0x00005e0014007a24 */ /* 0x000fe200078e02ff */
[----:B------:R-:W-:Y:S01]  /*1910*/  UIMAD UR4, UR8, UR4, URZ ;  /* 0x00000004080472a4 */ /* 0x000fe2000f8e023f */
[----:B------:R-:W-:Y:S01]  /*1920*/  IMAD.WIDE.U32 R4, R12, c[0x0][0x1e8], R4 ;  /* 0x00007a000c047a25 */ /* 0x000fe200078e0004 */
[----:B------:R-:W-:Y:S01]  /*1930*/  UIADD3 UR8, -UR11, UR14, URZ ;  /* 0x0000000e0b087290 */ /* 0x000fe2000fffe13f */
[C---:B------:R-:W-:Y:S01]  /*1940*/  ISETP.GE.AND P6, PT, R2.reuse, c[0x0][0x1cc], PT ;  /* 0x0000730002007a0c */ /* 0x040fe20003fc6270 */
[----:B------:R-:W-:Y:S01]  /*1950*/  UIMAD UR4, UR19, UR5, UR4 ;  /* 0x00000005130472a4 */ /* 0x000fe2000f8e0204 */
[----:B------:R-:W-:Y:S01]  /*1960*/  IMAD R13, R17, c[0x0][0x17c], R0 ;  /* 0x00005f00110d7a24 */ /* 0x000fe200078e0200 */
[----:B------:R-:W-:Y:S01]  /*1970*/  IADD3 R5, R5, UR7, RZ ;  /* 0x0000000705057c10 */ /* 0x000fe2000fffe0ff */
[----:B------:R-:W-:Y:S01]  /*1980*/  IMAD.WIDE.U32 R8, R17, c[0x0][0x178], R2 ;  /* 0x00005e0011087a25 */ /* 0x000fe200078e0002 */
[----:B------:R-:W-:Y:S01]  /*1990*/  IADD3 R22, R2, 0xc0, RZ ;  /* 0x000000c002167810 */ /* 0x000fe20007ffe0ff */
[----:B------:R-:W-:Y:S01]  /*19a0*/  USEL UR10, UR16, URZ, !UP2 ;  /* 0x0000003f100a7287 */ /* 0x000fe2000d000000 */
[----:B------:R-:W-:Y:S01]  /*19b0*/  CS2R R162, SRZ ;  /* 0x0000000000a27805 */ /* 0x000fe2000001ff00 */
[----:B------:R-:W-:Y:S01]  /*19c0*/  IMAD.WIDE.U32 R6, R12, c[0x0][0x1b8], R6 ;  /* 0x00006e000c067a25 */ /* 0x000fe200078e0006 */
[----:B------:R-:W-:Y:S01]  /*19d0*/  USEL UR9, UR9, URZ, !UP2 ;  /* 0x0000003f09097287 */ /* 0x000fe2000d000000 */
[----:B------:R-:W-:Y:S01]  /*19e0*/  CS2R R160, SRZ ;  /* 0x0000000000a07805 */ /* 0x000fe2000001ff00 */
[----:B------:R-:W-:Y:S01]  /*19f0*/  USHF.L.U32 UR19, UR13, 0x6, URZ ;  /* 0x000000060d137899 */ /* 0x000fe2000800063f */
[----:B------:R-:W-:Y:S01]  /*1a00*/  IMAD R0, R11, c[0x0][0x1d8], RZ ;  /* 0x000076000b007a24 */ /* 0x000fe200078e02ff */
[----:B------:R-:W-:Y:S01]  /*1a10*/  IADD3 R7, R7, UR4, RZ ;  /* 0x0000000407077c10 */ /* 0x000fe2000fffe0ff */
[----:B------:R-:W-:Y:S01]  /*1a20*/  IMAD.IADD R9, R9, 0x1, R13 ;  /* 0x0000000109097824 */ /* 0x000fe200078e020d */
[----:B------:R-:W-:Y:S01]  /*1a30*/  ULDC.64 UR4, c[0x0][0x180] ;  /* 0x0000600000047ab9 */ /* 0x000fe20000000a00 */
[C---:B------:R-:W-:Y:S01]  /*1a40*/  IMAD R16, R10.reuse, c[0x0][0x1dc], R0 ;  /* 0x000077000a107a24 */ /* 0x040fe200078e0200 */
[----:B------:R-:W-:Y:S01]  /*1a50*/  UIMAD UR4, UR23, UR4, URZ ;  /* 0x00000004170472a4 */ /* 0x000fe2000f8e023f */
[----:B------:R-:W-:Y:S01]  /*1a60*/  IMAD.WIDE.U32 R12, R10, c[0x0][0x1d8], R4 ;  /* 0x000076000a0c7a25 */ /* 0x000fe200078e0004 */
[----:B------:R-:W-:Y:S01]  /*1a70*/  CS2R R158, SRZ ;  /* 0x00000000009e7805 */ /* 0x000fe2000001ff00 */
[----:B------:R-:W-:Y:S01]  /*1a80*/  CS2R R156, SRZ ;  /* 0x00000000009c7805 */ /* 0x000fe2000001ff00 */
[----:B------:R-:W-:Y:S01]  /*1a90*/  UIMAD UR6, UR17, UR5, UR4 ;  /* 0x00000005110672a4 */ /* 0x000fe2000f8e0204 */
[----:B------:R-:W-:Y:S01]  /*1aa0*/  IMAD R0, R11, c[0x0][0x1a8], RZ ;  /* 0x00006a000b007a24 */ /* 0x000fe200078e02ff */
[----:B------:R-:W-:Y:S01]  /*1ab0*/  LEA R4, P0, R12, c[0x0][0x1c0], 0x1 ;  /* 0x000070000c047a11 */ /* 0x000fe200078008ff */
[----:B------:R-:W-:Y:S01]  /*1ac0*/  IMAD.IADD R5, R13, 0x1, R16 ;  /* 0x000000010d057824 */ /* 0x000fe200078e0210 */
[----:B------:R-:W-:Y:S01]  /*1ad0*/  IADD3 R16, R2, 0x80, RZ ;  /* 0x0000008002107810 */ /* 0x000fe20007ffe0ff */
[C---:B------:R-:W-:Y:S01]  /*1ae0*/  IMAD R0, R10.reuse, c[0x0][0x1ac], R0 ;  /* 0x00006b000a007a24 */ /* 0x040fe200078e0200 */
[----:B------:R-:W-:Y:S01]  /*1af0*/  ULDC.64 UR4, c[0x0][0x178] ;  /* 0x00005e0000047ab9 */ /* 0x000fe20000000a00 */
[----:B------:R-:W-:Y:S01]  /*1b00*/  IMAD.WIDE.U32 R10, R10, c[0x0][0x1a8], R6 ;  /* 0x00006a000a0a7a25 */ /* 0x000fe200078e0006 */
[----:B------:R-:W-:Y:S01]  /*1b10*/  LEA.HI.X R5, R12, c[0x0][0x1c4], R5, 0x1, P0 ;  /* 0x000071000c057a11 */ /* 0x000fe200000f0c05 */
[----:B------:R-:W-:Y:S01]  /*1b20*/  UIMAD.WIDE.U32 UR24, UR13, UR4, URZ ;  /* 0x000000040d1872a5 */ /* 0x000fe2000f8e003f */
[----:B------:R-:W-:Y:S01]  /*1b30*/  ISETP.GE.AND P2, PT, R16, c[0x0][0x1cc], PT ;  /* 0x0000730010007a0c */ /* 0x000fe20003f46270 */
[----:B------:R-:W-:Y:S01]  /*1b40*/  IMAD.IADD R0, R11, 0x1, R0 ;  /* 0x000000010b007824 */ /* 0x000fe200078e0200 */
[C---:B------:R-:W-:Y:S01]  /*1b50*/  LEA R6, P0, R10.reuse, c[0x0][0x190], 0x1 ;  /* 0x000064000a067a11 */ /* 0x040fe200078008ff */
[----:B------:R-:W-:Y:S01]  /*1b60*/  IMAD.U32 R14, RZ, RZ, UR17 ;  /* 0x00000011ff0e7e24 */ /* 0x000fe2000f8e00ff */
[----:B------:R-:W-:Y:S01]  /*1b70*/  UIMAD UR4, UR22, UR4, URZ ;  /* 0x00000004160472a4 */ /* 0x000fe2000f8e023f */
[----:B------:R-:W-:Y:S01]  /*1b80*/  IMAD.MOV.U32 R11, RZ, RZ, c[0x0][0x1dc] ;  /* 0x00007700ff0b7624 */ /* 0x000fe200078e00ff */
[----:B------:R-:W-:Y:S01]  /*1b90*/  LEA.HI.X R7, R10, c[0x0][0x194], R0, 0x1, P0 ;  /* 0x000065000a077a11 */ /* 0x000fe200000f0c00 */
[----:B------:R-:W-:Y:S01]  /*1ba0*/  IMAD.WIDE.U32 R14, R14, c[0x0][0x180], R8 ;  /* 0x000060000e0e7a25 */ /* 0x000fe200078e0008 */
[----:B------:R-:W-:Y:S01]  /*1bb0*/  LEA.HI R10, R34, R166, RZ, 0x6 ;  /* 0x000000a6220a7211 */ /* 0x000fe200078f30ff */
[----:B------:R-:W-:Y:S01]  /*1bc0*/  CS2R R154, SRZ ;  /* 0x00000000009a7805 */ /* 0x000fe2000001ff00 */
[----:B------:R-:W-:Y:S01]  /*1bd0*/  IADD3 R0, -R248, UR8, RZ ;  /* 0x00000008f8007c10 */ /* 0x000fe2000fffe1ff */
[----:B------:R-:W-:Y:S01]  /*1be0*/  IMAD.MOV.U32 R9, RZ, RZ, c[0x0][0x1d8] ;  /* 0x00007600ff097624 */ /* 0x000fe200078e00ff */
[----:B------:R-:W-:Y:S01]  /*1bf0*/  ISETP.GE.AND P0, PT, R21, c[0x0][0x1cc], PT ;  /* 0x0000730015007a0c */ /* 0x000fe20003f06270 */
[----:B------:R-:W-:Y:S01]  /*1c00*/  IMAD.MOV.U32 R36, RZ, RZ, c[0x0][0x1ac] ;  /* 0x00006b00ff247624 */ /* 0x000fe200078e00ff */
[----:B------:R-:W-:Y:S01]  /*1c10*/  SHF.R.S32.HI R23, RZ, 0x6, R10 ;  /* 0x00000006ff177819 */ /* 0x000fe2000001140a */
[----:B------:R-:W-:Y:S01]  /*1c20*/  IMAD.MOV.U32 R12, RZ, RZ, R14 ;  /* 0x000000ffff0c7224 */ /* 0x000fe200078e000e */
[C---:B------:R-:W-:Y:S01]  /*1c30*/  ISETP.LT.OR P4, PT, R0.reuse, 0x1, P6 ;  /* 0x000000010000780c */ /* 0x040fe20003781670 */
[----:B------:R-:W-:Y:S01]  /*1c40*/  IMAD.U32 R14, RZ, RZ, UR10 ;  /* 0x0000000aff0e7e24 */ /* 0x000fe2000f8e00ff */
[----:B------:R-:W-:Y:S01]  /*1c50*/  ISETP.LT.OR P3, PT, R0, 0x1, P0 ;  /* 0x000000010000780c */ /* 0x000fe20000761670 */
[----:B------:R-:W-:Y:S01]  /*1c60*/  IMAD R240, R23, 0x200, R240 ;  /* 0x0000020017f07824 */ /* 0x000fe200078e02f0 */
[C---:B------:R-:W-:Y:S01]  /*1c70*/  LEA R8, P1, R9.reuse, R4, 0x6 ;  /* 0x0000000409087211 */ /* 0x040fe200078230ff */
[----:B------:R-:W-:Y:S01]  /*1c80*/  IMAD.WIDE.U32 R18, R14, c[0x0][0x278], R18 ;  /* 0x00009e000e127a25 */ /* 0x000fe200078e0012 */
[----:B------:R-:W-:Y:S01]  /*1c90*/  ISETP.LT.OR P0, PT, R0, 0x21, P0 ;  /* 0x000000210000780c */ /* 0x000fe20000701670 */
[----:B------:R-:W-:Y:S01]  /*1ca0*/  CS2R R152, SRZ ;  /* 0x0000000000987805 */ /* 0x000fe2000001ff00 */
[----:B------:R-:W-:Y:S01]  /*1cb0*/  LEA.HI.X R9, R9, R5, R11, 0x6, P1 ;  /* 0x0000000509097211 */ /* 0x000fe200008f340b */
[----:B------:R-:W-:Y:S01]  /*1cc0*/  IMAD.MOV.U32 R11, RZ, RZ, c[0x0][0x1a8] ;  /* 0x00006a00ff0b7624 */ /* 0x000fe200078e00ff */
[----:B------:R-:W-:Y:S01]  /*1cd0*/  ISETP.GE.AND P1, PT, R22, c[0x0][0x1cc], PT ;  /* 0x0000730016007a0c */ /* 0x000fe20003f26270 */
[----:B------:R-:W-:Y:S01]  /*1ce0*/  IMAD.SHL.U32 R240, R240, 0x2, RZ ;  /* 0x00000002f0f07824 */ /* 0x000fe200078e00ff */
[----:B------:R-:W-:Y:S01]  /*1cf0*/  IADD3 R13, R15, UR6, RZ ;  /* 0x000000060f0d7c10 */ /* 0x000fe2000fffe0ff */
[----:B------:R-:W-:Y:S01]  /*1d00*/  UIMAD UR6, UR13, UR5, UR4 ;  /* 0x000000050d0672a4 */ /* 0x000fe2000f8e0204 */
[C---:B------:R-:W-:Y:S01]  /*1d10*/  LEA R10, P5, R11.reuse, R6, 0x6 ;  /* 0x000000060b0a7211 */ /* 0x040fe200078a30ff */
[----:B------:R-:W-:Y:S01]  /*1d20*/  IMAD.MOV.U32 R246, RZ, RZ, 0x20 ;  /* 0x00000020fff67424 */ /* 0x000fe200078e00ff */
[----:B------:R-:W-:Y:S01]  /*1d30*/  @!PT LDS RZ, [RZ] ;  /* 0x00000000fffff984 */ /* 0x000fe20000000800 */
[----:B------:R-:W-:Y:S01]  /*1d40*/  @!PT LDS RZ, [RZ] ;  /* 0x00000000fffff984 */ /* 0x000fe20000000800 */
[----:B------:R-:W-:Y:S01]  /*1d50*/  @!PT LDS RZ, [RZ] ;  /* 0x00000000fffff984 */ /* 0x000fe20000000800 */
[----:B------:R1:W-:Y:S01]  /*1d60*/  LDGSTS.E.BYPASS.LTC128B.128 [R240+0x8080], [R4.64], !P4 ;  /* 0x0808000004f07fae */ /* 0x0003e2000e101d54 */
[C---:B------:R-:W-:Y:S01]  /*1d70*/  ISETP.LT.OR P4, PT, R0.reuse, 0x1, P2 ;  /* 0x000000010000780c */ /* 0x040fe20001781670 */
[----:B------:R-:W-:Y:S01]  /*1d80*/  ULDC.64 UR4, c[0x0][0x188] ;  /* 0x0000620000047ab9 */ /* 0x000fe20000000a00 */
[----:B------:R-:W-:Y:S01]  /*1d90*/  LEA.HI.X R11, R11, R7, R36, 0x6, P5 ;  /* 0x000000070b0b7211 */ /* 0x000fe200028f3424 */
[----:B------:R1:W-:Y:S01]  /*1da0*/  LDGSTS.E.BYPASS.LTC128B.128 [R240+0xa080], [R4.64+0x80], !P3 ;  /* 0x0a08008004f07fae */ /* 0x0003e2000d901d54 */
[C---:B------:R-:W-:Y:S01]  /*1db0*/  ISETP.LT.OR P3, PT, R0.reuse, 0x1, P1 ;  /* 0x000000010000780c */ /* 0x040fe20000f61670 */
[----:B------:R-:W-:Y:S01]  /*1dc0*/  UIMAD UR4, UR9, UR4, URZ ;  /* 0x00000004090472a4 */ /* 0x000fe2000f8e023f */
[C---:B------:R-:W-:Y:S01]  /*1dd0*/  ISETP.LT.OR P5, PT, R0.reuse, 0x21, P6 ;  /* 0x000000210000780c */ /* 0x040fe200037a1670 */
[----:B------:R-:W-:Y:S01]  /*1de0*/  UIADD3 UR6, UR25, UR6, URZ ;  /* 0x0000000619067290 */ /* 0x000fe2000fffe03f */
[C---:B------:R-:W-:Y:S01]  /*1df0*/  ISETP.LT.OR P2, PT, R0.reuse, 0x21, P2 ;  /* 0x000000210000780c */ /* 0x040fe20001741670 */
[----:B------:R-:W-:Y:S01]  /*1e00*/  UIMAD UR4, UR10, UR5, UR4 ;  /* 0x000000050a0472a4 */ /* 0x000fe2000f8e0204 */
[----:B------:R-:W-:Y:S01]  /*1e10*/  ISETP.LT.OR P1, PT, R0, 0x21, P1 ;  /* 0x000000210000780c */ /* 0x000fe20000f21670 */
[----:B------:R-:W-:Y:S01]  /*1e20*/  IMAD.WIDE.U32 R38, R14, c[0x0][0x188], R12 ;  /* 0x000062000e267a25 */ /* 0x000fe200078e000c */
[----:B------:R-:W-:Y:S01]  /*1e30*/  CS2R R150, SRZ ;  /* 0x0000000000967805 */ /* 0x000fe2000001ff00 */
[----:B------:R1:W-:Y:S01]  /*1e40*/  LDGSTS.E.BYPASS.LTC128B.128 [R240+0xc080], [R4.64+0x100], !P4 ;  /* 0x0c08010004f07fae */ /* 0x0003e2000e101d54 */
[----:B------:R-:W-:Y:S01]  /*1e50*/  ISETP.GE.AND P4, PT, R2, c[0x0][0x19c], PT ;  /* 0x0000670002007a0c */ /* 0x000fe20003f86270 */
[----:B------:R-:W-:Y:S01]  /*1e60*/  IMAD.WIDE.U32 R12, R17, c[0x0][0x208], R2 ;  /* 0x00008200110c7a25 */ /* 0x000fe200078e0002 */
[----:B------:R-:W-:Y:S01]  /*1e70*/  IADD3 R37, R39, UR4, RZ ;  /* 0x0000000427257c10 */ /* 0x000fe2000fffe0ff */
[----:B------:R1:W-:Y:S01]  /*1e80*/  LDGSTS.E.BYPASS.LTC128B.128 [R240+0xe080], [R4.64+0x180], !P3 ;  /* 0x0e08018004f07fae */ /* 0x0003e2000d901d54 */
[C---:B------:R-:W-:Y:S01]  /*1e90*/  ISETP.GE.AND P3, PT, R21.reuse, c[0x0][0x19c], PT ;  /* 0x0000670015007a0c */ /* 0x040fe20003f66270 */
[----:B------:R-:W-:Y:S01]  /*1ea0*/  ULDC.64 UR4, c[0x0][0x288] ;  /* 0x0000a20000047ab9 */ /* 0x000fe20000000a00 */
[----:B------:R-:W-:Y:S01]  /*1eb0*/  IMAD.MOV.U32 R3, RZ, RZ, c[0x0][0x178] ;  /* 0x00005e00ff037624 */ /* 0x000fe200078e00ff */
[----:B------:R2:W-:Y:S01]  /*1ec0*/  LDGSTS.E.BYPASS.LTC128B.128 [R240+0x9080], [R8.64], !P5 ;  /* 0x0908000008f07fae */ /* 0x0005e2000e901d54 */
[C---:B------:R-:W-:Y:S01]  /*1ed0*/  ISETP.LT.OR P5, PT, R0.reuse, 0x1, P4 ;  /* 0x000000010000780c */ /* 0x040fe200027a1670 */
[----:B------:R-:W-:Y:S01]  /*1ee0*/  UIMAD UR4, UR23, UR4, URZ ;  /* 0x00000004170472a4 */ /* 0x000fe2000f8e023f */
[C---:B------:R-:W-:Y:S01]  /*1ef0*/  ISETP.LT.OR P4, PT, R0.reuse, 0x21, P4 ;  /* 0x000000210000780c */ /* 0x040fe20002781670 */
        /* <DEDUP_REMOVED lines=11> */
[C---:B------:R-:W-:Y:S01]  /*1fb0*/  ISETP.LT.OR P6, PT, R0.reuse, 0x1, P2 ;  /* 0x000000010000780c */ /* 0x040fe200017c1670 */
[----:B------:R3:W-:Y:S01]  /*1fc0*/  LDGSTS.E.BYPASS.LTC128B.128 [R240+0x80], [R6.64], !P5 ;  /* 0x0008000006f07fae */ /* 0x0007e2000e901d54 */
[C---:B------:R-:W-:Y:S01]  /*1fd0*/  ISETP.LT.OR P5, PT, R0.reuse, 0x1, P1 ;  /* 0x000000010000780c */ /* 0x040fe20000fa1670 */
[----:B------:R-:W-:Y:S01]  /*1fe0*/  CS2R R140, SRZ ;  /* 0x00000000008c7805 */ /* 0x000fe2000001ff00 */
[C---:B------:R-:W-:Y:S01]  /*1ff0*/  ISETP.LT.OR P2, PT, R0.reuse, 0x21, P2 ;  /* 0x000000210000780c */ /* 0x040fe20001741670 */
[----:B------:R3:W-:Y:S01]  /*2000*/  LDGSTS.E.BYPASS.LTC128B.128 [R240+0x2080], [R6.64+0x80], !P0 ;  /* 0x0208008006f07fae */ /* 0x0007e2000c101d54 */
[----:B------:R-:W-:Y:S01]  /*2010*/  ISETP.LT.OR P1, PT, R0, 0x21, P1 ;  /* 0x000000210000780c */ /* 0x000fe20000f21670 */
[----:B------:R-:W-:Y:S01]  /*2020*/  CS2R R138, SRZ ;  /* 0x00000000008a7805 */ /* 0x000fe2000001ff00 */
[----:B-1----:R-:W-:Y:S01]  /*2030*/  IMAD.U32 R4, RZ, RZ, UR24 ;  /* 0x00000018ff047e24 */ /* 0x002fe2000f8e00ff */
[----:B------:R1:W-:Y:S01]  /*2040*/  STL.64 [R1], R38 ;  /* 0x0000002601007387 */ /* 0x0003e20000100a00 */
[----:B------:R-:W-:Y:S01]  /*2050*/  IMAD.U32 R5, RZ, RZ, UR25 ;  /* 0x00000019ff057e24 */ /* 0x000fe2000f8e00ff */
[----:B------:R-:W-:Y:S01]  /*2060*/  UIMAD UR25, UR17, UR5, UR4 ;  /* 0x00000005111972a4 */ /* 0x000fe2000f8e0204 */
[----:B------:R-:W-:Y:S01]  /*2070*/  CS2R R136, SRZ ;  /* 0x0000000000887805 */ /* 0x000fe2000001ff00 */
[----:B------:R-:W-:Y:S01]  /*2080*/  LEA R5, P0, R4, R38, 0x6 ;  /* 0x0000002604057211 */ /* 0x000fe200078030ff */
[----:B------:R3:W-:Y:S01]  /*2090*/  LDGSTS.E.BYPASS.LTC128B.128 [R240+0x4080], [R6.64+0x100], !P6 ;  /* 0x0408010006f07fae */ /* 0x0007e2000f101d54 */
[----:B------:R-:W-:Y:S01]  /*20a0*/  ISETP.GE.AND P6, PT, R2, c[0x0][0x16c], PT ;  /* 0x00005b0002007a0c */ /* 0x000fe20003fc6270 */
[----:B------:R-:W-:Y:S01]  /*20b0*/  ULDC.64 UR4, c[0x0][0x238] ;  /* 0x00008e0000047ab9 */ /* 0x000fe20000000a00 */
[----:B------:R-:W-:Y:S01]  /*20c0*/  CS2R R134, SRZ ;  /* 0x0000000000867805 */ /* 0x000fe2000001ff00 */
[----:B------:R3:W-:Y:S01]  /*20d0*/  LDGSTS.E.BYPASS.LTC128B.128 [R240+0x6080], [R6.64+0x180], !P5 ;  /* 0x0608018006f07fae */ /* 0x0007e2000e901d54 */
[----:B------:R-:W-:Y:S01]  /*20e0*/  ISETP.GE.AND P5, PT, R16, c[0x0][0x16c], PT ;  /* 0x00005b0010007a0c */ /* 0x000fe20003fa6270 */
[----:B------:R-:W-:Y:S01]  /*20f0*/  UIMAD UR4, UR23, UR4, URZ ;  /* 0x00000004170472a4 */ /* 0x000fe2000f8e023f */
[----:B------:R-:W-:Y:S01]  /*2100*/  CS2R R132, SRZ ;  /* 0x0000000000847805 */ /* 0x000fe2000001ff00 */
[----:B------:R4:W-:Y:S01]  /*2110*/  LDGSTS.E.BYPASS.LTC128B.128 [R240+0x1080], [R10.64], !P4 ;  /* 0x010800000af07fae */ /* 0x0009e2000e101d54 */
[----:B------:R-:W-:Y:S01]  /*2120*/  CS2R R130, SRZ ;  /* 0x0000000000827805 */ /* 0x000fe2000001ff00 */
[----:B--2---:R-:W-:Y:S01]  /*2130*/  IMAD.U32 R8, RZ, RZ, UR6 ;  /* 0x00000006ff087e24 */ /* 0x004fe2000f8e00ff */
[----:B------:R-:W-:Y:S01]  /*2140*/  ULDC.64 UR6, c[0x0][0x210] ;  /* 0x0000840000067ab9 */ /* 0x000fe20000000a00 */
[----:B------:R4:W-:Y:S01]  /*2150*/  LDGSTS.E.BYPASS.LTC128B.128 [R240+0x3080], [R10.64+0x80], !P3 ;  /* 0x030800800af07fae */ /* 0x0009e2000d901d54 */
[----:B------:R-:W-:Y:S01]  /*2160*/  ISETP.GE.AND P3, PT, R21, c[0x0][0x16c], PT ;  /* 0x00005b0015007a0c */ /* 0x000fe20003f66270 */
[----:B------:R-:W-:Y:S01]  /*2170*/  UIMAD UR6, UR23, UR6, URZ ;  /* 0x00000006170672a4 */ /* 0x000fe2000f8e023f */
[----:B------:R-:W-:Y:S01]  /*2180*/  LEA.HI.X R0, R4, R37, R8, 0x6, P0 ;  /* 0x0000002504007211 */ /* 0x000fe200000f3408 */
[----:B------:R4:W-:Y:S01]  /*2190*/  LDGSTS.E.BYPASS.LTC128B.128 [R240+0x5080], [R10.64+0x100], !P2 ;  /* 0x050801000af07fae */ /* 0x0009e2000d101d54 */
[C---:B------:R-:W-:Y:S01]  /*21a0*/  LEA R4, P0, R5.reuse, c[0x0][0x160], 0x1 ;  /* 0x0000580005047a11 */ /* 0x040fe200078008ff */
[----:B------:R-:W-:Y:S01]  /*21b0*/  IMAD R9, R20, c[0x0][0x208], RZ ;  /* 0x0000820014097a24 */ /* 0x000fe200078e02ff */
[----:B------:R-:W-:Y:S01]  /*21c0*/  UIMAD UR24, UR17, UR7, UR6 ;  /* 0x00000007111872a4 */ /* 0x000fe2000f8e0206 */
[----:B------:R4:W-:Y:S01]  /*21d0*/  LDGSTS.E.BYPASS.LTC128B.128 [R240+0x7080], [R10.64+0x180], !P1 ;  /* 0x070801800af07fae */ /* 0x0009e2000c901d54 */
[----:B------:R-:W-:Y:S01]  /*21e0*/  LEA.HI.X R5, R5, c[0x0][0x164], R0, 0x1, P0 ;  /* 0x0000590005057a11 */ /* 0x000fe200000f0c00 */
[----:B------:R-:W-:Y:S01]  /*21f0*/  IMAD.U32 R0, RZ, RZ, UR19 ;  /* 0x00000013ff007e24 */ /* 0x000fe2000f8e00ff */
[----:B------:R-:W-:Y:S01]  /*2200*/  ISETP.GT.AND P0, PT, R166, 0xf, PT ;  /* 0x0000000fa600780c */ /* 0x000fe20003f04270 */
[----:B------:R-:W-:Y:S01]  /*2210*/  ULDC.64 UR6, c[0x0][0x278] ;  /* 0x00009e0000067ab9 */ /* 0x000fe20000000a00 */
[----:B------:R-:W0:Y:S01]  /*2220*/  LDGDEPBAR ;  /* 0x00000000000079af */ /* 0x000e220000000000 */
[----:B------:R-:W-:Y:S01]  /*2230*/  UIMAD UR6, UR9, UR6, URZ ;  /* 0x00000006090672a4 */ /* 0x000fe2000f8e023f */
[----:B------:R-:W-:Y:S01]  /*2240*/  IADD3 R0, -R0, UR15, -R248 ;  /* 0x0000000f00007c10 */ /* 0x000fe2000fffe9f8 */
[----:B------:R-:W-:Y:S01]  /*2250*/  IMAD R9, R17, c[0x0][0x20c], R9 ;  /* 0x0000830011097a24 */ /* 0x000fe200078e0209 */
[----:B------:R-:W-:Y:S01]  /*2260*/  USHF.R.S32.HI UR23, URZ, 0x1f, UR19 ;  /* 0x0000001f3f177899 */ /* 0x000fe20008011413 */
[----:B------:R-:W-:Y:S01]  /*2270*/  STL [R1+0x8], R37 ;  /* 0x0000082501007387 */ /* 0x000fe20000100800 */
[C---:B------:R-:W-:Y:S01]  /*2280*/  ISETP.LT.OR P2, PT, R0.reuse, 0x1, P6 ;  /* 0x000000010000780c */ /* 0x040fe20003741670 */
[----:B------:R-:W-:Y:S01]  /*2290*/  UIMAD UR7, UR10, UR7, UR6 ;  /* 0x000000070a0772a4 */ /* 0x000fe2000f8e0206 */
[C---:B------:R-:W-:Y:S01]  /*22a0*/  ISETP.LT.OR P4, PT, R0.reuse, 0x1, P3 ;  /* 0x000000010000780c */ /* 0x040fe20001f81670 */
[----:B---3--:R-:W-:Y:S01]  /*22b0*/  IMAD.IADD R7, R13, 0x1, R9 ;  /* 0x000000010d077824 */ /* 0x008fe200078e0209 */
[C---:B------:R-:W-:Y:S01]  /*22c0*/  ISETP.LT.OR P1, PT, R0.reuse, 0x1, P5 ;  /* 0x000000010000780c */ /* 0x040fe20002f21670 */
[----:B------:R-:W-:Y:S01]  /*22d0*/  IMAD.MOV.U32 R6, RZ, RZ, R12 ;  /* 0x000000ffff067224 */ /* 0x000fe200078e000c */
[----:B------:R-:W-:Y:S01]  /*22e0*/  UIMAD UR26, UR17, UR5, UR4 ;  /* 0x00000005111a72a4 */ /* 0x000fe2000f8e0204 */
[----:B------:R-:W-:Y:S01]  /*22f0*/  IADD3 R15, R19, UR7, RZ ;  /* 0x00000007130f7c10 */ /* 0x000fe2000fffe0ff */
[----:B------:R-:W-:Y:S01]  /*2300*/  ULDC.64 UR6, c[0x0][0x208] ;  /* 0x0000820000067ab9 */ /* 0x000fe20000000a00 */
[----:B------:R-:W-:Y:S01]  /*2310*/  ISETP.LT.OR P5, PT, R0, 0x21, P5 ;  /* 0x000000210000780c */ /* 0x000fe20002fa1670 */
[----:B------:R-:W-:Y:S01]  /*2320*/  UIMAD UR22, UR22, UR6, URZ ;  /* 0x00000006161672a4 */ /* 0x000fe2000f8e023f */
[----:B------:R-:W-:Y:S01]  /*2330*/  STL.64 [R1+0x18], R18 ;  /* 0x0000181201007387 */ /* 0x000fe20000100a00 */
[----:B------:R-:W-:Y:S01]  /*2340*/  ULDC.64 UR4, c[0x0][0x218] ;  /* 0x0000860000047ab9 */ /* 0x000fe20000000a00 */
[----:B------:R-:W-:Y:S01]  /*2350*/  CS2R R128, SRZ ;  /* 0x0000000000807805 */ /* 0x000fe2000001ff00 */
[----:B------:R-:W-:Y:S01]  /*2360*/  UIMAD.WIDE.U32 UR28, UR13, UR6, URZ ;  /* 0x000000060d1c72a5 */ /* 0x000fe2000f8e003f */
[----:B------:R2:W-:Y:S01]  /*2370*/  LDGSTS.E.BYPASS.LTC128B.128 [R240+0x10080], [R4.64], !P2 ;  /* 0x1008000004f07fae */ /* 0x0005e2000d101d54 */
[----:B----4-:R-:W-:Y:S01]  /*2380*/  IMAD.MOV.U32 R10, RZ, RZ, c[0x0][0x17c] ;  /* 0x00005f00ff0a7624 */ /* 0x010fe200078e00ff */
[C---:B------:R-:W-:Y:S01]  /*2390*/  LEA R8, P2, R3.reuse, R4, 0x6 ;  /* 0x0000000403087211 */ /* 0x040fe200078430ff */
[----:B------:R-:W-:Y:S01]  /*23a0*/  UIMAD UR22, UR13, UR7, UR22 ;  /* 0x000000070d1672a4 */ /* 0x000fe2000f8e0216 */
[----:B------:R2:W-:Y:S01]  /*23b0*/  LDGSTS.E.BYPASS.LTC128B.128 [R240+0x12080], [R4.64+0x80], !P4 ;  /* 0x1208008004f07fae */ /* 0x0005e2000e101d54 */
[----:B------:R-:W-:Y:S01]  /*23c0*/  ISETP.GE.AND P4, PT, R22, c[0x0][0x16c], PT ;  /* 0x00005b0016007a0c */ /* 0x000fe20003f86270 */
[----:B------:R-:W-:Y:S01]  /*23d0*/  UIMAD UR4, UR9, UR4, URZ ;  /* 0x00000004090472a4 */ /* 0x000fe2000f8e023f */
[----:B------:R-:W-:Y:S01]  /*23e0*/  LEA.HI.X R9, R3, R5, R10, 0x6, P2 ;  /* 0x0000000503097211 */ /* 0x000fe200010f340a */
[----:B------:R-:W-:Y:S01]  /*23f0*/  IMAD.U32 R3, RZ, RZ, UR17 ;  /* 0x00000011ff037e24 */ /* 0x000fe2000f8e00ff */
[----:B------:R-:W-:Y:S01]  /*2400*/  ISETP.LT.OR P2, PT, R0, 0x1, P4 ;  /* 0x000000010000780c */ /* 0x000fe20002741670 */
[----:B------:R2:W-:Y:S01]  /*2410*/  LDGSTS.E.BYPASS.LTC128B.128 [R240+0x14080], [R4.64+0x100], !P1 ;  /* 0x1408010004f07fae */ /* 0x0005e2000c901d54 */
[----:B------:R-:W-:Y:S01]  /*2420*/  @!P0 IADD3 R10, P1, R18, UR19, RZ ;  /* 0x00000013120a8c10 */ /* 0x000fe2000ff3e0ff */
[----:B------:R-:W-:Y:S01]  /*2430*/  IMAD.WIDE.U32 R6, R3, c[0x0][0x210], R6 ;  /* 0x0000840003067a25 */ /* 0x000fe200078e0006 */
[----:B------:R-:W-:Y:S01]  /*2440*/  ISETP.LT.OR P4, PT, R0, 0x21, P4 ;  /* 0x000000210000780c */ /* 0x000fe20002781670 */
[----:B------:R-:W-:Y:S01]  /*2450*/  UIADD3 UR22, UR29, UR22, URZ ;  /* 0x000000161d167290 */ /* 0x000fe2000fffe03f */
[----:B------:R-:W-:Y:S01]  /*2460*/  @!P0 IADD3.X R3, R15, UR23, RZ, P1, !PT ;  /* 0x000000170f038c10 */ /* 0x000fe20008ffe4ff */
[----:B------:R-:W-:Y:S01]  /*2470*/  UIMAD UR4, UR10, UR5, UR4 ;  /* 0x000000050a0472a4 */ /* 0x000fe2000f8e0204 */
[C---:B------:R-:W-:Y:S01]  /*2480*/  @!P0 LEA R12, P1, R10.reuse, c[0x0][0x258], 0x2 ;  /* 0x000096000a0c8a11 */ /* 0x040fe200078210ff */
[----:B------:R-:W-:Y:S01]  /*2490*/  IMAD.U32 R11, RZ, RZ, UR29 ;  /* 0x0000001dff0b7e24 */ /* 0x000fe2000f8e00ff */
[----:B------:R-:W-:Y:S01]  /*24a0*/  IADD3 R7, R7, UR24, RZ ;  /* 0x0000001807077c10 */ /* 0x000fe2000fffe0ff */
[----:B------:R-:W-:Y:S01]  /*24b0*/  IMAD.U32 R11, RZ, RZ, UR22 ;  /* 0x00000016ff0b7e24 */ /* 0x000fe2000f8e00ff */
[----:B------:R-:W-:Y:S01]  /*24c0*/  @!P0 LEA.HI.X R13, R10, c[0x0][0x25c], R3, 0x2, P1 ;  /* 0x000097000a0d8a11 */ /* 0x000fe200008f1403 */
[----:B------:R2:W-:Y:S01]  /*24d0*/  LDGSTS.E.BYPASS.LTC128B.128 [R240+0x16080], [R4.64+0x180], !P2 ;  /* 0x1608018004f07fae */ /* 0x0005e2000d101d54 */
[C---:B------:R-:W-:Y:S01]  /*24e0*/  ISETP.LT.OR P1, PT, R0.reuse, 0x21, P6 ;  /* 0x000000210000780c */ /* 0x040fe20003721670 */
[----:B------:R-:W-:Y:S01]  /*24f0*/  IMAD.U32 R10, RZ, RZ, UR28 ;  /* 0x0000001cff0a7e24 */ /* 0x000fe2000f8e00ff */
[----:B------:R-:W-:Y:S01]  /*2500*/  ISETP.LT.OR P2, PT, R0, 0x21, P3 ;  /* 0x000000210000780c */ /* 0x000fe20001f41670 */
[----:B------:R-:W-:Y:S01]  /*2510*/  IMAD.WIDE.U32 R250, R14, c[0x0][0x218], R6 ;  /* 0x000086000efa7a25 */ /* 0x000fe200078e0006 */
[C---:B------:R-:W-:Y:S01]  /*2520*/  ISETP.GE.AND P3, PT, R2.reuse, c[0x0][0x16c], PT ;  /* 0x00005b0002007a0c */ /* 0x040fe20003f66270 */
[----:B------:R3:W-:Y:S01]  /*2530*/  STL [R1+0x24], R15 ;  /* 0x0000240f01007387 */ /* 0x0007e20000100800 */
[C---:B------:R-:W-:Y:S01]  /*2540*/  ISETP.GE.AND P6, PT, R2.reuse, c[0x0][0x1fc], PT ;  /* 0x00007f0002007a0c */ /* 0x040fe20003fc6270 */
[----:B------:R-:W-:Y:S01]  /*2550*/  IMAD.MOV.U32 R6, RZ, RZ, R26 ;  /* 0x000000ffff067224 */ /* 0x000fe200078e001a */
[----:B------:R-:W-:Y:S01]  /*2560*/  IADD3 R252, R251, UR4, RZ ;  /* 0x00000004fbfc7c10 */ /* 0x000fe2000fffe0ff */
[----:B------:R-:W-:Y:S01]  /*2570*/  ULDC.64 UR4, c[0x0][0x290] ;  /* 0x0000a40000047ab9 */ /* 0x000fe20000000a00 */
[----:B------:R-:W-:Y:S01]  /*2580*/  IADD3 R7, R27, UR25, RZ ;  /* 0x000000191b077c10 */ /* 0x000fe2000fffe0ff */
[----:B------:R-:W-:Y:S01]  /*2590*/  UIMAD UR4, UR9, UR4, URZ ;  /* 0x00000004090472a4 */ /* 0x000fe2000f8e023f */
[----:B------:R-:W-:Y:S01]  /*25a0*/  CS2R R126, SRZ ;  /* 0x00000000007e7805 */ /* 0x000fe2000001ff00 */
[----:B------:R4:W-:Y:S01]  /*25b0*/  LDGSTS.E.BYPASS.LTC128B.128 [R240+0x11080], [R8.64], !P1 ;  /* 0x1108000008f07fae */ /* 0x0009e2000c901d54 */
[----:B------:R-:W-:Y:S01]  /*25c0*/  ISETP.GE.AND P1, PT, R2, c[0x0][0x1fc], PT ;  /* 0x00007f0002007a0c */ /* 0x000fe20003f26270 */
[----:B-1----:R-:W-:Y:S01]  /*25d0*/  IMAD.WIDE.U32 R38, R14, c[0x0][0x290], R6 ;  /* 0x0000a4000e267a25 */ /* 0x002fe200078e0006 */
[----:B------:R-:W-:Y:S01]  /*25e0*/  UIMAD UR4, UR10, UR5, UR4 ;  /* 0x000000050a0472a4 */ /* 0x000fe2000f8e0204 */
[----:B------:R4:W-:Y:S01]  /*25f0*/  LDGSTS.E.BYPASS.LTC128B.128 [R240+0x13080], [R8.64+0x80], !P2 ;  /* 0x1308008008f07fae */ /* 0x0009e2000d101d54 */
[----:B------:R-:W-:Y:S01]  /*2600*/  LEA R3, P2, R10, R250, 0x6 ;  /* 0x000000fa0a037211 */ /* 0x000fe200078430ff */
[----:B------:R-:W-:Y:S01]  /*2610*/  IMAD.SHL.U32 R6, R236, 0x10, RZ ;  /* 0x00000010ec067824 */ /* 0x000fe200078e00ff */
[----:B------:R-:W-:Y:S01]  /*2620*/  CS2R R124, SRZ ;  /* 0x00000000007c7805 */ /* 0x000fe2000001ff00 */
[----:B------:R4:W-:Y:S01]  /*2630*/  LDGSTS.E.BYPASS.LTC128B.128 [R240+0x15080], [R8.64+0x100], !P5 ;  /* 0x1508010008f07fae */ /* 0x0009e2000e901d54 */
[----:B------:R-:W-:Y:S01]  /*2640*/  LEA.HI.X R11, R10, R252, R11, 0x6, P2 ;  /* 0x000000fc0a0b7211 */ /* 0x000fe200010f340b */
[----:B------:R-:W-:Y:S01]  /*2650*/  CS2R R122, SRZ ;  /* 0x00000000007a7805 */ /* 0x000fe2000001ff00 */
[C---:B------:R-:W-:Y:S01]  /*2660*/  ISETP.GE.AND P2, PT, R21.reuse, c[0x0][0x1fc], PT ;  /* 0x00007f0015007a0c */ /* 0x040fe20003f46270 */
[----:B------:R4:W-:Y:S01]  /*2670*/  LDGSTS.E.BYPASS.LTC128B.128 [R240+0x17080], [R8.64+0x180], !P4 ;  /* 0x1708018008f07fae */ /* 0x0009e2000e101d54 */
[----:B--2---:R-:W-:Y:S01]  /*2680*/  IMAD.MOV.U32 R4, RZ, RZ, R24 ;  /* 0x000000ffff047224 */ /* 0x004fe200078e0018 */
[----:B------:R-:W-:Y:S01]  /*2690*/  SEL R24, RZ, 0x1, P3 ;  /* 0x00000001ff187807 */ /* 0x000fe20001800000 */
[----:B------:R-:W-:Y:S01]  /*26a0*/  CS2R R120, SRZ ;  /* 0x0000000000787805 */ /* 0x000fe2000001ff00 */
[C---:B------:R-:W-:Y:S01]  /*26b0*/  ISETP.GE.AND P4, PT, R21.reuse, c[0x0][0x16c], PT ;  /* 0x00005b0015007a0c */ /* 0x040fe20003f86270 */
[----:B---3--:R-:W-:Y:S01]  /*26c0*/  @!P0 IMAD.SHL.U32 R15, R166, 0x10, RZ ;  /* 0x00000010a60f8824 */ /* 0x008fe200078e00ff */
[----:B------:R-:W-:Y:S01]  /*26d0*/  ISETP.GE.AND P3, PT, R16, c[0x0][0x16c], PT ;  /* 0x00005b0010007a0c */ /* 0x000fe20003f66270 */
[----:B------:R1:W-:Y:S01]  /*26e0*/  STL.64 [R1+0x10], R38 ;  /* 0x0000102601007387 */ /* 0x0003e20000100a00 */
[----:B------:R-:W-:Y:S01]  /*26f0*/  ISETP.GE.AND P5, PT, R21, c[0x0][0x1fc], PT ;  /* 0x00007f0015007a0c */ /* 0x000fe20003fa6270 */
[----:B------:R-:W-:Y:S01]  /*2700*/  CS2R R118, SRZ ;  /* 0x0000000000767805 */ /* 0x000fe2000001ff00 */
[----:B------:R-:W-:Y:S01]  /*2710*/  SEL R19, RZ, 0xffffffff, P4 ;  /* 0xffffffffff137807 */ /* 0x000fe20002000000 */
[----:B------:R2:W-:Y:S01]  /*2720*/  @!P0 LDGSTS.E.BYPASS.LTC128B.128 [R15+0x20080], [R12.64] ;  /* 0x200800000c0f8fae */ /* 0x0005e2000b901d54 */
[----:B------:R-:W-:Y:S01]  /*2730*/  SEL R21, RZ, 0x4, P3 ;  /* 0x00000004ff157807 */ /* 0x000fe20001800000 */
[----:B------:R-:W-:Y:S01]  /*2740*/  CS2R R116, SRZ ;  /* 0x0000000000747805 */ /* 0x000fe2000001ff00 */
[----:B------:R-:W-:Y:S01]  /*2750*/  ISETP.GE.AND P4, PT, R22, c[0x0][0x16c], PT ;  /* 0x00005b0016007a0c */ /* 0x000fe20003f86270 */
[----:B------:R-:W0:Y:S01]  /*2760*/  LDGDEPBAR ;  /* 0x00000000000079af */ /* 0x000e220000000000 */
[----:B------:R-:W-:Y:S01]  /*2770*/  ISETP.GE.AND P3, PT, R16, c[0x0][0x1fc], PT ;  /* 0x00007f0010007a0c */ /* 0x000fe20003f66270 */
[----:B------:R-:W-:Y:S01]  /*2780*/  CS2R R114, SRZ ;  /* 0x0000000000727805 */ /* 0x000fe2000001ff00 */
[----:B------:R-:W-:Y:S01]  /*2790*/  IADD3 R5, R25, UR26, RZ ;  /* 0x0000001a19057c10 */ /* 0x000fe2000fffe0ff */
[----:B------:R-:W-:Y:S01]  /*27a0*/  CS2R R112, SRZ ;  /* 0x0000000000707805 */ /* 0x000fe2000001ff00 */
[----:B------:R-:W-:Y:S01]  /*27b0*/  SEL R25, RZ, 0x1, P1 ;  /* 0x00000001ff197807 */ /* 0x000fe20000800000 */
[----:B------:R-:W-:Y:S01]  /*27c0*/  CS2R R110, SRZ ;  /* 0x00000000006e7805 */ /* 0x000fe2000001ff00 */
[----:B------:R-:W-:Y:S01]  /*27d0*/  SEL R20, RZ, 0xffffffff, P2 ;  /* 0xffffffffff147807 */ /* 0x000fe20001000000 */
[----:B------:R-:W-:Y:S01]  /*27e0*/  IMAD.WIDE.U32 R164, R14, c[0x0][0x240], R4 ;  /* 0x000090000ea47a25 */ /* 0x000fe200078e0004 */
[----:B------:R-:W-:Y:S01]  /*27f0*/  SEL R243, RZ, 0x8, P4 ;  /* 0x00000008fff37807 */ /* 0x000fe20002000000 */
[----:B------:R-:W-:Y:S01]  /*2800*/  CS2R R108, SRZ ;  /* 0x00000000006c7805 */ /* 0x000fe2000001ff00 */
[C---:B------:R-:W-:Y:S01]  /*2810*/  LEA R2, P1, R3.reuse, c[0x0][0x1f0], 0x1 ;  /* 0x00007c0003027a11 */ /* 0x040fe200078208ff */
[----:B------:R-:W-:Y:S01]  /*2820*/  IMAD.SHL.U32 R5, R248, 0x8, RZ ;  /* 0x00000008f8057824 */ /* 0x000fe200078e00ff */
[----:B------:R-:W-:Y:S01]  /*2830*/  ISETP.LT.OR P2, PT, R0, 0x1, P6 ;  /* 0x000000010000780c */ /* 0x000fe20003741670 */
[----:B------:R-:W-:Y:S01]  /*2840*/  IMAD.U32 R14, RZ, RZ, UR6 ;  /* 0x00000006ff0e7e24 */ /* 0x000fe2000f8e00ff */
[----:B------:R-:W-:Y:S01]  /*2850*/  SEL R242, RZ, 0x4, P3 ;  /* 0x00000004fff27807 */ /* 0x000fe20001800000 */
[----:B------:R-:W-:Y:S01]  /*2860*/  STL.64 [R1+0x28], R164 ;  /* 0x000028a401007387 */ /* 0x000fe20000100a00 */
[----:B------:R-:W-:Y:S01]  /*2870*/  ISETP.GE.AND P4, PT, R16, c[0x0][0x1fc], PT ;  /* 0x00007f0010007a0c */ /* 0x000fe20003f86270 */
[----:B------:R-:W-:Y:S01]  /*2880*/  CS2R R106, SRZ ;  /* 0x00000000006a7805 */ /* 0x000fe2000001ff00 */
[----:B------:R-:W-:Y:S01]  /*2890*/  ISETP.LT.OR P3, PT, R0, 0x1, P5 ;  /* 0x000000010000780c */ /* 0x000fe20002f61670 */
[----:B------:R-:W-:Y:S01]  /*28a0*/  CS2R R104, SRZ ;  /* 0x0000000000687805 */ /* 0x000fe2000001ff00 */
[----:B----4-:R-:W-:Y:S01]  /*28b0*/  LOP3.LUT R9, R32, 0xffffffe0, RZ, 0xc0, !PT ;  /* 0xffffffe020097812 */ /* 0x010fe200078ec0ff */
[----:B------:R-:W-:Y:S01]  /*28c0*/  CS2R R102, SRZ ;  /* 0x0000000000667805 */ /* 0x000fe2000001ff00 */
[----:B------:R-:W-:Y:S01]  /*28d0*/  LEA.HI.X R3, R3, c[0x0][0x1f4], R11, 0x1, P1 ;  /* 0x00007d0003037a11 */ /* 0x000fe200008f0c0b */
[----:B--2---:R-:W-:Y:S01]  /*28e0*/  IMAD.U32 R15, RZ, RZ, UR7 ;  /* 0x00000007ff0f7e24 */ /* 0x004fe2000f8e00ff */
[----:B------:R-:W-:Y:S01]  /*28f0*/  ISETP.LT.OR P1, PT, R0, 0x1, P4 ;  /* 0x000000010000780c */ /* 0x000fe20002721670 */
[----:B------:R-:W-:Y:S01]  /*2900*/  IMAD.IADD R9, R166, 0x1, -R9 ;  /* 0x00000001a6097824 */ /* 0x000fe200078e0a09 */
[----:B------:R-:W-:Y:S01]  /*2910*/  LOP3.LUT R8, R33, 0xfffffff0, RZ, 0xc0, !PT ;  /* 0xfffffff021087812 */ /* 0x000fe200078ec0ff */
[----:B------:R2:W-:Y:S01]  /*2920*/  LDGSTS.E.BYPASS.LTC128B.128 [R240+0x18080], [R2.64], !P2 ;  /* 0x1808000002f07fae */ /* 0x0005e2000d101d54 */
[----:B------:R-:W-:Y:S01]  /*2930*/  ISETP.LT.OR P6, PT, R0, 0x21, P6 ;  /* 0x000000210000780c */ /* 0x000fe200037c1670 */
[----:B------:R-:W-:Y:S01]  /*2940*/  CS2R R100, SRZ ;  /* 0x0000000000647805 */ /* 0x000fe2000001ff00 */
[----:B------:R-:W-:Y:S01]  /*2950*/  SHF.R.S32.HI R11, RZ, 0x1f, R9 ;  /* 0x0000001fff0b7819 */ /* 0x000fe20000011409 */
[----:B------:R2:W-:Y:S01]  /*2960*/  LDGSTS.E.BYPASS.LTC128B.128 [R240+0x1a080], [R2.64+0x80], !P3 ;  /* 0x1a08008002f07fae */ /* 0x0005e2000d901d54 */
[----:B------:R-:W-:Y:S01]  /*2970*/  ISETP.GE.AND P3, PT, R22, c[0x0][0x1fc], PT ;  /* 0x00007f0016007a0c */ /* 0x000fe20003f66270 */
[----:B------:R-:W-:Y:S01]  /*2980*/  IMAD.IADD R8, R166, 0x1, -R8 ;  /* 0x00000001a6087824 */ /* 0x000fe200078e0a08 */
[----:B------:R-:W-:Y:S01]  /*2990*/  LEA.HI R13, R11, R9, RZ, 0x2 ;  /* 0x000000090b0d7211 */ /* 0x000fe200078f10ff */
[----:B------:R-:W-:Y:S01]  /*29a0*/  CS2R R98, SRZ ;  /* 0x0000000000627805 */ /* 0x000fe2000001ff00 */
[C---:B------:R-:W-:Y:S01]  /*29b0*/  ISETP.LT.OR P5, PT, R0.reuse, 0x21, P5 ;  /* 0x000000210000780c */ /* 0x040fe20002fa1670 */
[----:B------:R2:W-:Y:S01]  /*29c0*/  LDGSTS.E.BYPASS.LTC128B.128 [R240+0x1c080], [R2.64+0x100], !P1 ;  /* 0x1c08010002f07fae */ /* 0x0005e2000c901d54 */
[C---:B------:R-:W-:Y:S01]  /*29d0*/  ISETP.LT.OR P1, PT, R0.reuse, 0x1, P3 ;  /* 0x000000010000780c */ /* 0x040fe20001f21670 */
[----:B------:R-:W-:Y:S01]  /*29e0*/  CS2R R96, SRZ ;  /* 0x0000000000607805 */ /* 0x000fe2000001ff00 */
[----:B------:R-:W-:Y:S01]  /*29f0*/  LOP3.LUT R4, R13, 0x7ffffffc, RZ, 0xc0, !PT ;  /* 0x7ffffffc0d047812 */ /* 0x000fe200078ec0ff */
[----:B------:R-:W-:Y:S01]  /*2a00*/  CS2R R94, SRZ ;  /* 0x00000000005e7805 */ /* 0x000fe2000001ff00 */
[C---:B------:R-:W-:Y:S01]  /*2a10*/  ISETP.LT.OR P4, PT, R0.reuse, 0x21, P4 ;  /* 0x000000210000780c */ /* 0x040fe20002781670 */
[----:B------:R-:W-:Y:S01]  /*2a20*/  CS2R R92, SRZ ;  /* 0x00000000005c7805 */ /* 0x000fe2000001ff00 */
[----:B------:R-:W-:Y:S01]  /*2a30*/  ISETP.LT.OR P3, PT, R0, 0x21, P3 ;  /* 0x000000210000780c */ /* 0x000fe20001f61670 */
[----:B------:R-:W-:Y:S01]  /*2a40*/  IMAD.SHL.U32 R0, R29, 0x40, RZ ;  /* 0x000000401d007824 */ /* 0x000fe200078e00ff */
[----:B------:R-:W-:Y:S01]  /*2a50*/  SHF.R.S32.HI R10, RZ, 0x1f, R8 ;  /* 0x0000001fff0a7819 */ /* 0x000fe20000011408 */
[----:B------:R-:W-:Y:S01]  /*2a60*/  IMAD.IADD R12, R9, 0x1, -R4 ;  /* 0x00000001090c7824 */ /* 0x000fe200078e0a04 */
[----:B------:R-:W-:Y:S01]  /*2a70*/  LOP3.LUT R5, R5, 0x8, RZ, 0xc0, !PT ;  /* 0x0000000805057812 */ /* 0x000fe200078ec0ff */
[----:B------:R-:W-:Y:S01]  /*2a80*/  IMAD.SHL.U32 R9, R23, 0x8, RZ ;  /* 0x0000000817097824 */ /* 0x000fe200078e00ff */
[----:B------:R-:W-:Y:S01]  /*2a90*/  LOP3.LUT R4, R0, 0x1c0, RZ, 0xc0, !PT ;  /* 0x000001c000047812 */ /* 0x000fe200078ec0ff */
[----:B------:R2:W-:Y:S01]  /*2aa0*/  LDGSTS.E.BYPASS.LTC128B.128 [R240+0x1e080], [R2.64+0x180], !P1 ;  /* 0x1e08018002f07fae */ /* 0x0005e2000c901d54 */
[----:B------:R-:W-:Y:S01]  /*2ab0*/  LEA.HI R0, R34, R166, RZ, 0x7 ;  /* 0x000000a622007211 */ /* 0x000fe200078f38ff */
[----:B------:R-:W-:Y:S01]  /*2ac0*/  CS2R R90, SRZ ;  /* 0x00000000005a7805 */ /* 0x000fe2000001ff00 */
[----:B------:R-:W-:Y:S01]  /*2ad0*/  SHF.R.U32.HI R7, RZ, 0x3, R4 ;  /* 0x00000003ff077819 */ /* 0x000fe20000011604 */
[----:B------:R-:W-:Y:S01]  /*2ae0*/  CS2R R88, SRZ ;  /* 0x0000000000587805 */ /* 0x000fe2000001ff00 */
[----:B------:R-:W-:Y:S01]  /*2af0*/  SHF.R.S32.HI R0, RZ, 0x7, R0 ;  /* 0x00000007ff007819 */ /* 0x000fe20000011400 */
[----:B------:R-:W-:Y:S01]  /*2b00*/  CS2R R86, SRZ ;  /* 0x0000000000567805 */ /* 0x000fe2000001ff00 */
[----:B------:R-:W-:Y:S01]  /*2b10*/  LEA.HI R230, R10, R8, RZ, 0x3 ;  /* 0x000000080ae67211 */ /* 0x000fe200078f18ff */
[----:B------:R-:W-:Y:S01]  /*2b20*/  CS2R R84, SRZ ;  /* 0x0000000000547805 */ /* 0x000fe2000001ff00 */
[----:B------:R-:W-:Y:S01]  /*2b30*/  LOP3.LUT R6, R4, 0x10, R6, 0xf8, !PT ;  /* 0x0000001004067812 */ /* 0x000fe200078ef806 */
[----:B------:R-:W-:Y:S01]  /*2b40*/  CS2R R82, SRZ ;  /* 0x0000000000527805 */ /* 0x000fe2000001ff00 */
[C---:B------:R-:W-:Y:S01]  /*2b50*/  LOP3.LUT R11, R7.reuse, R5, R4, 0x1e, !PT ;  /* 0x00000005070b7212 */ /* 0x040fe200078e1e04 */
[----:B------:R-:W-:Y:S01]  /*2b60*/  CS2R R80, SRZ ;  /* 0x0000000000507805 */ /* 0x000fe2000001ff00 */
[----:B------:R-:W-:Y:S01]  /*2b70*/  LEA.HI R4, R0, R0, RZ, 0x1 ;  /* 0x0000000000047211 */ /* 0x000fe200078f08ff */
[----:B------:R-:W-:Y:S01]  /*2b80*/  CS2R R78, SRZ ;  /* 0x00000000004e7805 */ /* 0x000fe2000001ff00 */
[C---:B------:R-:W-:Y:S01]  /*2b90*/  LOP3.LUT R10, R230.reuse, 0xfffffff8, RZ, 0xc0, !PT ;  /* 0xfffffff8e60a7812 */ /* 0x040fe200078ec0ff */
[----:B------:R-:W-:Y:S01]  /*2ba0*/  IMAD.SHL.U32 R230, R230, 0x40, RZ ;  /* 0x00000040e6e67824 */ /* 0x000fe200078e00ff */
[----:B------:R-:W-:Y:S01]  /*2bb0*/  LOP3.LUT R18, R7, R6, R5, 0x1e, !PT ;  /* 0x0000000607127212 */ /* 0x000fe200078e1e05 */
[----:B------:R-:W-:Y:S01]  /*2bc0*/  IMAD.SHL.U32 R5, R28, 0x20, RZ ;  /* 0x000000201c057824 */ /* 0x000fe200078e00ff */
[----:B------:R-:W-:Y:S01]  /*2bd0*/  LOP3.LUT R4, R4, 0x1ffffffe, RZ, 0xc0, !PT ;  /* 0x1ffffffe04047812 */ /* 0x000fe200078ec0ff */
[----:B------:R-:W-:Y:S01]  /*2be0*/  IMAD.SHL.U32 R6, R31, 0x40, RZ ;  /* 0x000000401f067824 */ /* 0x000fe200078e00ff */
[----:B------:R-:W-:Y:S01]  /*2bf0*/  IADD3 R36, R39, UR4, RZ ;  /* 0x0000000427247c10 */ /* 0x000fe2000fffe0ff */
[----:B------:R-:W-:Y:S01]  /*2c00*/  IMAD.IADD R16, R8, 0x1, -R10 ;  /* 0x0000000108107824 */ /* 0x000fe200078e0a0a */
[----:B------:R-:W-:Y:S01]  /*2c10*/  LOP3.LUT R5, R5, 0x20, RZ, 0xc0, !PT ;  /* 0x0000002005057812 */ /* 0x000fe200078ec0ff */
[----:B------:R-:W-:Y:S01]  /*2c20*/  IMAD.IADD R10, R0, 0x1, -R4 ;  /* 0x00000001000a7824 */ /* 0x000fe200078e0a04 */
[----:B------:R-:W-:Y:S01]  /*2c30*/  LEA R8, P1, R14, R2, 0x6 ;  /* 0x000000020e087211 */ /* 0x000fe200078230ff */
[----:B------:R-:W-:Y:S01]  /*2c40*/  IMAD.SHL.U32 R7, R0, 0x8, RZ ;  /* 0x0000000800077824 */ /* 0x000fe200078e00ff */
[----:B------:R-:W-:Y:S01]  /*2c50*/  LOP3.LUT R17, R5, 0x18, R9, 0xf8, !PT ;  /* 0x0000001805117812 */ /* 0x000fe200078ef809 */
[----:B------:R-:W-:Y:S01]  /*2c60*/  IMAD R4, R28, 0x2, R0 ;  /* 0x000000021c047824 */ /* 0x000fe200078e0200 */
[----:B------:R-:W-:Y:S01]  /*2c70*/  LOP3.LUT R0, R6, 0x1c0, RZ, 0xc0, !PT ;  /* 0x000001c006007812 */ /* 0x000fe200078ec0ff */
[----:B------:R-:W-:Y:S01]  /*2c80*/  IMAD.SHL.U32 R6, R19, 0x2, RZ ;  /* 0x0000000213067824 */ /* 0x000fe200078e00ff */
[----:B------:R-:W-:Y:S01]  /*2c90*/  LEA.HI.X R9, R14, R3, R15, 0x6, P1 ;  /* 0x000000030e097211 */ /* 0x000fe200008f340f */
[----:B--2---:R-:W-:Y:S01]  /*2ca0*/  IMAD.U32 R2, R4, 0x200, R11 ;  /* 0x0000020004027824 */ /* 0x004fe200078e000b */
[----:B------:R-:W-:Y:S01]  /*2cb0*/  LOP3.LUT R4, R0, 0x8, R7, 0xf8, !PT ;  /* 0x0000000800047812 */ /* 0x000fe200078ef807 */
[----:B------:R-:W-:Y:S01]  /*2cc0*/  ULDC.64 UR4, c[0x0][0x240] ;  /* 0x0000900000047ab9 */ /* 0x000fe20000000a00 */
[----:B------:R-:W-:Y:S01]  /*2cd0*/  SHF.R.U32.HI R3, RZ, 0x3, R0 ;  /* 0x00000003ff037819 */ /* 0x000fe20000011600 */
[----:B------:R2:W-:Y:S01]  /*2ce0*/  LDGSTS.E.BYPASS.LTC128B.128 [R240+0x19080], [R8.64], !P6 ;  /* 0x1908000008f07fae */ /* 0x0005e2000f101d54 */
[----:B------:R-:W-:Y:S01]  /*2cf0*/  IADD3 R0, P1, R38, UR19, RZ ;  /* 0x0000001326007c10 */ /* 0x000fe2000ff3e0ff */
[----:B------:R-:W-:Y:S01]  /*2d00*/  UIMAD UR4, UR9, UR4, URZ ;  /* 0x00000004090472a4 */ /* 0x000fe2000f8e023f */
[----:B------:R-:W-:Y:S01]  /*2d10*/  LOP3.LUT R7, R4, R3, RZ, 0x3c, !PT ;  /* 0x0000000304077212 */ /* 0x000fe200078e3cff */
[----:B------:R2:W-:Y:S01]  /*2d20*/  LDGSTS.E.BYPASS.LTC128B.128 [R240+0x1b080], [R8.64+0x80], !P5 ;  /* 0x1b08008008f07fae */ /* 0x0005e2000e901d54 */
[----:B------:R-:W-:Y:S01]  /*2d30*/  IADD3.X R3, R36, UR23, RZ, P1, !PT ;  /* 0x0000001724037c10 */ /* 0x000fe20008ffe4ff */
[----:B------:R-:W-:Y:S01]  /*2d40*/  UIMAD UR4, UR10, UR5, UR4 ;  /* 0x000000050a0472a4 */ /* 0x000fe2000f8e0204 */
[----:B------:R-:W-:Y:S01]  /*2d50*/  LEA R14, P1, R0, c[0x0][0x280], 0x2 ;  /* 0x0000a000000e7a11 */ /* 0x000fe200078210ff */
[----:B------:R2:W-:Y:S01]  /*2d60*/  LDGSTS.E.BYPASS.LTC128B.128 [R240+0x1d080], [R8.64+0x100], !P4 ;  /* 0x1d08010008f07fae */ /* 0x0005e2000e101d54 */
[----:B------:R-:W-:Y:S01]  /*2d70*/  ISETP.GE.AND P2, PT, R22, c[0x0][0x1fc], PT ;  /* 0x00007f0016007a0c */ /* 0x000fe20003f46270 */
[----:B------:R-:W-:Y:S01]  /*2d80*/  IMAD R22, R10, 0x4, R12 ;  /* 0x000000040a167824 */ /* 0x000fe200078e020c */
[----:B------:R-:W-:Y:S01]  /*2d90*/  LEA.HI.X R15, R0, c[0x0][0x284], R3, 0x2, P1 ;  /* 0x0000a100000f7a11 */ /* 0x000fe200008f1403 */
[----:B------:R-:W-:Y:S01]  /*2da0*/  IMAD.SHL.U32 R3, R20, 0x2, RZ ;  /* 0x0000000214037824 */ /* 0x000fe200078e00ff */
[----:B------:R-:W-:Y:S01]  /*2db0*/  LOP3.LUT R10, R6, 0x2, R24, 0xe2, !PT ;  /* 0x00000002060a7812 */ /* 0x000fe200078ee218 */
[----:B------:R-:W-:Y:S01]  /*2dc0*/  IMAD.SHL.U32 R12, R30, 0x400, RZ ;  /* 0x000004001e0c7824 */ /* 0x000fe200078e00ff */
[----:B------:R-:W-:Y:S01]  /*2dd0*/  LOP3.LUT R4, R35, 0x3ffffffc, RZ, 0xc0, !PT ;  /* 0x3ffffffc23047812 */ /* 0x000fe200078ec0ff */
[----:B------:R2:W-:Y:S01]  /*2de0*/  LDGSTS.E.BYPASS.LTC128B.128 [R240+0x1f080], [R8.64+0x180], !P3 ;  /* 0x1f08018008f07fae */ /* 0x0005e2000d901d54 */
[----:B------:R-:W-:Y:S01]  /*2df0*/  SHF.R.S32.HI R5, RZ, 0x2, R13 ;  /* 0x00000002ff057819 */ /* 0x000fe2000001140d */
[----:B------:R-:W-:Y:S01]  /*2e00*/  IMAD.MOV.U32 R13, RZ, RZ, 0x10 ;  /* 0x00000010ff0d7424 */ /* 0x000fe200078e00ff */
[----:B------:R-:W-:Y:S01]  /*2e10*/  SEL R6, RZ, 0x8, P2 ;  /* 0x00000008ff067807 */ /* 0x000fe20001000000 */
[----:B------:R-:W-:Y:S01]  /*2e20*/  IMAD.IADD R0, R166, 0x1, -R4 ;  /* 0x00000001a6007824 */ /* 0x000fe200078e0a04 */
[----:B------:R-:W-:Y:S01]  /*2e30*/  R2P PR, R16, 0x6 ;  /* 0x0000000610007804 */ /* 0x000fe20000000000 */
[----:B------:R-:W-:Y:S01]  /*2e40*/  IMAD R241, R30, 0x10, R5 ;  /* 0x000000101ef17824 */ /* 0x000fe200078e0205 */
[----:B------:R-:W-:Y:S01]  /*2e50*/  LOP3.LUT R3, R3, 0x2, R25, 0xe2, !PT ;  /* 0x0000000203037812 */ /* 0x000fe200078ee219 */
[----:B------:R-:W-:Y:S01]  /*2e60*/  IMAD R0, R0, 0x2, R12 ;  /* 0x0000000200007824 */ /* 0x000fe200078e020c */
[----:B------:R-:W-:Y:S01]  /*2e70*/  LOP3.LUT R243, R243, R10, R21, 0xfe, !PT ;  /* 0x0000000af3f37212 */ /* 0x000fe200078efe15 */
[----:B------:R-:W-:Y:S01]  /*2e80*/  IMAD.SHL.U32 R10, R28, 0x8, RZ ;  /* 0x000000081c0a7824 */ /* 0x000fe200078e00ff */
[----:B------:R-:W-:Y:S01]  /*2e90*/  SEL R5, R13, 0xfffffff0, !P1 ;  /* 0xfffffff00d057807 */ /* 0x000fe20004800000 */
[----:B------:R-:W-:Y:S01]  /*2ea0*/  IMAD.IADD R11, R7, 0x1, R0 ;  /* 0x00000001070b7824 */ /* 0x000fe200078e0200 */
[----:B------:R-:W-:Y:S01]  /*2eb0*/  SEL R4, R246, 0xffffffe0, !P2 ;  /* 0xffffffe0f6047807 */ /* 0x000fe20005000000 */
[----:B------:R3:W-:Y:S01]  /*2ec0*/  STL [R1+0x20], R36 ;  /* 0x0000202401007387 */ /* 0x0007e20000100800 */
[----:B------:R-:W-:Y:S01]  /*2ed0*/  LOP3.LUT R242, R6, R3, R242, 0xfe, !PT ;  /* 0x0000000306f27212 */ /* 0x000fe200078efef2 */
[----:B------:R-:W-:Y:S01]  /*2ee0*/  IMAD.SHL.U32 R6, R16, 0x40, RZ ;  /* 0x0000004010067824 */ /* 0x000fe200078e00ff */
[----:B------:R-:W-:Y:S01]  /*2ef0*/  R2P PR, R29, 0x6 ;  /* 0x000000061d007804 */ /* 0x000fe20000000000 */
[----:B------:R-:W-:Y:S01]  /*2f00*/  IMAD.SHL.U32 R244, R11, 0x2, RZ ;  /* 0x000000020bf47824 */ /* 0x000fe200078e00ff */
[----:B------:R-:W-:Y:S01]  /*2f10*/  LOP3.LUT R230, R230, 0xfffffe00, RZ, 0xc0, !PT ;  /* 0xfffffe00e6e67812 */ /* 0x000fe200078ec0ff */
[----:B------:R-:W-:Y:S01]  /*2f20*/  IMAD R0, R28, 0x200, R18 ;  /* 0x000002001c007824 */ /* 0x000fe200078e0212 */
[----:B------:R-:W-:Y:S01]  /*2f30*/  LOP3.LUT R6, R6, 0x1c0, RZ, 0xc0, !PT ;  /* 0x000001c006067812 */ /* 0x000fe200078ec0ff */
[----:B------:R-:W-:Y:S01]  /*2f40*/  IMAD.SHL.U32 R2, R2, 0x2, RZ ;  /* 0x0000000202027824 */ /* 0x000fe200078e00ff */
[----:B------:R-:W-:Y:S01]  /*2f50*/  SEL R3, R13, 0xfffffff0, !P1 ;  /* 0xfffffff00d037807 */ /* 0x000fe20004800000 */
[----:B------:R-:W-:Y:S01]  /*2f60*/  IMAD R236, R236, 0x400, R230 ;  /* 0x00000400ecec7824 */ /* 0x000fe200078e02e6 */
[----:B------:R-:W-:Y:S01]  /*2f70*/  SEL R228, R246, 0xffffffe0, !P2 ;  /* 0xffffffe0f6e47807 */ /* 0x000fe20005000000 */
[----:B------:R-:W-:Y:S01]  /*2f80*/  IMAD.SHL.U32 R235, R0, 0x2, RZ ;  /* 0x0000000200eb7824 */ /* 0x000fe200078e00ff */
[----:B------:R-:W-:Y:S01]  /*2f90*/  R2P PR, R31, 0x6 ;  /* 0x000000061f007804 */ /* 0x000fe20000000000 */
[----:B------:R-:W-:Y:S01]  /*2fa0*/  IMAD R3, R3, 0x2, R2 ;  /* 0x0000000203037824 */ /* 0x000fe200078e0202 */
[----:B------:R-:W-:Y:S01]  /*2fb0*/  ISETP.GE.AND P6, PT, R166, 0x10, PT ;  /* 0x00000010a600780c */ /* 0x000fe20003fc6270 */
[----:B------:R-:W-:Y:S01]  /*2fc0*/  IMAD.IADD R232, R0, 0x1, R228 ;  /* 0x0000000100e87824 */ /* 0x000fe200078e02e4 */
[----:B------:R-:W-:Y:S01]  /*2fd0*/  SHF.R.U32.HI R7, RZ, 0x3, R6 ;  /* 0x00000003ff077819 */ /* 0x000fe20000011606 */
[----:B------:R-:W-:Y:S01]  /*2fe0*/  IMAD R229, R228, 0x2, R2 ;  /* 0x00000002e4e57824 */ /* 0x000fe200078e0202 */
[----:B------:R-:W-:Y:S01]  /*2ff0*/  LOP3.LUT R10, R6, 0x8, R10, 0xf8, !PT ;  /* 0x00000008060a7812 */ /* 0x000fe200078ef80a */
[----:B------:R-:W-:Y:S01]  /*3000*/  CS2R R76, SRZ ;  /* 0x00000000004c7805 */ /* 0x000fe2000001ff00 */
[----:B------:R-:W-:Y:S01]  /*3010*/  LOP3.LUT R6, R7, R17, R6, 0x1e, !PT ;  /* 0x0000001107067212 */ /* 0x000fe200078e1e06 */
[----:B------:R-:W-:Y:S01]  /*3020*/  CS2R R74, SRZ ;  /* 0x00000000004a7805 */ /* 0x000fe2000001ff00 */
[----:B------:R-:W-:Y:S01]  /*3030*/  LOP3.LUT R7, R10, R7, RZ, 0x3c, !PT ;  /* 0x000000070a077212 */ /* 0x000fe200078e3cff */
[----:B------:R-:W-:Y:S01]  /*3040*/  CS2R R72, SRZ ;  /* 0x0000000000487805 */ /* 0x000fe2000001ff00 */
[-C--:B------:R-:W-:Y:S01]  /*3050*/  LOP3.LUT R6, R6, R230.reuse, RZ, 0xfc, !PT ;  /* 0x000000e606067212 */ /* 0x080fe200078efcff */
[----:B------:R-:W-:Y:S01]  /*3060*/  CS2R R70, SRZ ;  /* 0x0000000000467805 */ /* 0x000fe2000001ff00 */
[C---:B------:R-:W-:Y:S01]  /*3070*/  IADD3 R230, R7.reuse, R230, R12 ;  /* 0x000000e607e67210 */ /* 0x040fe20007ffe00c */
[----:B------:R-:W-:Y:S01]  /*3080*/  IMAD.IADD R236, R7, 0x1, R236 ;  /* 0x0000000107ec7824 */ /* 0x000fe200078e02ec */
[----:B------:R-:W-:Y:S01]  /*3090*/  IADD3 R10, R244, 0x20280, RZ ;  /* 0x00020280f40a7810 */ /* 0x000fe20007ffe0ff */
        /* <DEDUP_REMOVED lines=12> */
[----:B------:R-:W-:Y:S01]  /*3160*/  CS2R R66, SRZ ;  /* 0x0000000000427805 */ /* 0x000fe2000001ff00 */
[----:B------:R-:W0:Y:S01]  /*3170*/  LDGDEPBAR ;  /* 0x00000000000079af */ /* 0x000e220000000000 */
        /* <DEDUP_REMOVED lines=14> */
[----:B-1----:R-:W-:Y:S01]  /*3260*/  CS2R R38, SRZ ;  /* 0x0000000000267805 */ /* 0x002fe2000001ff00 */
[----:B---3--:R-:W-:Y:S01]  /*3270*/  CS2R R36, SRZ ;  /* 0x0000000000247805 */ /* 0x008fe2000001ff00 */
[----:B------:R-:W-:Y:S01]  /*3280*/  IADD3 R249, -R10, UR8, RZ ;  /* 0x000000080af97c10 */ /* 0x000fe2000fffe1ff */
[----:B------:R-:W-:Y:S01]  /*3290*/  IMAD.SHL.U32 R0, R6, 0x2, RZ ;  /* 0x0000000206007824 */ /* 0x000fe200078e00ff */
[----:B----4-:R-:W-:Y:S01]  /*32a0*/  IADD3 R7, R165, UR4, RZ ;  /* 0x00000004a5077c10 */ /* 0x010fe2000fffe0ff */
[----:B------:R-:W-:Y:S01]  /*32b0*/  IMAD R228, R228, 0x2, R3 ;  /* 0x00000002e4e47824 */ /* 0x000fe200078e0203 */
[----:B------:R-:W-:Y:S01]  /*32c0*/  USHF.L.U64.HI UR7, UR6, 0x5, UR7 ;  /* 0x0000000506077899 */ /* 0x000fe20008010207 */
[----:B------:R-:W-:Y:S01]  /*32d0*/  IMAD.SHL.U32 R232, R232, 0x2, RZ ;  /* 0x00000002e8e87824 */ /* 0x000fe200078e00ff */
[----:B------:R-:W-:Y:S01]  /*32e0*/  USHF.L.U32 UR6, UR6, 0x5, URZ ;  /* 0x0000000506067899 */ /* 0x000fe2000800063f */
[----:B------:R2:W-:Y:S01]  /*32f0*/  STL [R1+0x30], R7 ;  /* 0x0000300701007387 */ /* 0x0005e20000100800 */
[----:B------:R-:W-:-:S02]  /*3300*/  IMAD.IADD R246, R246, 0x1, R245 ;  /* 0x00000001f6f67824 */ /* 0x000fc400078e02f5 */
[C---:B------:R-:W-:Y:S02]  /*3310*/  IMAD R234, R4.reuse, 0x2, R230 ;  /* 0x0000000204ea7824 */ /* 0x040fe400078e02e6 */
[C---:B------:R-:W-:Y:S02]  /*3320*/  IMAD R239, R4.reuse, 0x2, R236 ;  /* 0x0000000204ef7824 */ /* 0x040fe400078e02ec */
[C---:B------:R-:W-:Y:S02]  /*3330*/  IMAD R233, R4.reuse, 0x2, R231 ;  /* 0x0000000204e97824 */ /* 0x040fe400078e02e7 */
[----:B------:R-:W-:Y:S02]  /*3340*/  IMAD R238, R4, 0x2, R237 ;  /* 0x0000000204ee7824 */ /* 0x000fe400078e02ed */
.L_x_1118:
        /* <DEDUP_REMOVED lines=561> */
[----:B------:R-:W-:Y:S02]  /*5660*/  ISETP.LT.OR P6, PT, R8, 0x1, !P5 ;  /* 0x000000010800780c */ /* 0x000fe40006fc1670 */
[----:B------:R-:W-:Y:S02]  /*5670*/  IADD3 R9, P3, P2, R250, UR4, R9 ;  /* 0x00000004fa097c10 */ /* 0x000fe4000fa7e009 */
[----:B------:R-:W-:Y:S02]  /*5680*/  ISETP.LT.OR P5, PT, R8, 0x21, !P5 ;  /* 0x000000210800780c */ /* 0x000fe40006fa1670 */
[----:B------:R-:W-:Y:S02]  /*5690*/  IADD3.X R16, R252, UR9, R16, P3, P2 ;  /* 0x00000009fc107c10 */ /* 0x000fe40009fe4410 */
[----:B------:R-:W-:Y:S05]  /*56a0*/  LEA R10, P3, R9, c[0x0][0x1f0], 0x1 ;  /* 0x00007c00090a7a11 */ /* 0x000fea00078608ff */
[----:B------:R-:W-:Y:S01]  /*56b0*/  @!PT LDS RZ, [RZ] ;  /* 0x00000000fffff984 */ /* 0x000fe20000000800 */
[----:B------:R-:W-:Y:S01]  /*56c0*/  @!PT LDS RZ, [RZ] ;  /* 0x00000000fffff984 */ /* 0x000fe20000000800 */
[----:B------:R-:W-:Y:S01]  /*56d0*/  @!PT LDS RZ, [RZ] ;  /* 0x00000000fffff984 */ /* 0x000fe20000000800 */
[----:B------:R1:W-:Y:S01]  /*56e0*/  LDGSTS.E.BYPASS.LTC128B.128 [R240+0x18080], [R12.64], !P6 ;  /* 0x180800000cf07fae */ /* 0x0003e2000f101d54 */
[----:B--2---:R-:W-:Y:S04]  /*56f0*/  IADD3 R11, P1, R202, UR5, RZ ;  /* 0x00000005ca0b7c10 */ /* 0x004fe8000ff3e0ff */
[----:B---3--:R-:W-:Y:S02]  /*5700*/  LEA.HI.X.SX32 R15, R15, R200, 0x1, P1 ;  /* 0x000000c80f0f7211 */ /* 0x008fe400008f0eff */
[----:B------:R-:W2:Y:S01]  /*5710*/  S2R R200, SR_TID.X ;  /* 0x0000000000c87919 */ /* 0x000ea20000002100 */
[C---:B------:R-:W-:Y:S02]  /*5720*/  ISETP.LT.OR P1, PT, R8.reuse, 0x1, !P4 ;  /* 0x000000010800780c */ /* 0x040fe40006721670 */
[C---:B------:R-:W-:Y:S02]  /*5730*/  LEA R14, P2, R11.reuse, c[0x0][0x280], 0x2 ;  /* 0x0000a0000b0e7a11 */ /* 0x040fe400078410ff */
[----:B------:R-:W-:Y:S02]  /*5740*/  ISETP.LT.OR P4, PT, R8, 0x21, !P4 ;  /* 0x000000210800780c */ /* 0x000fe40006781670 */
[----:B------:R-:W-:Y:S02]  /*5750*/  LEA.HI.X R15, R11, c[0x0][0x284], R15, 0x2, P2 ;  /* 0x0000a1000b0f7a11 */ /* 0x000fe400010f140f */
[----:B------:R-:W-:Y:S02]  /*5760*/  LOP3.LUT P2, RZ, R242, 0x4, RZ, 0xc0, !PT ;  /* 0x00000004f2ff7812 */ /* 0x000fe4000784c0ff */
[----:B------:R-:W-:Y:S02]  /*5770*/  LEA.HI.X R11, R9, c[0x0][0x1f4], R16, 0x1, P3 ;  /* 0x00007d00090b7a11 */ /* 0x000fe400018f0c10 */
[----:B------:R-:W-:Y:S01]  /*5780*/  ISETP.LT.OR P6, PT, R8, 0x1, !P2 ;  /* 0x000000010800780c */ /* 0x000fe200057c1670 */
[----:B------:R1:W-:Y:S01]  /*5790*/  LDGSTS.E.BYPASS.LTC128B.128 [R240+0x1a080], [R12.64+0x80], !P1 ;  /* 0x1a0800800cf07fae */ /* 0x0003e2000c901d54 */
[----:B------:R-:W-:Y:S02]  /*57a0*/  LOP3.LUT P3, RZ, R242, 0x8, RZ, 0xc0, !PT ;  /* 0x00000008f2ff7812 */ /* 0x000fe4000786c0ff */
[C---:B------:R-:W-:Y:S02]  /*57b0*/  ISETP.LT.OR P2, PT, R8.reuse, 0x21, !P2 ;  /* 0x000000210800780c */ /* 0x040fe40005741670 */
[C---:B------:R-:W-:Y:S02]  /*57c0*/  ISETP.LT.OR P1, PT, R8.reuse, 0x1, !P3 ;  /* 0x000000010800780c */ /* 0x040fe40005f21670 */
[----:B------:R-:W-:Y:S01]  /*57d0*/  ISETP.LT.OR P3, PT, R8, 0x21, !P3 ;  /* 0x000000210800780c */ /* 0x000fe20005f61670 */
[----:B--2---:R-:W-:Y:S04]  /*57e0*/  @!P0 IMAD.SHL.U32 R8, R200, 0x10, RZ ;  /* 0x00000010c8088824 */ /* 0x004fe800078e00ff */
[----:B------:R1:W-:Y:S06]  /*57f0*/  LDGSTS.E.BYPASS.LTC128B.128 [R240+0x1c080], [R12.64+0x100], !P6 ;  /* 0x1c0801000cf07fae */ /* 0x0003ec000f101d54 */
[----:B------:R1:W-:Y:S04]  /*5800*/  LDGSTS.E.BYPASS.LTC128B.128 [R240+0x1e080], [R12.64+0x180], !P1 ;  /* 0x1e0801800cf07fae */ /* 0x0003e8000c901d54 */
[----:B------:R1:W-:Y:S04]  /*5810*/  LDGSTS.E.BYPASS.LTC128B.128 [R240+0x19080], [R10.64], !P5 ;  /* 0x190800000af07fae */ /* 0x0003e8000e901d54 */
[----:B------:R1:W-:Y:S04]  /*5820*/  LDGSTS.E.BYPASS.LTC128B.128 [R240+0x1b080], [R10.64+0x80], !P4 ;  /* 0x1b0800800af07fae */ /* 0x0003e8000e101d54 */
[----:B------:R1:W-:Y:S04]  /*5830*/  LDGSTS.E.BYPASS.LTC128B.128 [R240+0x1d080], [R10.64+0x100], !P2 ;  /* 0x1d0801000af07fae */ /* 0x0003e8000d101d54 */
[----:B------:R1:W-:Y:S04]  /*5840*/  LDGSTS.E.BYPASS.LTC128B.128 [R240+0x1f080], [R10.64+0x180], !P3 ;  /* 0x1f0801800af07fae */ /* 0x0003e8000d901d54 */
[----:B------:R1:W-:Y:S02]  /*5850*/  @!P0 LDGSTS.E.BYPASS.LTC128B.128 [R8+0x20180], [R14.64] ;  /* 0x201800000e088fae */ /* 0x0003e4000b901d54 */
.L_x_1116:
        /* <DEDUP_REMOVED lines=148> */
.L_x_1117:
        /* <DEDUP_REMOVED lines=218> */
.L_x_1115:
[----:B------:R-:W-:Y:S05]  /*6f40*/  @P1 EXIT ;  /* 0x000000000000194d */ /* 0x000fea0003800000 */
[----:B------:R-:W-:Y:S02]  /*6f50*/  ULDC.64 UR4, c[0x0][0x360] ;  /* 0x0000d80000047ab9 */ /* 0x000fe40000000a00 */
[----:B------:R-:W-:Y:S02]  /*6f60*/  UISETP.NE.U32.AND UP0, UPT, URZ, UR4, UPT ;  /* 0x000000043f00728c */ /* 0x000fe4000bf05070 */
[----:B------:R-:W-:Y:S02]  /*6f70*/  ULDC.64 UR6, c[0x0][0x360] ;  /* 0x0000d80000067ab9 */ /* 0x000fe40000000a00 */
[----:B------:R-:W-:-:S06]  /*6f80*/  UISETP.NE.AND.EX UP0, UPT, URZ, UR5, UPT, UP0 ;  /* 0x000000053f00728c */ /* 0x000fcc000bf05300 */
[----:B------:R-:W-:-:S05]  /*6f90*/  PLOP3.LUT P0, PT, PT, PT, UP0, 0x80, 0x0 ;  /* 0x000000000000781c */ /* 0x000fca0003f0f008 */
[----:B------:R-:W-:Y:S02]  /*6fa0*/  @UP0 UMOV UR4, 0x4 ;  /* 0x0000000400040882 */ /* 0x000fe40000000000 */
[----:B------:R-:W-:-:S06]  /*6fb0*/  @UP0 UIMAD.WIDE UR4, UR16, UR4, UR6 ;  /* 0x00000004100402a5 */ /* 0x000fcc000f8e0206 */
[----:B------:R-:W-:Y:S02]  /*6fc0*/  IMAD.U32 R2, RZ, RZ, UR4 ;  /* 0x00000004ff027e24 */ /* 0x000fe4000f8e00ff */
[----:B------:R-:W-:-:S05]  /*6fd0*/  IMAD.U32 R3, RZ, RZ, UR5 ;  /* 0x00000005ff037e24 */ /* 0x000fca000f8e00ff */
[----:B------:R2:W3:Y:S01]  /*6fe0*/  @P0 LDG.E R0, [R2.64] ;  /* 0x0000001402000981 */ /* 0x0004e2000c1e1900 */
[----:B------:R-:W-:-:S03]  /*6ff0*/  USHF.L.U32 UR18, UR18, 0xe, URZ ;  /* 0x0000000e12127899 */ /* 0x000fc6000800063f */
[----:B-1----:R-:W1:Y:S03]  /*7000*/  S2R R4, SR_TID.X ;  /* 0x0000000000047919 */ /* 0x002e660000002100 */
[----:B--2---:R-:W-:Y:S01]  /*7010*/  IMAD.U32 R2, RZ, RZ, UR18 ;  /* 0x00000012ff027e24 */ /* 0x004fe2000f8e00ff */
[----:B-1----:R-:W-:Y:S01]  /*7020*/  SHF.R.S32.HI R3, RZ, 0x1f, R4 ;  /* 0x0000001fff037819 */ /* 0x002fe20000011404 */
[----:B------:R-:W-:Y:S06]  /*7030*/  BAR.SYNC.DEFER_BLOCKING 0x1, 0x100 ;  /* 0x0044000000007b1d */ /* 0x000fec0000010000 */
[----:B---3--:R-:W1:Y:S02]  /*7040*/  @P0 R2UR UR4, R0 ;  /* 0x00000000000403c2 */ /* 0x008e6400000e0000 */
[----:B-1----:R-:W-:-:S04]  /*7050*/  @UP0 ULEA UR4, UR16, UR4, 0x6 ;  /* 0x0000000410040291 */ /* 0x002fc8000f8e303f */
[----:B------:R-:W-:-:S04]  /*7060*/  @UP0 USHF.R.S32.HI UR8, URZ, 0x1f, UR4 ;  /* 0x0000001f3f080899 */ /* 0x000fc80008011404 */
[----:B------:R-:W-:-:S03]  /*7070*/  @UP0 ULEA.HI UR8, UR8, UR4, URZ, 0x6 ;  /* 0x0000000408080291 */ /* 0x000fc6000f8f303f */
[----:B------:R-:W-:Y:S02]  /*7080*/  ULDC.64 UR4, c[0x0][0x338] ;  /* 0x0000ce0000047ab9 */ /* 0x000fe40000000a00 */
[----:B------:R-:W-:Y:S02]  /*7090*/  UISETP.NE.AND UP1, UPT, UR4, 0x1, UPT ;  /* 0x000000010400788c */ /* 0x000fe4000bf25270 */
[----:B------:R-:W-:Y:S02]  /*70a0*/  @UP0 USHF.L.U32 UR8, UR8, 0x8, URZ ;  /* 0x0000000808080899 */ /* 0x000fe4000800063f */
[----:B------:R-:W-:Y:S02]  /*70b0*/  UIMAD.WIDE.U32 UR6, UR17, UR5, URZ ;  /* 0x00000005110672a5 */ /* 0x000fe4000f8e003f */
[----:B------:R-:W-:Y:S02]  /*70c0*/  @UP0 ULOP3.LUT UR8, UR8, 0xffffc000, URZ, 0xc0, !UPT ;  /* 0xffffc00008080892 */ /* 0x000fe4000f8ec03f */
[----:B------:R-:W-:-:S02]  /*70d0*/  ULDC UR5, c[0x0][0x340] ;  /* 0x0000d00000057ab9 */ /* 0x000fc40000000800 */
[----:B------:R-:W-:Y:S02]  /*70e0*/  @UP0 USHF.R.S32.HI UR9, URZ, 0x1f, UR8 ;  /* 0x0000001f3f090899 */ /* 0x000fe40008011408 */
[----:B------:R-:W-:Y:S02]  /*70f0*/  USHF.R.S32.HI UR4, URZ, 0x1f, UR18 ;  /* 0x0000001f3f047899 */ /* 0x000fe40008011412 */
[----:B------:R-:W-:Y:S02]  /*7100*/  @UP1 USHF.R.U32.HI UR17, URZ, UR5, UR7 ;  /* 0x000000053f111299 */ /* 0x000fe40008011607 */
[----:B------:R-:W-:Y:S02]  /*7110*/  @!UP0 UMOV UR8, URZ ;  /* 0x0000003f00088c82 */ /* 0x000fe40008000000 */
[----:B------:R-:W-:Y:S01]  /*7120*/  IADD3 R2, P1, P0, R2, UR8, R4 ;  /* 0x0000000802027c10 */ /* 0x000fe2000f83e004 */
[----:B------:R-:W-:Y:S01]  /*7130*/  USHF.R.S32.HI UR8, URZ, 0x1f, UR17 ;  /* 0x0000001f3f087899 */ /* 0x000fe20008011411 */
[----:B------:R-:W-:Y:S01]  /*7140*/  IMAD.U32 R0, RZ, RZ, UR4 ;  /* 0x00000004ff007e24 */ /* 0x000fe2000f8e00ff */
[----:B------:R-:W-:Y:S01]  /*7150*/  ULDC.64 UR6, c[0x0][0x328] ;  /* 0x0000ca0000067ab9 */ /* 0x000fe20000000a00 */
[----:B------:R-:W-:Y:S01]  /*7160*/  IMAD.U32 R4, RZ, RZ, UR17 ;  /* 0x00000011ff047e24 */ /* 0x000fe2000f8e00ff */
[----:B------:R-:W-:-:S02]  /*7170*/  UIMAD UR6, UR8, UR6, URZ ;  /* 0x00000006080672a4 */ /* 0x000fc4000f8e023f */
[----:B------:R-:W-:Y:S02]  /*7180*/  @!UP0 UMOV UR9, URZ ;  /* 0x0000003f00098c82 */ /* 0x000fe40008000000 */
[----:B------:R-:W-:Y:S01]  /*7190*/  IADD3.X R3, R0, UR9, R3, P1, P0 ;  /* 0x0000000900037c10 */ /* 0x000fe20008fe0403 */
[----:B------:R-:W-:Y:S01]  /*71a0*/  ULDC.64 UR4, c[0x0][0x300] ;  /* 0x0000c00000047ab9 */ /* 0x000fe20000000a00 */
[----:B------:R-:W-:Y:S01]  /*71b0*/  IMAD.U32 R0, RZ, RZ, UR17 ;  /* 0x00000011ff007e24 */ /* 0x000fe2000f8e00ff */
[----:B------:R-:W-:Y:S02]  /*71c0*/  UIMAD UR6, UR17, UR7, UR6 ;  /* 0x00000007110672a4 */ /* 0x000fe4000f8e0206 */
[----:B------:R-:W-:Y:S01]  /*71d0*/  USHF.R.S32.HI UR7, URZ, 0x1f, UR16 ;  /* 0x0000001f3f077899 */ /* 0x000fe20008011410 */
[--C-:B------:R-:W-:Y:S01]  /*71e0*/  IMAD.WIDE.U32 R4, R4, c[0x0][0x328], R2.reuse ;  /* 0x0000ca0004047a25 */ /* 0x100fe200078e0002 */
[----:B------:R-:W-:Y:S02]  /*71f0*/  UIMAD UR8, UR8, UR4, URZ ;  /* 0x00000004080872a4 */ /* 0x000fe4000f8e023f */
[----:B------:R-:W-:Y:S01]  /*7200*/  USEL UR16, UR16, URZ, !UP0 ;  /* 0x0000003f10107287 */ /* 0x000fe2000c000000 */
[----:B------:R-:W-:Y:S01]  /*7210*/  IMAD.WIDE.U32 R2, R0, c[0x0][0x300], R2 ;  /* 0x0000c00000027a25 */ /* 0x000fe200078e0002 */
[----:B------:R-:W-:Y:S01]  /*7220*/  USEL UR9, UR7, URZ, !UP0 ;  /* 0x0000003f07097287 */ /* 0x000fe2000c000000 */
[----:B------:R-:W-:Y:S01]  /*7230*/  IADD3 R5, R5, UR6, RZ ;  /* 0x0000000605057c10 */ /* 0x000fe2000fffe0ff */
[----:B------:R-:W-:-:S02]  /*7240*/  UIMAD UR8, UR17, UR5, UR8 ;  /* 0x00000005110872a4 */ /* 0x000fc4000f8e0208 */
[----:B------:R-:W-:Y:S01]  /*7250*/  IMAD.U32 R8, RZ, RZ, UR16 ;  /* 0x00000010ff087e24 */ /* 0x000fe2000f8e00ff */
[----:B------:R-:W-:Y:S01]  /*7260*/  ULDC.64 UR4, c[0x0][0x330] ;  /* 0x0000cc0000047ab9 */ /* 0x000fe20000000a00 */
[----:B------:R-:W-:Y:S01]  /*7270*/  IMAD.U32 R6, RZ, RZ, UR16 ;  /* 0x00000010ff067e24 */ /* 0x000fe2000f8e00ff */
[----:B------:R-:W-:Y:S01]  /*7280*/  UIMAD UR4, UR9, UR4, URZ ;  /* 0x00000004090472a4 */ /* 0x000fe2000f8e023f */
[----:B------:R-:W-:Y:S01]  /*7290*/  IMAD.WIDE.U32 R8, R8, c[0x0][0x330], R4 ;  /* 0x0000cc0008087a25 */ /* 0x000fe200078e0004 */
[----:B------:R-:W-:Y:S01]  /*72a0*/  ULDC.64 UR6, c[0x0][0x308] ;  /* 0x0000c20000067ab9 */ /* 0x000fe20000000a00 */
[----:B------:R-:W-:Y:S01]  /*72b0*/  IADD3 R3, R3, UR8, RZ ;  /* 0x0000000803037c10 */ /* 0x000fe2000fffe0ff */
[----:B------:R-:W-:Y:S02]  /*72c0*/  UIMAD UR4, UR16, UR5, UR4 ;  /* 0x00000005100472a4 */ /* 0x000fe4000f8e0204 */
[----:B------:R-:W-:Y:S01]  /*72d0*/  LEA R4, P1, R8, c[0x0][0x310], 0x2 ;  /* 0x0000c40008047a11 */ /* 0x000fe200078210ff */
[----:B------:R-:W-:Y:S01]  /*72e0*/  UIMAD UR6, UR9, UR6, URZ ;  /* 0x00000006090672a4 */ /* 0x000fe2000f8e023f */
[----:B------:R-:W-:-:S02]  /*72f0*/  IMAD.WIDE.U32 R6, R6, c[0x0][0x308], R2 ;  /* 0x0000c20006067a25 */ /* 0x000fc400078e0002 */
[----:B------:R-:W-:Y:S01]  /*7300*/  IADD3 R0, R9, UR4, RZ ;  /* 0x0000000409007c10 */ /* 0x000fe2000fffe0ff */
[----:B------:R-:W-:Y:S02]  /*7310*/  UIMAD UR6, UR16, UR7, UR6 ;  /* 0x00000007100672a4 */ /* 0x000fe4000f8e0206 */
[----:B------:R-:W-:Y:S02]  /*7320*/  LEA R2, P0, R6, c[0x0][0x2e8], 0x2 ;  /* 0x0000ba0006027a11 */ /* 0x000fe400078010ff */
[----:B------:R-:W-:Y:S02]  /*7330*/  LEA.HI.X R5, R8, c[0x0][0x314], R0, 0x2, P1 ;  /* 0x0000c50008057a11 */ /* 0x000fe400008f1400 */
[----:B------:R-:W-:-:S03]  /*7340*/  IADD3 R3, R7, UR6, RZ ;  /* 0x0000000607037c10 */ /* 0x000fc6000fffe0ff */
        /* <DEDUP_REMOVED lines=130> */
.L_x_1119:
        /* <DEDUP_REMOVED lines=9> */
.L_x_1174:


//--------------------- .text._ZN7cutlass13device_kernelIN5flash22FlashAttnBwdPreprocessIN4cute5tupleIJNS3_1CILi64EEENS5_ILi256EEEEEENS_6half_tEfNS_4arch4Sm80ELb1ELb1EEEEEvNT_6ParamsE --------------------------
	.section	.text._ZN7cutlass13device_kernelIN5flash22FlashAttnBwdPreprocessIN4cute5tupleIJNS3_1CILi64EEENS5_ILi256EEEEEENS_6half_tEfNS_4arch4Sm80ELb1ELb1EEEEEvNT_6ParamsE,"ax",@progbits
	.sectioninfo	@"SHI_REGISTERS=103"
	.align	128
.text._ZN7cutlass13device_kernelIN5flash22FlashAttnBwdPreprocessIN4cute5tupleIJNS3_1CILi64EEENS5_ILi256EEEEEENS_6half_tEfNS_4arch4Sm80ELb1ELb1EEEEEvNT_6ParamsE:
        .type           _ZN7cutlass13device_kernelIN5flash22FlashAttnBwdPreprocessIN4cute5tupleIJNS3_1CILi64EEENS5_ILi256EEEEEENS_6half_tEfNS_4arch4Sm80ELb1ELb1EEEEEvNT_6ParamsE,@function
        .size           _ZN7cutlass13device_kernelIN5flash22FlashAttnBwdPreprocessIN4cute5tupleIJNS3_1CILi64EEENS5_ILi256EEEEEENS_6half_tEfNS_4arch4Sm80ELb1ELb1EEEEEvNT_6ParamsE,(.L_x_1175 - _ZN7cutlass13device_kernelIN5flash22FlashAttnBwdPreprocessIN4cute5tupleIJNS3_1CILi64EEENS5_ILi256EEEEEENS_6half_tEfNS_4arch4Sm80ELb1ELb1EEEEEvNT_6ParamsE)
        .other          _ZN7cutlass13device_kernelIN5flash22FlashAttnBwdPreprocessIN4cute5tupleIJNS3_1CILi64EEENS5_ILi256EEEEEENS_6half_tEfNS_4arch4Sm80ELb1ELb1EEEEEvNT_6ParamsE,@"STO_CUDA_ENTRY STV_DEFAULT"
_ZN7cutlass13device_kernelIN5flash22FlashAttnBwdPreprocessIN4cute5tupleIJNS3_1CILi64EEENS5_ILi256EEEEEENS_6half_tEfNS_4arch4Sm80ELb1ELb1EEEEEvNT_6ParamsE:
[----:B------:R-:W-:Y:S02]  /*0000*/  IMAD.MOV.U32 R1, RZ, RZ, c[0x0][0x28] ;  /* 0x00000a00ff017624 */ /* 0x000fe400078e00ff */
[----:B------:R-:W0:Y:S01]  /*0010*/  S2UR UR12, SR_CTAID.Z ;  /* 0x00000000000c79c3 */ /* 0x000e220000002700 */
[----:B------:R-:W-:Y:S02]  /*0020*/  ULDC.64 UR4, c[0x0][0x240] ;  /* 0x0000900000047ab9 */ /* 0x000fe40000000a00 */
[----:B------:R-:W-:Y:S02]  /*0030*/  UISETP.NE.U32.AND UP0, UPT, URZ, UR4, UPT ;  /* 0x000000043f00728c */ /* 0x000fe4000bf05070 */
[----:B------:R-:W-:Y:S02]  /*0040*/  UMOV UR13, 0x4 ;  /* 0x00000004000d7882 */ /* 0x000fe40000000000 */
[----:B------:R-:W-:Y:S02]  /*0050*/  UISETP.NE.AND.EX UP0, UPT, URZ, UR5, UPT, UP0 ;  /* 0x000000053f00728c */ /* 0x000fe4000bf05300 */
[----:B------:R-:W-:Y:S02]  /*0060*/  ULDC.64 UR10, c[0x0][0x118] ;  /* 0x00004600000a7ab9 */ /* 0x000fe40000000a00 */
[----:B------:R-:W-:-:S02]  /*0070*/  ULDC.64 UR4, c[0x0][0x240] ;  /* 0x0000900000047ab9 */ /* 0x000fc40000000a00 */
[----:B------:R-:W-:Y:S01]  /*0080*/  PLOP3.LUT P0, PT, PT, PT, UP0, 0x80, 0x0 ;  /* 0x000000000000781c */ /* 0x000fe20003f0f008 */
[----:B0-----:R-:W-:-:S06]  /*0090*/  UIMAD.WIDE UR4, UR12, UR13, UR4 ;  /* 0x0000000d0c0472a5 */ /* 0x001fcc000f8e0204 */
[----:B------:R-:W-:Y:S01]  /*00a0*/  IMAD.U32 R2, RZ, RZ, UR4 ;  /* 0x00000004ff027e24 */ /* 0x000fe2000f8e00ff */
[----:B------:R-:W-:Y:S01]  /*00b0*/  MOV R3, UR5 ;  /* 0x0000000500037c02 */ /* 0x000fe20008000f00 */
[----:B------:R-:W-:-:S04]  /*00c0*/  ULDC.64 UR4, c[0x0][0x248] ;  /* 0x0000920000047ab9 */ /* 0x000fc80000000a00 */
[----:B------:R-:W2:Y:S01]  /*00d0*/  @P0 LDG.E R0, [R2.64] ;  /* 0x0000000a02000981 */ /* 0x000ea2000c1e1900 */
[----:B------:R-:W-:-:S04]  /*00e0*/  UISETP.NE.U32.AND UP1, UPT, URZ, UR4, UPT ;  /* 0x000000043f00728c */ /* 0x000fc8000bf25070 */
[----:B------:R-:W-:-:S03]  /*00f0*/  UISETP.NE.AND.EX UP1, UPT, URZ, UR5, UPT, UP1 ;  /* 0x000000053f00728c */ /* 0x000fc6000bf25310 */
[----:B------:R-:W-:-:S03]  /*0100*/  ULDC.64 UR4, c[0x0][0x248] ;  /* 0x0000920000047ab9 */ /* 0x000fc60000000a00 */
[----:B------:R-:W-:-:S05]  /*0110*/  PLOP3.LUT P1, PT, PT, PT, UP1, 0x80, 0x0 ;  /* 0x000000000000781c */ /* 0x000fca0003f2f018 */
[----:B------:R-:W-:-:S06]  /*0120*/  @UP1 UIMAD.WIDE UR4, UR12, UR13, UR4 ;  /* 0x0000000d0c0412a5 */ /* 0x000fcc000f8e0204 */
[----:B------:R-:W-:Y:S01]  /*0130*/  IMAD.U32 R4, RZ, RZ, UR4 ;  /* 0x00000004ff047e24 */ /* 0x000fe2000f8e00ff */
[----:B------:R-:W-:-:S05]  /*0140*/  MOV R5, UR5 ;  /* 0x0000000500057c02 */ /* 0x000fca0008000f00 */
[----:B------:R-:W3:Y:S01]  /*0150*/  @P1 LDG.E R4, [R4.64] ;  /* 0x0000000a04041981 */ /* 0x000ee2000c1e1900 */
[----:B------:R-:W-:Y:S01]  /*0160*/  ULDC UR8, c[0x0][0x168] ;  /* 0x00005a0000087ab9 */ /* 0x000fe20000000800 */
[----:B------:R-:W0:Y:S01]  /*0170*/  S2UR UR14, SR_CTAID.X ;  /* 0x00000000000e79c3 */ /* 0x000e220000002500 */
[----:B------:R-:W-:Y:S02]  /*0180*/  UMOV UR6, URZ ;  /* 0x0000003f00067c82 */ /* 0x000fe40008000000 */
[----:B------:R-:W-:-:S05]  /*0190*/  UMOV UR7, URZ ;  /* 0x0000003f00077c82 */ /* 0x000fca0008000000 */
[----:B------:R-:W1:Y:S08]  /*01a0*/  S2UR UR15, SR_CTAID.Y ;  /* 0x00000000000f79c3 */ /* 0x000e700000002600 */
[----:B--2---:R-:W2:Y:S02]  /*01b0*/  @P0 R2UR UR9, R0 ;  /* 0x00000000000903c2 */ /* 0x004ea400000e0000 */
[----:B--2---:R-:W-:-:S02]  /*01c0*/  @UP0 ULEA UR4, UR12, UR9, 0x6 ;  /* 0x000000090c040291 */ /* 0x004fc4000f8e303f */
[----:B------:R-:W-:Y:S02]  /*01d0*/  @UP0 USHF.R.S32.HI UR16, URZ, 0x1f, UR9 ;  /* 0x0000001f3f100899 */ /* 0x000fe40008011409 */
[----:B------:R-:W-:Y:S02]  /*01e0*/  @UP0 USHF.R.S32.HI UR5, URZ, 0x1f, UR4 ;  /* 0x0000001f3f050899 */ /* 0x000fe40008011404 */
[----:B---3--:R2:W3:Y:S01]  /*01f0*/  @P1 R2UR UR8, R4 ;  /* 0x00000000040813c2 */ /* 0x0084e200000e0000 */
[----:B------:R-:W-:Y:S02]  /*0200*/  @UP0 UMOV UR6, UR9 ;  /* 0x0000000900060c82 */ /* 0x000fe40008000000 */
[----:B------:R-:W-:Y:S02]  /*0210*/  @UP0 ULEA.HI UR5, UR5, UR4, URZ, 0x6 ;  /* 0x0000000405050291 */ /* 0x000fe4000f8f303f */
[----:B------:R-:W-:Y:S02]  /*0220*/  @UP0 UMOV UR7, UR16 ;  /* 0x0000001000070c82 */ /* 0x000fe40008000000 */
[----:B------:R-:W-:-:S02]  /*0230*/  UMOV UR4, URZ ;  /* 0x0000003f00047c82 */ /* 0x000fc40008000000 */
[----:B------:R-:W-:Y:S01]  /*0240*/  @UP0 ULOP3.LUT UR4, UR5, 0xffffffc0, URZ, 0xc0, !UPT ;  /* 0xffffffc005040892 */ /* 0x000fe2000f8ec03f */
[----:B------:R-:W-:Y:S06]  /*0250*/  @P1 BRA `(.L_x_1120) ;  /* 0x0000006000001947 */ /* 0x000fec0003800000 */
[----:B012---:R-:W-:Y:S05]  /*0260*/  @!P0 BRA `(.L_x_1120) ;  /* 0x0000005000008947 */ /* 0x007fea0003800000 */
[----:B------:R-:W2:Y:S04]  /*0270*/  LDG.E R4, [R2.64] ;  /* 0x0000000a02047981 */ /* 0x000ea8000c1e1900 */
[----:B------:R-:W4:Y:S01]  /*0280*/  LDG.E R0, [R2.64+0x4] ;  /* 0x0000040a02007981 */ /* 0x000f22000c1e1900 */
[----:B--2---:R-:W0:Y:S08]  /*0290*/  R2UR UR5, R4 ;  /* 0x00000000040573c2 */ /* 0x004e3000000e0000 */
[----:B---34-:R-:W0:Y:S02]  /*02a0*/  R2UR UR8, R0 ;  /* 0x00000000000873c2 */ /* 0x018e2400000e0000 */
[----:B0-----:R-:W-:-:S06]  /*02b0*/  UIADD3 UR8, -UR5, UR8, URZ ;  /* 0x0000000805087290 */ /* 0x001fcc000fffe13f */
.L_x_1120:
[----:B012---:R-:W-:Y:S01]  /*02c0*/  ULDC.64 UR18, c[0x0][0x240] ;  /* 0x0000900000127ab9 */ /* 0x007fe20000000a00 */
[----:B---3--:R-:W-:Y:S01]  /*02d0*/  IMAD.U32 R0, RZ, RZ, UR8 ;  /* 0x00000008ff007e24 */ /* 0x008fe2000f8e00ff */
[----:B------:R-:W-:Y:S01]  /*02e0*/  UISETP.NE.U32.AND UP0, UPT, URZ, UR18, UPT ;  /* 0x000000123f00728c */ /* 0x000fe2000bf05070 */
[----:B------:R-:W0:Y:S01]  /*02f0*/  S2R R46, SR_TID.X ;  /* 0x00000000002e7919 */ /* 0x000e220000002100 */
[----:B------:R-:W-:-:S02]  /*0300*/  USHF.L.U32 UR17, UR14, 0x6, URZ ;  /* 0x000000060e117899 */ /* 0x000fc4000800063f */
[----:B------:R-:W-:-:S04]  /*0310*/  UISETP.NE.AND.EX UP0, UPT, URZ, UR19, UPT, UP0 ;  /* 0x000000133f00728c */ /* 0x000fc8000bf05300 */
[----:B------:R-:W-:Y:S02]  /*0320*/  ISETP.LE.AND P1, PT, R0, UR17, PT ;  /* 0x0000001100007c0c */ /* 0x000fe4000bf23270 */
[----:B------:R-:W-:-:S13]  /*0330*/  PLOP3.LUT P0, PT, PT, PT, UP0, 0x80, 0x0 ;  /* 0x000000000000781c */ /* 0x000fda0003f0f008 */
[----:B------:R-:W-:Y:S05]  /*0340*/  @P0 EXIT P1 ;  /* 0x000000000000094d */ /* 0x000fea0000800000 */
[----:B------:R-:W-:Y:S01]  /*0350*/  UIADD3 UR9, -UR17, UR8, URZ ;  /* 0x0000000811097290 */ /* 0x000fe2000fffe13f */
[----:B------:R-:W-:Y:S01]  /*0360*/  MOV R2, UR6 ;  /* 0x0000000600027c02 */ /* 0x000fe20008000f00 */
[----:B------:R-:W-:Y:S01]  /*0370*/  USHF.R.S32.HI UR16, URZ, 0x1f, UR15 ;  /* 0x0000001f3f107899 */ /* 0x000fe2000801140f */
[----:B------:R-:W-:Y:S01]  /*0380*/  MOV R0, UR17 ;  /* 0x0000001100007c02 */ /* 0x000fe20008000f00 */
[----:B------:R-:W-:Y:S01]  /*0390*/  IMAD.U32 R3, RZ, RZ, UR7 ;  /* 0x00000007ff037e24 */ /* 0x000fe2000f8e00ff */
[----:B------:R-:W-:Y:S01]  /*03a0*/  USHF.R.S32.HI UR5, URZ, 0x1f, UR12 ;  /* 0x0000001f3f057899 */ /* 0x000fe2000801140c */
[C---:B0-----:R-:W-:Y:S01]  /*03b0*/  ISETP.GE.AND P0, PT, R46.reuse, UR9, PT ;  /* 0x000000092e007c0c */ /* 0x041fe2000bf06270 */
[----:B------:R-:W-:Y:S01]  /*03c0*/  IMAD.U32 R7, RZ, RZ, UR15 ;  /* 0x0000000fff077e24 */ /* 0x000fe2000f8e00ff */
[----:B------:R-:W-:Y:S01]  /*03d0*/  MOV R5, UR15 ;  /* 0x0000000f00057c02 */ /* 0x000fe20008000f00 */
[----:B------:R-:W-:Y:S01]  /*03e0*/  IMAD.U32 R4, RZ, RZ, UR16 ;  /* 0x00000010ff047e24 */ /* 0x000fe2000f8e00ff */
[----:B------:R-:W-:Y:S01]  /*03f0*/  ISETP.GT.OR P0, PT, R46, 0x3f, P0 ;  /* 0x0000003f2e00780c */ /* 0x000fe20000704670 */
[----:B------:R-:W-:Y:S01]  /*0400*/  USEL UR5, UR5, URZ, !UP0 ;  /* 0x0000003f05057287 */ /* 0x000fe2000c000000 */
[----:B------:R-:W-:Y:S01]  /*0410*/  IMAD.MOV.U32 R77, RZ, RZ, 0x7f800000 ;  /* 0x7f800000ff4d7424 */ /* 0x000fe200078e00ff */
[----:B------:R-:W-:Y:S01]  /*0420*/  USEL UR18, UR12, URZ, !UP0 ;  /* 0x0000003f0c127287 */ /* 0x000fe2000c000000 */
[----:B------:R-:W-:-:S05]  /*0430*/  SHF.R.S32.HI R21, RZ, 0x1f, R46 ;  /* 0x0000001fff157819 */ /* 0x000fca000001142e */
[----:B------:R-:W-:-:S04]  /*0440*/  IMAD.U32 R9, RZ, RZ, UR18 ;  /* 0x00000012ff097e24 */ /* 0x000fc8000f8e00ff */
[----:B------:R-:W-:Y:S01]  /*0450*/  @!P0 IADD3 R2, P1, P2, R2, UR17, R46 ;  /* 0x0000001102028c10 */ /* 0x000fe2000fa3e02e */
[----:B------:R-:W-:Y:S01]  /*0460*/  @!P0 IMAD R4, R4, c[0x0][0x1e0], RZ ;  /* 0x0000780004048a24 */ /* 0x000fe200078e02ff */
[----:B------:R-:W-:Y:S02]  /*0470*/  @!P0 SHF.R.S32.HI R0, RZ, 0x1f, R0 ;  /* 0x0000001fff008819 */ /* 0x000fe40000011400 */
[----:B------:R-:W-:Y:S01]  /*0480*/  @!P0 SHF.R.S32.HI R3, RZ, 0x1f, R46 ;  /* 0x0000001fff038819 */ /* 0x000fe2000001142e */
[----:B------:R-:W-:-:S03]  /*0490*/  @!P0 IMAD R5, R5, c[0x0][0x1e4], R4 ;  /* 0x0000790005058a24 */ /* 0x000fc600078e0204 */
[----:B------:R-:W-:Y:S02]  /*04a0*/  @!P0 IADD3.X R3, R0, UR7, R3, P1, P2 ;  /* 0x0000000700038c10 */ /* 0x000fe40008fe4403 */
[----:B------:R-:W-:-:S03]  /*04b0*/  MOV R0, UR5 ;  /* 0x0000000500007c02 */ /* 0x000fc60008000f00 */
[----:B------:R-:W-:-:S04]  /*04c0*/  @!P0 IMAD.WIDE.U32 R2, R7, c[0x0][0x1e0], R2 ;  /* 0x0000780007028a25 */ /* 0x000fc800078e0002 */
[----:B------:R-:W-:Y:S01]  /*04d0*/  @!P0 IMAD R0, R0, c[0x0][0x1e8], RZ ;  /* 0x00007a0000008a24 */ /* 0x000fe200078e02ff */
[----:B------:R-:W-:Y:S01]  /*04e0*/  @!P0 IADD3 R3, R3, R5, RZ ;  /* 0x0000000503038210 */ /* 0x000fe20007ffe0ff */
[----:B------:R-:W-:Y:S02]  /*04f0*/  IMAD.U32 R7, RZ, RZ, UR18 ;  /* 0x00000012ff077e24 */ /* 0x000fe4000f8e00ff */
[----:B------:R-:W-:Y:S02]  /*0500*/  @!P0 IMAD R5, R9, c[0x0][0x1ec], R0 ;  /* 0x00007b0009058a24 */ /* 0x000fe400078e0200 */
[----:B------:R-:W-:Y:S01]  /*0510*/  @!P0 IMAD.WIDE.U32 R2, R7, c[0x0][0x1e8], R2 ;  /* 0x00007a0007028a25 */ /* 0x000fe200078e0002 */
[----:B------:R-:W-:-:S04]  /*0520*/  LEA.HI R21, R21, R46, RZ, 0x4 ;  /* 0x0000002e15157211 */ /* 0x000fc800078f20ff */
[----:B------:R-:W-:Y:S02]  /*0530*/  @!P0 IADD3 R3, R3, R5, RZ ;  /* 0x0000000503038210 */ /* 0x000fe40007ffe0ff */
[C---:B------:R-:W-:Y:S02]  /*0540*/  @!P0 LEA R4, P1, R2.reuse, c[0x0][0x1d8], 0x2 ;  /* 0x0000760002048a11 */ /* 0x040fe400078210ff */
[----:B------:R-:W-:Y:S02]  /*0550*/  SHF.R.S32.HI R45, RZ, 0x4, R21 ;  /* 0x00000004ff2d7819 */ /* 0x000fe40000011415 */
[----:B------:R-:W-:Y:S02]  /*0560*/  @!P0 LEA.HI.X R5, R2, c[0x0][0x1dc], R3, 0x2, P1 ;  /* 0x0000770002058a11 */ /* 0x000fe400008f1403 */
[C---:B------:R-:W-:Y:S02]  /*0570*/  ISETP.GE.AND P1, PT, R45.reuse, UR9, PT ;  /* 0x000000092d007c0c */ /* 0x040fe4000bf26270 */
[----:B------:R-:W-:Y:S01]  /*0580*/  SHF.R.S32.HI R44, RZ, 0x1f, R45 ;  /* 0x0000001fff2c7819 */ /* 0x000fe2000001142d */
[----:B------:R0:W5:Y:S01]  /*0590*/  @!P0 LDG.E R77, [R4.64] ;  /* 0x0000000a044d8981 */ /* 0x000162000c1e1900 */
[----:B------:R-:W-:Y:S01]  /*05a0*/  IADD3 R2, P0, R45, UR6, RZ ;  /* 0x000000062d027c10 */ /* 0x000fe2000ff1e0ff */
[----:B------:R-:W-:Y:S01]  /*05b0*/  BSSY B0, `(.L_x_1121) ;  /* 0x0000024000007945 */ /* 0x000fe20003800000 */
[----:B------:R-:W-:Y:S01]  /*05c0*/  MOV R7, UR14 ;  /* 0x0000000e00077c02 */ /* 0x000fe20008000f00 */
[----:B------:R-:W-:Y:S01]  /*05d0*/  CS2R R72, SRZ ;  /* 0x0000000000487805 */ /* 0x000fe2000001ff00 */
[----:B------:R-:W-:Y:S01]  /*05e0*/  IADD3.X R3, R44, UR7, RZ, P0, !PT ;  /* 0x000000072c037c10 */ /* 0x000fe200087fe4ff */
[----:B------:R-:W-:Y:S01]  /*05f0*/  CS2R R74, SRZ ;  /* 0x00000000004a7805 */ /* 0x000fe2000001ff00 */
[----:B------:R-:W-:-:S03]  /*0600*/  LOP3.LUT R9, R21, 0xfffffff0, RZ, 0xc0, !PT ;  /* 0xfffffff015097812 */ /* 0x000fc600078ec0ff */
[----:B------:R-:W-:Y:S01]  /*0610*/  IMAD.WIDE R2, R7, 0x40, R2 ;  /* 0x0000004007027825 */ /* 0x000fe200078e0202 */
[----:B0-----:R-:W-:Y:S01]  /*0620*/  CS2R R4, SRZ ;  /* 0x0000000000047805 */ /* 0x001fe2000001ff00 */
[----:B------:R-:W-:Y:S02]  /*0630*/  CS2R R6, SRZ ;  /* 0x0000000000067805 */ /* 0x000fe4000001ff00 */
[----:B------:R-:W-:Y:S01]  /*0640*/  IMAD.IADD R42, R46, 0x1, -R9 ;  /* 0x000000012e2a7824 */ /* 0x000fe200078e0a09 */
[----:B------:R-:W-:Y:S05]  /*0650*/  @P1 BRA `(.L_x_1122) ;  /* 0x0000019000001947 */ /* 0x000fea0003800000 */
[----:B------:R-:W-:Y:S01]  /*0660*/  SHF.L.U32 R10, R42, 0x3, RZ ;  /* 0x000000032a0a7819 */ /* 0x000fe200000006ff */
[----:B------:R-:W-:Y:S01]  /*0670*/  ULDC.64 UR6, c[0x0][0x180] ;  /* 0x0000600000067ab9 */ /* 0x000fe20000000a00 */
[----:B------:R-:W-:Y:S01]  /*0680*/  IMAD.U32 R9, RZ, RZ, UR15 ;  /* 0x0000000fff097e24 */ /* 0x000fe2000f8e00ff */
[----:B------:R-:W-:Y:S01]  /*0690*/  UIMAD UR6, UR16, UR6, URZ ;  /* 0x00000006100672a4 */ /* 0x000fe2000f8e023f */
[--C-:B------:R-:W-:Y:S01]  /*06a0*/  SHF.R.S32.HI R11, RZ, 0x1f, R10.reuse ;  /* 0x0000001fff0b7819 */ /* 0x100fe2000001140a */
[----:B------:R-:W-:Y:S01]  /*06b0*/  ULDC.64 UR20, c[0x0][0x188] ;  /* 0x0000620000147ab9 */ /* 0x000fe20000000a00 */
[C---:B------:R-:W-:Y:S01]  /*06c0*/  IADD3 R0, R10.reuse, 0x80, RZ ;  /* 0x000000800a007810 */ /* 0x040fe20007ffe0ff */
[----:B------:R-:W-:Y:S01]  /*06d0*/  UIMAD UR6, UR15, UR7, UR6 ;  /* 0x000000070f0672a4 */ /* 0x000fe2000f8e0206 */
[----:B------:R-:W-:Y:S01]  /*06e0*/  ISETP.GE.AND P0, PT, R10, c[0x0][0x16c], PT ;  /* 0x00005b000a007a0c */ /* 0x000fe20003f06270 */
[----:B------:R-:W-:Y:S01]  /*06f0*/  IMAD.WIDE.U32 R8, R9, c[0x0][0x180], R10 ;  /* 0x0000600009087a25 */ /* 0x000fe200078e000a */
[----:B------:R-:W-:Y:S01]  /*0700*/  UIMAD UR7, UR5, UR20, URZ ;  /* 0x00000014050772a4 */ /* 0x000fe2000f8e023f */
[----:B------:R-:W-:-:S02]  /*0710*/  MOV R11, UR18 ;  /* 0x00000012000b7c02 */ /* 0x000fc40008000f00 */
[----:B------:R-:W-:Y:S01]  /*0720*/  ISETP.GE.AND P2, PT, R0, c[0x0][0x16c], PT ;  /* 0x00005b0000007a0c */ /* 0x000fe20003f46270 */
[----:B------:R-:W-:Y:S01]  /*0730*/  UIMAD UR7, UR18, UR21, UR7 ;  /* 0x00000015120772a4 */ /* 0x000fe2000f8e0207 */
[----:B------:R-:W-:-:S05]  /*0740*/  IADD3 R9, R9, UR6, RZ ;  /* 0x0000000609097c10 */ /* 0x000fca000fffe0ff */
[----:B------:R-:W-:-:S04]  /*0750*/  IMAD.WIDE.U32 R8, R11, c[0x0][0x188], R8 ;  /* 0x000062000b087a25 */ /* 0x000fc800078e0008 */
[----:B------:R-:W-:Y:S01]  /*0760*/  IMAD R11, R3, c[0x0][0x178], RZ ;  /* 0x00005e00030b7a24 */ /* 0x000fe200078e02ff */
[----:B------:R-:W-:-:S03]  /*0770*/  IADD3 R9, R9, UR7, RZ ;  /* 0x0000000709097c10 */ /* 0x000fc6000fffe0ff */
[C---:B------:R-:W-:Y:S02]  /*0780*/  IMAD R11, R2.reuse, c[0x0][0x17c], R11 ;  /* 0x00005f00020b7a24 */ /* 0x040fe400078e020b */
[----:B------:R-:W-:-:S04]  /*0790*/  IMAD.WIDE.U32 R8, R2, c[0x0][0x178], R8 ;  /* 0x00005e0002087a25 */ /* 0x000fc800078e0008 */
[----:B------:R-:W-:Y:S01]  /*07a0*/  IMAD.IADD R9, R9, 0x1, R11 ;  /* 0x0000000109097824 */ /* 0x000fe200078e020b */
[----:B------:R-:W-:-:S04]  /*07b0*/  LEA R10, P3, R8, c[0x0][0x160], 0x1 ;  /* 0x00005800080a7a11 */ /* 0x000fc800078608ff */
[----:B------:R-:W-:-:S05]  /*07c0*/  LEA.HI.X R11, R8, c[0x0][0x164], R9, 0x1, P3 ;  /* 0x00005900080b7a11 */ /* 0x000fca00018f0c09 */
[----:B------:R0:W5:Y:S04]  /*07d0*/  @!P0 LDG.E.128 R72, [R10.64] ;  /* 0x0000000a0a488981 */ /* 0x000168000c1e1d00 */
[----:B------:R0:W5:Y:S02]  /*07e0*/  @!P2 LDG.E.128 R4, [R10.64+0x100] ;  /* 0x0001000a0a04a981 */ /* 0x000164000c1e1d00 */
.L_x_1122:
[----:B------:R-:W-:Y:S05]  /*07f0*/  BSYNC B0 ;  /* 0x0000000000007941 */ /* 0x000fea0003800000 */
.L_x_1121:
[----:B------:R-:W-:Y:S01]  /*0800*/  UIMAD UR19, UR14, -0x40, UR8 ;  /* 0xffffffc00e1378a4 */ /* 0x000fe2000f8e0208 */
[----:B------:R-:W-:Y:S01]  /*0810*/  IADD3 R76, R45, 0x10, RZ ;  /* 0x000000102d4c7810 */ /* 0x000fe20007ffe0ff */
[----:B------:R-:W-:Y:S01]  /*0820*/  BSSY B0, `(.L_x_1123) ;  /* 0x000003e000007945 */ /* 0x000fe20003800000 */
[----:B-----5:R-:W-:Y:S01]  /*0830*/  MOV R20, R72 ;  /* 0x0000004800147202 */ /* 0x020fe20000000f00 */
[----:B------:R-:W-:Y:S01]  /*0840*/  IMAD.MOV.U32 R40, RZ, RZ, R74 ;  /* 0x000000ffff287224 */ /* 0x000fe200078e004a */
[----:B------:R-:W-:Y:S01]  /*0850*/  MOV R43, R75 ;  /* 0x0000004b002b7202 */ /* 0x000fe20000000f00 */
[----:B------:R-:W-:Y:S01]  /*0860*/  CS2R R36, SRZ ;  /* 0x0000000000247805 */ /* 0x000fe2000001ff00 */
[----:B------:R-:W-:Y:S01]  /*0870*/  ISETP.GE.AND P0, PT, R76, UR19, PT ;  /* 0x000000134c007c0c */ /* 0x000fe2000bf06270 */
[----:B------:R-:W-:Y:S01]  /*0880*/  CS2R R38, SRZ ;  /* 0x0000000000267805 */ /* 0x000fe2000001ff00 */
[----:B------:R-:W-:Y:S01]  /*0890*/  CS2R R16, SRZ ;  /* 0x0000000000107805 */ /* 0x000fe2000001ff00 */
[----:B------:R-:W-:-:S10]  /*08a0*/  CS2R R18, SRZ ;  /* 0x0000000000127805 */ /* 0x000fd4000001ff00 */
[----:B------:R-:W-:Y:S05]  /*08b0*/  @P0 BRA `(.L_x_1124) ;  /* 0x0000034000000947 */ /* 0x000fea0003800000 */
[----:B0-----:R-:W-:Y:S01]  /*08c0*/  IMAD.SHL.U32 R10, R42, 0x8, RZ ;  /* 0x000000082a0a7824 */ /* 0x001fe200078e00ff */
[----:B------:R-:W-:Y:S04]  /*08d0*/  BSSY B1, `(.L_x_1125) ;  /* 0x000001b000017945 */ /* 0x000fe80003800000 */
[C---:B------:R-:W-:Y:S02]  /*08e0*/  ISETP.GE.AND P0, PT, R10.reuse, c[0x0][0x16c], PT ;  /* 0x00005b000a007a0c */ /* 0x040fe40003f06270 */
[----:B------:R-:W-:-:S04]  /*08f0*/  IADD3 R0, R10, 0x80, RZ ;  /* 0x000000800a007810 */ /* 0x000fc80007ffe0ff */
[----:B------:R-:W-:-:S07]  /*0900*/  ISETP.GE.AND P2, PT, R0, c[0x0][0x16c], PT ;  /* 0x00005b0000007a0c */ /* 0x000fce0003f46270 */
[----:B------:R-:W-:Y:S05]  /*0910*/  @P0 BRA `(.L_x_1126) ;  /* 0x0000016000000947 */ /* 0x000fea0003800000 */
[----:B------:R-:W-:Y:S01]  /*0920*/  ULDC.64 UR6, c[0x0][0x180] ;  /* 0x0000600000067ab9 */ /* 0x000fe20000000a00 */
[--C-:B------:R-:W-:Y:S01]  /*0930*/  SHF.R.S32.HI R11, RZ, 0x1f, R10.reuse ;  /* 0x0000001fff0b7819 */ /* 0x100fe2000001140a */
[----:B------:R-:W-:Y:S01]  /*0940*/  UIMAD UR6, UR16, UR6, URZ ;  /* 0x00000006100672a4 */ /* 0x000fe2000f8e023f */
[----:B------:R-:W-:Y:S01]  /*0950*/  MOV R9, UR15 ;  /* 0x0000000f00097c02 */ /* 0x000fe20008000f00 */
[----:B------:R-:W-:Y:S01]  /*0960*/  ULDC.64 UR20, c[0x0][0x188] ;  /* 0x0000620000147ab9 */ /* 0x000fe20000000a00 */
[----:B------:R-:W-:Y:S01]  /*0970*/  IMAD.U32 R15, RZ, RZ, UR18 ;  /* 0x00000012ff0f7e24 */ /* 0x000fe2000f8e00ff */
[----:B------:R-:W-:Y:S01]  /*0980*/  UIMAD UR6, UR15, UR7, UR6 ;  /* 0x000000070f0672a4 */ /* 0x000fe2000f8e0206 */
[----:B------:R-:W-:Y:S01]  /*0990*/  IADD3 R13, P0, R2, 0x10, RZ ;  /* 0x00000010020d7810 */ /* 0x000fe20007f1e0ff */
[----:B------:R-:W-:-:S03]  /*09a0*/  IMAD.WIDE.U32 R8, R9, c[0x0][0x180], R10 ;  /* 0x0000600009087a25 */ /* 0x000fc600078e000a */
[----:B------:R-:W-:Y:S02]  /*09b0*/  IADD3.X R0, RZ, R3, RZ, P0, !PT ;  /* 0x00000003ff007210 */ /* 0x000fe400007fe4ff */
[----:B------:R-:W-:Y:S01]  /*09c0*/  IADD3 R9, R9, UR6, RZ ;  /* 0x0000000609097c10 */ /* 0x000fe2000fffe0ff */
[----:B------:R-:W-:Y:S02]  /*09d0*/  UIMAD UR6, UR5, UR20, URZ ;  /* 0x00000014050672a4 */ /* 0x000fe4000f8e023f */
[----:B------:R-:W-:Y:S02]  /*09e0*/  IMAD R0, R0, c[0x0][0x178], RZ ;  /* 0x00005e0000007a24 */ /* 0x000fe400078e02ff */
[----:B------:R-:W-:Y:S01]  /*09f0*/  UIMAD UR6, UR18, UR21, UR6 ;  /* 0x00000015120672a4 */ /* 0x000fe2000f8e0206 */
[----:B------:R-:W-:-:S04]  /*0a00*/  IMAD.WIDE.U32 R8, R15, c[0x0][0x188], R8 ;  /* 0x000062000f087a25 */ /* 0x000fc800078e0008 */
[----:B------:R-:W-:Y:S01]  /*0a10*/  IMAD R15, R13, c[0x0][0x17c], R0 ;  /* 0x00005f000d0f7a24 */ /* 0x000fe200078e0200 */
[----:B------:R-:W-:-:S05]  /*0a20*/  IADD3 R9, R9, UR6, RZ ;  /* 0x0000000609097c10 */ /* 0x000fca000fffe0ff */
[----:B------:R-:W-:-:S04]  /*0a30*/  IMAD.WIDE.U32 R8, R13, c[0x0][0x178], R8 ;  /* 0x00005e000d087a25 */ /* 0x000fc800078e0008 */
[----:B------:R-:W-:Y:S01]  /*0a40*/  IMAD.IADD R9, R9, 0x1, R15 ;  /* 0x0000000109097824 */ /* 0x000fe200078e020f */
[----:B------:R-:W-:-:S04]  /*0a50*/  LEA R36, P0, R8, c[0x0][0x160], 0x1 ;  /* 0x0000580008247a11 */ /* 0x000fc800078008ff */
[----:B------:R-:W-:-:S06]  /*0a60*/  LEA.HI.X R37, R8, c[0x0][0x164], R9, 0x1, P0 ;  /* 0x0000590008257a11 */ /* 0x000fcc00000f0c09 */
[----:B------:R-:W5:Y:S03]  /*0a70*/  LDG.E.128 R36, [R36.64] ;  /* 0x0000000a24247981 */ /* 0x000f66000c1e1d00 */
.L_x_1126:
[----:B------:R-:W-:Y:S05]  /*0a80*/  BSYNC B1 ;  /* 0x0000000000017941 */ /* 0x000fea0003800000 */
.L_x_1125:
[----:B------:R-:W-:Y:S05]  /*0a90*/  @P2 BRA `(.L_x_1124) ;  /* 0x0000016000002947 */ /* 0x000fea0003800000 */
[----:B------:R-:W-:Y:S01]  /*0aa0*/  ULDC.64 UR6, c[0x0][0x180] ;  /* 0x0000600000067ab9 */ /* 0x000fe20000000a00 */
[--C-:B------:R-:W-:Y:S01]  /*0ab0*/  SHF.R.S32.HI R11, RZ, 0x1f, R10.reuse ;  /* 0x0000001fff0b7819 */ /* 0x100fe2000001140a */
[----:B------:R-:W-:Y:S01]  /*0ac0*/  UIMAD UR6, UR16, UR6, URZ ;  /* 0x00000006100672a4 */ /* 0x000fe2000f8e023f */
[----:B------:R-:W-:Y:S01]  /*0ad0*/  MOV R9, UR15 ;  /* 0x0000000f00097c02 */ /* 0x000fe20008000f00 */
[----:B------:R-:W-:Y:S01]  /*0ae0*/  ULDC.64 UR20, c[0x0][0x188] ;  /* 0x0000620000147ab9 */ /* 0x000fe20000000a00 */
[----:B------:R-:W-:Y:S01]  /*0af0*/  IMAD.U32 R13, RZ, RZ, UR18 ;  /* 0x00000012ff0d7e24 */ /* 0x000fe2000f8e00ff */
[----:B------:R-:W-:Y:S02]  /*0b00*/  UIMAD UR6, UR15, UR7, UR6 ;  /* 0x000000070f0672a4 */ /* 0x000fe4000f8e0206 */
[----:B------:R-:W-:Y:S01]  /*0b10*/  IMAD.WIDE.U32 R10, R9, c[0x0][0x180], R10 ;  /* 0x00006000090a7a25 */ /* 0x000fe200078e000a */
[----:B------:R-:W-:-:S04]  /*0b20*/  IADD3 R9, P0, R2, 0x10, RZ ;  /* 0x0000001002097810 */ /* 0x000fc80007f1e0ff */
[----:B------:R-:W-:Y:S01]  /*0b30*/  IADD3 R11, R11, UR6, RZ ;  /* 0x000000060b0b7c10 */ /* 0x000fe2000fffe0ff */
[----:B------:R-:W-:Y:S01]  /*0b40*/  UIMAD UR6, UR5, UR20, URZ ;  /* 0x00000014050672a4 */ /* 0x000fe2000f8e023f */
[----:B------:R-:W-:-:S03]  /*0b50*/  IADD3.X R0, RZ, R3, RZ, P0, !PT ;  /* 0x00000003ff007210 */ /* 0x000fc600007fe4ff */
[----:B------:R-:W-:Y:S01]  /*0b60*/  UIMAD UR6, UR18, UR21, UR6 ;  /* 0x00000015120672a4 */ /* 0x000fe2000f8e0206 */
[----:B------:R-:W-:-:S04]  /*0b70*/  IMAD.WIDE.U32 R10, R13, c[0x0][0x188], R10 ;  /* 0x000062000d0a7a25 */ /* 0x000fc800078e000a */
[----:B------:R-:W-:Y:S01]  /*0b80*/  IMAD R0, R0, c[0x0][0x178], RZ ;  /* 0x00005e0000007a24 */ /* 0x000fe200078e02ff */
[----:B------:R-:W-:-:S03]  /*0b90*/  IADD3 R11, R11, UR6, RZ ;  /* 0x000000060b0b7c10 */ /* 0x000fc6000fffe0ff */
[C---:B------:R-:W-:Y:S02]  /*0ba0*/  IMAD R13, R9.reuse, c[0x0][0x17c], R0 ;  /* 0x00005f00090d7a24 */ /* 0x040fe400078e0200 */
[----:B------:R-:W-:-:S04]  /*0bb0*/  IMAD.WIDE.U32 R10, R9, c[0x0][0x178], R10 ;  /* 0x00005e00090a7a25 */ /* 0x000fc800078e000a */
[----:B------:R-:W-:Y:S01]  /*0bc0*/  IMAD.IADD R13, R11, 0x1, R13 ;  /* 0x000000010b0d7824 */ /* 0x000fe200078e020d */
[----:B------:R-:W-:-:S04]  /*0bd0*/  LEA R16, P0, R10, c[0x0][0x160], 0x1 ;  /* 0x000058000a107a11 */ /* 0x000fc800078008ff */
[----:B------:R-:W-:-:S06]  /*0be0*/  LEA.HI.X R17, R10, c[0x0][0x164], R13, 0x1, P0 ;  /* 0x000059000a117a11 */ /* 0x000fcc00000f0c0d */
[----:B------:R-:W5:Y:S03]  /*0bf0*/  LDG.E.128 R16, [R16.64+0x100] ;  /* 0x0001000a10107981 */ /* 0x000f66000c1e1d00 */
.L_x_1124:
[----:B------:R-:W-:Y:S05]  /*0c00*/  BSYNC B0 ;  /* 0x0000000000007941 */ /* 0x000fea0003800000 */
.L_x_1123:
[----:B------:R-:W-:Y:S01]  /*0c10*/  LEA.HI.SX32 R0, R21, 0x20, 0x1c ;  /* 0x0000002015007811 */ /* 0x000fe200078fe2ff */
[----:B------:R-:W-:Y:S01]  /*0c20*/  BSSY B0, `(.L_x_1127) ;  /* 0x000003d000007945 */ /* 0x000fe20003800000 */
[----:B-----5:R-:W-:Y:S01]  /*0c30*/  MOV R74, R36 ;  /* 0x00000024004a7202 */ /* 0x020fe20000000f00 */
[----:B------:R-:W-:Y:S01]  /*0c40*/  IMAD.MOV.U32 R41, RZ, RZ, R37 ;  /* 0x000000ffff297224 */ /* 0x000fe200078e0025 */
[----:B------:R-:W-:Y:S01]  /*0c50*/  ISETP.GE.AND P2, PT, R0, UR19, PT ;  /* 0x0000001300007c0c */ /* 0x000fe2000bf46270 */
[----:B------:R-:W-:Y:S01]  /*0c60*/  CS2R R32, SRZ ;  /* 0x0000000000207805 */ /* 0x000fe2000001ff00 */
[----:B------:R-:W-:Y:S01]  /*0c70*/  CS2R R34, SRZ ;  /* 0x0000000000227805 */ /* 0x000fe2000001ff00 */
[----:B------:R-:W-:Y:S01]  /*0c80*/  CS2R R8, SRZ ;  /* 0x0000000000087805 */ /* 0x000fe2000001ff00 */
[----:B0-----:R-:W-:-:S09]  /*0c90*/  CS2R R10, SRZ ;  /* 0x00000000000a7805 */ /* 0x001fd2000001ff00 */
[----:B------:R-:W-:Y:S05]  /*0ca0*/  @P2 BRA `(.L_x_1128) ;  /* 0x0000034000002947 */ /* 0x000fea0003800000 */
[----:B------:R-:W-:Y:S01]  /*0cb0*/  SHF.L.U32 R14, R42, 0x3, RZ ;  /* 0x000000032a0e7819 */ /* 0x000fe200000006ff */
[----:B------:R-:W-:Y:S03]  /*0cc0*/  BSSY B1, `(.L_x_1129) ;  /* 0x000001b000017945 */ /* 0x000fe60003800000 */
[C---:B------:R-:W-:Y:S02]  /*0cd0*/  ISETP.GE.AND P0, PT, R14.reuse, c[0x0][0x16c], PT ;  /* 0x00005b000e007a0c */ /* 0x040fe40003f06270 */
[----:B------:R-:W-:-:S04]  /*0ce0*/  IADD3 R0, R14, 0x80, RZ ;  /* 0x000000800e007810 */ /* 0x000fc80007ffe0ff */
[----:B------:R-:W-:-:S07]  /*0cf0*/  ISETP.GE.AND P3, PT, R0, c[0x0][0x16c], PT ;  /* 0x00005b0000007a0c */ /* 0x000fce0003f66270 */
[----:B------:R-:W-:Y:S05]  /*0d00*/  @P0 BRA `(.L_x_1130) ;  /* 0x0000016000000947 */ /* 0x000fea0003800000 */
[----:B------:R-:W-:Y:S01]  /*0d10*/  ULDC.64 UR6, c[0x0][0x180] ;  /* 0x0000600000067ab9 */ /* 0x000fe20000000a00 */
[--C-:B------:R-:W-:Y:S01]  /*0d20*/  SHF.R.S32.HI R15, RZ, 0x1f, R14.reuse ;  /* 0x0000001fff0f7819 */ /* 0x100fe2000001140e */
[----:B------:R-:W-:Y:S01]  /*0d30*/  UIMAD UR6, UR16, UR6, URZ ;  /* 0x00000006100672a4 */ /* 0x000fe2000f8e023f */
[----:B------:R-:W-:Y:S01]  /*0d40*/  IMAD.U32 R13, RZ, RZ, UR15 ;  /* 0x0000000fff0d7e24 */ /* 0x000fe2000f8e00ff */
[----:B------:R-:W-:Y:S01]  /*0d50*/  ULDC.64 UR20, c[0x0][0x188] ;  /* 0x0000620000147ab9 */ /* 0x000fe20000000a00 */
[----:B------:R-:W-:Y:S01]  /*0d60*/  MOV R25, UR18 ;  /* 0x0000001200197c02 */ /* 0x000fe20008000f00 */
[----:B------:R-:W-:Y:S01]  /*0d70*/  UIMAD UR6, UR15, UR7, UR6 ;  /* 0x000000070f0672a4 */ /* 0x000fe2000f8e0206 */
[----:B------:R-:W-:Y:S01]  /*0d80*/  IMAD.WIDE.U32 R12, R13, c[0x0][0x180], R14 ;  /* 0x000060000d0c7a25 */ /* 0x000fe200078e000e */
[----:B------:R-:W-:-:S04]  /*0d90*/  IADD3 R23, P0, R2, 0x20, RZ ;  /* 0x0000002002177810 */ /* 0x000fc80007f1e0ff */
[----:B------:R-:W-:Y:S01]  /*0da0*/  IADD3 R13, R13, UR6, RZ ;  /* 0x000000060d0d7c10 */ /* 0x000fe2000fffe0ff */
[----:B------:R-:W-:Y:S01]  /*0db0*/  UIMAD UR6, UR5, UR20, URZ ;  /* 0x00000014050672a4 */ /* 0x000fe2000f8e023f */
[----:B------:R-:W-:-:S03]  /*0dc0*/  IMAD.X R0, RZ, RZ, R3, P0 ;  /* 0x000000ffff007224 */ /* 0x000fc600000e0603 */
[----:B------:R-:W-:Y:S01]  /*0dd0*/  UIMAD UR6, UR18, UR21, UR6 ;  /* 0x00000015120672a4 */ /* 0x000fe2000f8e0206 */
[----:B------:R-:W-:-:S04]  /*0de0*/  IMAD.WIDE.U32 R12, R25, c[0x0][0x188], R12 ;  /* 0x00006200190c7a25 */ /* 0x000fc800078e000c */
[----:B------:R-:W-:Y:S01]  /*0df0*/  IMAD R0, R0, c[0x0][0x178], RZ ;  /* 0x00005e0000007a24 */ /* 0x000fe200078e02ff */
[----:B------:R-:W-:-:S03]  /*0e00*/  IADD3 R13, R13, UR6, RZ ;  /* 0x000000060d0d7c10 */ /* 0x000fc6000fffe0ff */
[C---:B------:R-:W-:Y:S02]  /*0e10*/  IMAD R25, R23.reuse, c[0x0][0x17c], R0 ;  /* 0x00005f0017197a24 */ /* 0x040fe400078e0200 */
[----:B------:R-:W-:-:S05]  /*0e20*/  IMAD.WIDE.U32 R12, R23, c[0x0][0x178], R12 ;  /* 0x00005e00170c7a25 */ /* 0x000fca00078e000c */
[----:B------:R-:W-:Y:S02]  /*0e30*/  IADD3 R13, R13, R25, RZ ;  /* 0x000000190d0d7210 */ /* 0x000fe40007ffe0ff */
[----:B------:R-:W-:-:S04]  /*0e40*/  LEA R32, P0, R12, c[0x0][0x160], 0x1 ;  /* 0x000058000c207a11 */ /* 0x000fc800078008ff */
[----:B------:R-:W-:-:S06]  /*0e50*/  LEA.HI.X R33, R12, c[0x0][0x164], R13, 0x1, P0 ;  /* 0x000059000c217a11 */ /* 0x000fcc00000f0c0d */
[----:B------:R-:W5:Y:S03]  /*0e60*/  LDG.E.128 R32, [R32.64] ;  /* 0x0000000a20207981 */ /* 0x000f66000c1e1d00 */
.L_x_1130:
[----:B------:R-:W-:Y:S05]  /*0e70*/  BSYNC B1 ;  /* 0x0000000000017941 */ /* 0x000fea0003800000 */
.L_x_1129:
        /* <DEDUP_REMOVED lines=22> */
[----:B------:R-:W5:Y:S03]  /*0fe0*/  LDG.E.128 R8, [R8.64+0x100] ;  /* 0x0001000a08087981 */ /* 0x000f66000c1e1d00 */
.L_x_1128:
[----:B------:R-:W-:Y:S05]  /*0ff0*/  BSYNC B0 ;  /* 0x0000000000007941 */ /* 0x000fea0003800000 */
.L_x_1127:
[--C-:B------:R-:W-:Y:S01]  /*1000*/  HADD2.F32 R0, -RZ, R4.reuse.H0_H0 ;  /* 0x20000004ff007230 */ /* 0x100fe20000004100 */
[----:B------:R-:W-:Y:S01]  /*1010*/  IMAD.SHL.U32 R28, R42, 0x8, RZ ;  /* 0x000000082a1c7824 */ /* 0x000fe200078e00ff */
[----:B------:R-:W-:Y:S01]  /*1020*/  HADD2.F32 R47, -RZ, R4.H1_H1 ;  /* 0x30000004ff2f7230 */ /* 0x000fe20000004100 */
[----:B------:R-:W-:Y:S01]  /*1030*/  LEA.HI.SX32 R4, R21, 0x30, 0x1c ;  /* 0x0000003015047811 */ /* 0x000fe200078fe2ff */
[----:B------:R-:W-:Y:S01]  /*1040*/  BSSY B0, `(.L_x_1131) ;  /* 0x0000032000007945 */ /* 0x000fe20003800000 */
[--C-:B------:R-:W-:Y:S01]  /*1050*/  HADD2.F32 R48, -RZ, R5.reuse.H0_H0 ;  /* 0x20000005ff307230 */ /* 0x100fe20000004100 */
[----:B-----5:R-:W-:Y:S01]  /*1060*/  IMAD.MOV.U32 R36, RZ, RZ, R32 ;  /* 0x000000ffff247224 */ /* 0x020fe200078e0020 */
[----:B------:R-:W-:Y:S01]  /*1070*/  ISETP.GE.AND P0, PT, R4, UR19, PT ;  /* 0x0000001304007c0c */ /* 0x000fe2000bf06270 */
[----:B------:R-:W-:Y:S01]  /*1080*/  HADD2.F32 R49, -RZ, R5.H1_H1 ;  /* 0x30000005ff317230 */ /* 0x000fe20000004100 */
[----:B------:R-:W-:Y:S01]  /*1090*/  MOV R37, R33 ;  /* 0x0000002100257202 */ /* 0x000fe20000000f00 */
[--C-:B------:R-:W-:Y:S01]  /*10a0*/  HADD2.F32 R50, -RZ, R6.reuse.H0_H0 ;  /* 0x20000006ff327230 */ /* 0x100fe20000004100 */
[----:B------:R-:W-:Y:S01]  /*10b0*/  MOV R27, UR15 ;  /* 0x0000000f001b7c02 */ /* 0x000fe20008000f00 */
[----:B------:R-:W-:Y:S01]  /*10c0*/  HADD2.F32 R52, -RZ, R6.H1_H1 ;  /* 0x30000006ff347230 */ /* 0x000fe20000004100 */
[----:B------:R-:W-:Y:S01]  /*10d0*/  CS2R R12, SRZ ;  /* 0x00000000000c7805 */ /* 0x000fe2000001ff00 */
[--C-:B------:R-:W-:Y:S01]  /*10e0*/  HADD2.F32 R51, -RZ, R7.reuse.H0_H0 ;  /* 0x20000007ff337230 */ /* 0x100fe20000004100 */
[----:B------:R-:W-:Y:S01]  /*10f0*/  CS2R R14, SRZ ;  /* 0x00000000000e7805 */ /* 0x000fe2000001ff00 */
[----:B------:R-:W-:Y:S01]  /*1100*/  HADD2.F32 R56, -RZ, R7.H1_H1 ;  /* 0x30000007ff387230 */ /* 0x000fe20000004100 */
[----:B------:R-:W-:Y:S01]  /*1110*/  CS2R R4, SRZ ;  /* 0x0000000000047805 */ /* 0x000fe2000001ff00 */
[--C-:B------:R-:W-:Y:S01]  /*1120*/  HADD2.F32 R53, -RZ, R16.reuse.H0_H0 ;  /* 0x20000010ff357230 */ /* 0x100fe20000004100 */
[----:B------:R-:W-:Y:S01]  /*1130*/  CS2R R6, SRZ ;  /* 0x0000000000067805 */ /* 0x000fe2000001ff00 */
[----:B------:R-:W-:Y:S01]  /*1140*/  HADD2.F32 R57, -RZ, R16.H1_H1 ;  /* 0x30000010ff397230 */ /* 0x000fe20000004100 */
[----:B------:R-:W-:Y:S01]  /*1150*/  SHF.R.S32.HI R29, RZ, 0x1f, R28 ;  /* 0x0000001fff1d7819 */ /* 0x000fe2000001141c */
[----:B------:R-:W-:-:S02]  /*1160*/  HADD2.F32 R58, -RZ, R17.H0_H0 ;  /* 0x20000011ff3a7230 */ /* 0x000fc40000004100 */
[----:B------:R-:W-:Y:S02]  /*1170*/  HADD2.F32 R59, -RZ, R17.H1_H1 ;  /* 0x30000011ff3b7230 */ /* 0x000fe40000004100 */
[--C-:B------:R-:W-:Y:S02]  /*1180*/  HADD2.F32 R60, -RZ, R18.reuse.H0_H0 ;  /* 0x20000012ff3c7230 */ /* 0x100fe40000004100 */
[----:B------:R-:W-:Y:S01]  /*1190*/  HADD2.F32 R62, -RZ, R18.H1_H1 ;  /* 0x30000012ff3e7230 */ /* 0x000fe20000004100 */
[----:B------:R-:W-:Y:S05]  /*11a0*/  @P0 BRA `(.L_x_1132) ;  /* 0x000001b000000947 */ /* 0x000fea0003800000 */
[----:B------:R-:W-:Y:S01]  /*11b0*/  IMAD.SHL.U32 R22, R42, 0x8, RZ ;  /* 0x000000082a167824 */ /* 0x000fe200078e00ff */
[----:B------:R-:W-:Y:S01]  /*11c0*/  ULDC.64 UR6, c[0x0][0x180] ;  /* 0x0000600000067ab9 */ /* 0x000fe20000000a00 */
[----:B------:R-:W-:Y:S01]  /*11d0*/  MOV R17, UR15 ;  /* 0x0000000f00117c02 */ /* 0x000fe20008000f00 */
[----:B------:R-:W-:Y:S01]  /*11e0*/  UIMAD UR6, UR16, UR6, URZ ;  /* 0x00000006100672a4 */ /* 0x000fe2000f8e023f */
[----:B------:R-:W-:Y:S01]  /*11f0*/  IMAD.U32 R25, RZ, RZ, UR18 ;  /* 0x00000012ff197e24 */ /* 0x000fe2000f8e00ff */
[--C-:B------:R-:W-:Y:S01]  /*1200*/  SHF.R.S32.HI R23, RZ, 0x1f, R22.reuse ;  /* 0x0000001fff177819 */ /* 0x100fe20000011416 */
[----:B------:R-:W-:Y:S01]  /*1210*/  ULDC.64 UR20, c[0x0][0x188] ;  /* 0x0000620000147ab9 */ /* 0x000fe20000000a00 */
[C---:B------:R-:W-:Y:S01]  /*1220*/  IADD3 R24, R22.reuse, 0x80, RZ ;  /* 0x0000008016187810 */ /* 0x040fe20007ffe0ff */
[----:B------:R-:W-:Y:S01]  /*1230*/  UIMAD UR6, UR15, UR7, UR6 ;  /* 0x000000070f0672a4 */ /* 0x000fe2000f8e0206 */
[----:B------:R-:W-:Y:S01]  /*1240*/  ISETP.GE.AND P4, PT, R22, c[0x0][0x16c], PT ;  /* 0x00005b0016007a0c */ /* 0x000fe20003f86270 */
[----:B------:R-:W-:Y:S01]  /*1250*/  IMAD.WIDE.U32 R16, R17, c[0x0][0x180], R22 ;  /* 0x0000600011107a25 */ /* 0x000fe200078e0016 */
[----:B------:R-:W-:-:S02]  /*1260*/  IADD3 R23, P3, R2, 0x30, RZ ;  /* 0x0000003002177810 */ /* 0x000fc40007f7e0ff */
[----:B------:R-:W-:Y:S02]  /*1270*/  ISETP.GE.AND P5, PT, R24, c[0x0][0x16c], PT ;  /* 0x00005b0018007a0c */ /* 0x000fe40003fa6270 */
        /* <DEDUP_REMOVED lines=14> */
.L_x_1132:
[----:B------:R-:W-:Y:S05]  /*1360*/  BSYNC B0 ;  /* 0x0000000000007941 */ /* 0x000fea0003800000 */
.L_x_1131:
[----:B------:R-:W-:Y:S01]  /*1370*/  ULDC.64 UR6, c[0x0][0x1a0] ;  /* 0x0000680000067ab9 */ /* 0x000fe20000000a00 */
[----:B------:R-:W-:Y:S01]  /*1380*/  IMAD.WIDE.U32 R16, R27, c[0x0][0x1a0], R28 ;  /* 0x000068001b107a25 */ /* 0x000fe200078e001c */
[----:B------:R-:W-:Y:S01]  /*1390*/  UIMAD UR6, UR16, UR6, URZ ;  /* 0x00000006100672a4 */ /* 0x000fe2000f8e023f */
[----:B------:R-:W-:Y:S01]  /*13a0*/  MOV R31, UR18 ;  /* 0x00000012001f7c02 */ /* 0x000fe20008000f00 */
[----:B------:R-:W-:Y:S01]  /*13b0*/  BSSY B0, `(.L_x_1133) ;  /* 0x0000024000007945 */ /* 0x000fe20003800000 */
[--C-:B------:R-:W-:Y:S01]  /*13c0*/  HADD2.F32 R61, -RZ, R19.reuse.H0_H0 ;  /* 0x20000013ff3d7230 */ /* 0x100fe20000004100 */
[----:B------:R-:W-:Y:S01]  /*13d0*/  UIMAD UR6, UR15, UR7, UR6 ;  /* 0x000000070f0672a4 */ /* 0x000fe2000f8e0206 */
[----:B------:R-:W-:Y:S01]  /*13e0*/  HADD2.F32 R64, -RZ, R19.H1_H1 ;  /* 0x30000013ff407230 */ /* 0x000fe20000004100 */
[----:B------:R-:W-:Y:S01]  /*13f0*/  LEA.HI.SX32 R21, R21, 0x10, 0x1c ;  /* 0x0000001015157811 */ /* 0x000fe200078fe2ff */
[--C-:B------:R-:W-:Y:S01]  /*1400*/  HADD2.F32 R63, -RZ, R8.reuse.H0_H0 ;  /* 0x20000008ff3f7230 */ /* 0x100fe20000004100 */
[----:B------:R-:W-:Y:S01]  /*1410*/  CS2R R18, SRZ ;  /* 0x0000000000127805 */ /* 0x000fe2000001ff00 */
[----:B------:R-:W-:Y:S01]  /*1420*/  HADD2.F32 R66, -RZ, R8.H1_H1 ;  /* 0x30000008ff427230 */ /* 0x000fe20000004100 */
[----:B------:R-:W-:Y:S01]  /*1430*/  IADD3 R17, R17, UR6, RZ ;  /* 0x0000000611117c10 */ /* 0x000fe2000fffe0ff */
[----:B------:R-:W-:Y:S01]  /*1440*/  ULDC.64 UR6, c[0x0][0x1a8] ;  /* 0x00006a0000067ab9 */ /* 0x000fe20000000a00 */
[--C-:B------:R-:W-:Y:S01]  /*1450*/  HADD2.F32 R65, -RZ, R9.reuse.H0_H0 ;  /* 0x20000009ff417230 */ /* 0x100fe20000004100 */
[----:B------:R-:W-:Y:S01]  /*1460*/  UIMAD UR6, UR5, UR6, URZ ;  /* 0x00000006050672a4 */ /* 0x000fe2000f8e023f */
[----:B------:R-:W-:Y:S01]  /*1470*/  HADD2.F32 R68, -RZ, R9.H1_H1 ;  /* 0x30000009ff447230 */ /* 0x000fe20000004100 */
[----:B------:R-:W-:Y:S01]  /*1480*/  IMAD.WIDE.U32 R30, R31, c[0x0][0x1a8], R16 ;  /* 0x00006a001f1e7a25 */ /* 0x000fe200078e0010 */
[--C-:B------:R-:W-:Y:S01]  /*1490*/  HADD2.F32 R67, -RZ, R10.reuse.H0_H0 ;  /* 0x2000000aff437230 */ /* 0x100fe20000004100 */
[----:B------:R-:W-:Y:S01]  /*14a0*/  UIMAD UR6, UR18, UR7, UR6 ;  /* 0x00000007120672a4 */ /* 0x000fe2000f8e0206 */
[----:B------:R-:W-:Y:S01]  /*14b0*/  HADD2.F32 R70, -RZ, R10.H1_H1 ;  /* 0x3000000aff467230 */ /* 0x000fe20000004100 */
[----:B------:R-:W-:Y:S01]  /*14c0*/  CS2R R16, SRZ ;  /* 0x0000000000107805 */ /* 0x000fe2000001ff00 */
[--C-:B------:R-:W-:Y:S01]  /*14d0*/  HADD2.F32 R69, -RZ, R11.reuse.H0_H0 ;  /* 0x2000000bff457230 */ /* 0x100fe20000004100 */
[----:B------:R-:W-:Y:S01]  /*14e0*/  CS2R R8, SRZ ;  /* 0x0000000000087805 */ /* 0x000fe2000001ff00 */
[----:B------:R-:W-:Y:S01]  /*14f0*/  HADD2.F32 R72, -RZ, R11.H1_H1 ;  /* 0x3000000bff487230 */ /* 0x000fe20000004100 */
[----:B------:R-:W-:Y:S01]  /*1500*/  IADD3 R33, R31, UR6, RZ ;  /* 0x000000061f217c10 */ /* 0x000fe2000fffe0ff */
[----:B------:R-:W-:Y:S01]  /*1510*/  CS2R R10, SRZ ;  /* 0x00000000000a7805 */ /* 0x000fe2000001ff00 */
[----:B------:R-:W-:Y:S05]  /*1520*/  @P1 BRA `(.L_x_1134) ;  /* 0x000000c000001947 */ /* 0x000fea0003800000 */
[----:B------:R-:W-:Y:S01]  /*1530*/  IMAD R25, R3, c[0x0][0x198], RZ ;  /* 0x0000660003197a24 */ /* 0x000fe200078e02ff */
[C---:B------:R-:W-:Y:S01]  /*1540*/  IADD3 R24, R28.reuse, 0x80, RZ ;  /* 0x000000801c187810 */ /* 0x040fe20007ffe0ff */
[----:B------:R-:W-:Y:S01]  /*1550*/  IMAD.MOV.U32 R32, RZ, RZ, R30 ;  /* 0x000000ffff207224 */ /* 0x000fe200078e001e */
[----:B------:R-:W-:Y:S01]  /*1560*/  ISETP.GE.AND P3, PT, R28, c[0x0][0x16c], PT ;  /* 0x00005b001c007a0c */ /* 0x000fe20003f66270 */
[----:B------:R-:W-:Y:S01]  /*1570*/  IMAD R25, R2, c[0x0][0x19c], R25 ;  /* 0x0000670002197a24 */ /* 0x000fe200078e0219 */
[----:B------:R-:W-:Y:S01]  /*1580*/  ISETP.GE.AND P4, PT, R24, c[0x0][0x16c], PT ;  /* 0x00005b0018007a0c */ /* 0x000fe20003f86270 */
[----:B0-----:R-:W-:-:S05]  /*1590*/  IMAD.WIDE.U32 R22, R2, c[0x0][0x198], R32 ;  /* 0x0000660002167a25 */ /* 0x001fca00078e0020 */
[----:B------:R-:W-:Y:S02]  /*15a0*/  IADD3 R23, R23, R25, RZ ;  /* 0x0000001917177210 */ /* 0x000fe40007ffe0ff */
[----:B------:R-:W-:-:S04]  /*15b0*/  LEA R24, P1, R22, c[0x0][0x190], 0x1 ;  /* 0x0000640016187a11 */ /* 0x000fc800078208ff */
[----:B------:R-:W-:-:S05]  /*15c0*/  LEA.HI.X R25, R22, c[0x0][0x194], R23, 0x1, P1 ;  /* 0x0000650016197a11 */ /* 0x000fca00008f0c17 */
[----:B------:R0:W5:Y:S04]  /*15d0*/  @!P3 LDG.E.128 R16, [R24.64] ;  /* 0x0000000a1810b981 */ /* 0x000168000c1e1d00 */
[----:B------:R0:W5:Y:S02]  /*15e0*/  @!P4 LDG.E.128 R8, [R24.64+0x100] ;  /* 0x0001000a1808c981 */ /* 0x000164000c1e1d00 */
.L_x_1134:
[----:B------:R-:W-:Y:S05]  /*15f0*/  BSYNC B0 ;  /* 0x0000000000007941 */ /* 0x000fea0003800000 */
.L_x_1133:
[----:B------:R-:W-:Y:S01]  /*1600*/  ISETP.GE.AND P1, PT, R21, UR19, PT ;  /* 0x0000001315007c0c */ /* 0x000fe2000bf26270 */
[----:B-----5:R-:W-:Y:S01]  /*1610*/  IMAD.MOV.U32 R71, RZ, RZ, R12 ;  /* 0x000000ffff477224 */ /* 0x020fe200078e000c */
[----:B------:R-:W-:Y:S01]  /*1620*/  HADD2.F32 R12, -RZ, R20.H1_H1 ;  /* 0x30000014ff0c7230 */ /* 0x000fe20000004100 */
[----:B------:R-:W-:Y:S01]  /*1630*/  MOV R78, R13 ;  /* 0x0000000d004e7202 */ /* 0x000fe20000000f00 */
[----:B------:R-:W-:Y:S01]  /*1640*/  HADD2.F32 R21, -RZ, R16.H1_H1 ;  /* 0x30000010ff157230 */ /* 0x000fe20000004100 */
[----:B------:R-:W-:Y:S01]  /*1650*/  BSSY B0, `(.L_x_1135) ;  /* 0x0000029000007945 */ /* 0x000fe20003800000 */
[----:B------:R-:W-:Y:S01]  /*1660*/  HADD2.F32 R20, -RZ, R20.H0_H0 ;  /* 0x20000014ff147230 */ /* 0x000fe20000004100 */
[----:B------:R-:W-:Y:S01]  /*1670*/  IMAD.MOV.U32 R75, RZ, RZ, R14 ;  /* 0x000000ffff4b7224 */ /* 0x000fe200078e000e */
[----:B------:R-:W-:Y:S01]  /*1680*/  HADD2.F32 R13, -RZ, R16.H0_H0 ;  /* 0x20000010ff0d7230 */ /* 0x000fe20000004100 */
[----:B------:R-:W-:Y:S01]  /*1690*/  FMUL.FTZ R12, R12, R21 ;  /* 0x000000150c0c7220 */ /* 0x000fe20000410000 */
[----:B------:R-:W-:Y:S01]  /*16a0*/  MOV R79, R15 ;  /* 0x0000000f004f7202 */ /* 0x000fe20000000f00 */
[----:B------:R-:W-:Y:S01]  /*16b0*/  IMAD.MOV.U32 R87, RZ, RZ, R17 ;  /* 0x000000ffff577224 */ /* 0x000fe200078e0011 */
[----:B------:R-:W-:Y:S01]  /*16c0*/  MOV R82, R18 ;  /* 0x0000001200527202 */ /* 0x000fe20000000f00 */
[----:B------:R-:W-:Y:S01]  /*16d0*/  IMAD.MOV.U32 R83, RZ, RZ, R19 ;  /* 0x000000ffff537224 */ /* 0x000fe200078e0013 */
[----:B------:R-:W-:Y:S01]  /*16e0*/  HADD2.F32 R54, -RZ, R73.H0_H0 ;  /* 0x20000049ff367230 */ /* 0x000fe20000004100 */
[----:B------:R-:W-:Y:S01]  /*16f0*/  FFMA.FTZ R55, R20, R13, R12 ;  /* 0x0000000d14377223 */ /* 0x000fe2000001000c */
[----:B------:R-:W-:Y:S01]  /*1700*/  CS2R R16, SRZ ;  /* 0x0000000000107805 */ /* 0x000fe2000001ff00 */
[----:B------:R-:W-:Y:S01]  /*1710*/  CS2R R18, SRZ ;  /* 0x0000000000127805 */ /* 0x000fe2000001ff00 */
[----:B------:R-:W-:Y:S01]  /*1720*/  CS2R R12, SRZ ;  /* 0x00000000000c7805 */ /* 0x000fe2000001ff00 */
[----:B------:R-:W-:Y:S01]  /*1730*/  CS2R R14, SRZ ;  /* 0x00000000000e7805 */ /* 0x000fe2000001ff00 */
[----:B------:R-:W-:Y:S05]  /*1740*/  @P1 BRA `(.L_x_1136) ;  /* 0x0000019000001947 */ /* 0x000fea0003800000 */
[----:B------:R-:W-:Y:S02]  /*1750*/  ISETP.GE.AND P3, PT, R28, c[0x0][0x16c], PT ;  /* 0x00005b001c007a0c */ /* 0x000fe40003f66270 */
[----:B------:R-:W-:-:S04]  /*1760*/  LEA R20, R42, 0x80, 0x3 ;  /* 0x000000802a147811 */ /* 0x000fc800078e18ff */
[----:B------:R-:W-:-:S07]  /*1770*/  ISETP.GE.AND P1, PT, R20, c[0x0][0x16c], PT ;  /* 0x00005b0014007a0c */ /* 0x000fce0003f26270 */
[C---:B0-----:R-:W-:Y:S01]  /*1780*/  @!P3 IADD3 R25, P4, R2.reuse, 0x10, RZ ;  /* 0x000000100219b810 */ /* 0x041fe20007f9e0ff */
        /* <DEDUP_REMOVED lines=12> */
[----:B------:R-:W-:-:S04]  /*1850*/  @!P1 IMAD.WIDE.U32 R22, R27, c[0x0][0x198], R22 ;  /* 0x000066001b169a25 */ /* 0x000fc800078e0016 */
[----:B------:R-:W-:Y:S01]  /*1860*/  @!P1 IMAD R27, R27, c[0x0][0x19c], R24 ;  /* 0x000067001b1b9a24 */ /* 0x000fe200078e0218 */
[----:B------:R-:W-:Y:S02]  /*1870*/  @!P3 LEA R24, P4, R20, c[0x0][0x190], 0x1 ;  /* 0x000064001418ba11 */ /* 0x000fe400078808ff */
[----:B------:R-:W-:Y:S01]  /*1880*/  @!P1 LEA R26, P5, R22, c[0x0][0x190], 0x1 ;  /* 0x00006400161a9a11 */ /* 0x000fe200078a08ff */
[----:B------:R-:W-:Y:S01]  /*1890*/  @!P1 IMAD.IADD R27, R23, 0x1, R27 ;  /* 0x00000001171b9824 */ /* 0x000fe200078e021b */
[----:B------:R-:W-:-:S04]  /*18a0*/  @!P3 LEA.HI.X R25, R20, c[0x0][0x194], R21, 0x1, P4 ;  /* 0x000065001419ba11 */ /* 0x000fc800020f0c15 */
[----:B------:R-:W-:Y:S01]  /*18b0*/  @!P1 LEA.HI.X R27, R22, c[0x0][0x194], R27, 0x1, P5 ;  /* 0x00006500161b9a11 */ /* 0x000fe200028f0c1b */
[----:B------:R0:W5:Y:S04]  /*18c0*/  @!P3 LDG.E.128 R16, [R24.64] ;  /* 0x0000000a1810b981 */ /* 0x000168000c1e1d00 */
[----:B------:R0:W5:Y:S02]  /*18d0*/  @!P1 LDG.E.128 R12, [R26.64+0x100] ;  /* 0x0001000a1a0c9981 */ /* 0x000164000c1e1d00 */
.L_x_1136:
[----:B------:R-:W-:Y:S05]  /*18e0*/  BSYNC B0 ;  /* 0x0000000000007941 */ /* 0x000fea0003800000 */
.L_x_1135:
[----:B------:R-:W-:Y:S01]  /*18f0*/  HADD2.F32 R21, -RZ, R87.H0_H0 ;  /* 0x20000057ff157230 */ /* 0x000fe20000004100 */
[----:B------:R-:W-:Y:S01]  /*1900*/  BSSY B0, `(.L_x_1137) ;  /* 0x0000024000007945 */ /* 0x000fe20003800000 */
[----:B-----5:R-:W-:Y:S01]  /*1910*/  MOV R89, R16 ;  /* 0x0000001000597202 */ /* 0x020fe20000000f00 */
[----:B------:R-:W-:Y:S01]  /*1920*/  IMAD.MOV.U32 R84, RZ, RZ, R17 ;  /* 0x000000ffff547224 */ /* 0x000fe200078e0011 */
[----:B------:R-:W-:Y:S01]  /*1930*/  MOV R85, R18 ;  /* 0x0000001200557202 */ /* 0x000fe20000000f00 */
[----:B------:R-:W-:Y:S01]  /*1940*/  IMAD.MOV.U32 R86, RZ, RZ, R19 ;  /* 0x000000ffff567224 */ /* 0x000fe200078e0013 */
[----:B0-----:R-:W-:Y:S01]  /*1950*/  CS2R R22, SRZ ;  /* 0x0000000000167805 */ /* 0x001fe2000001ff00 */
[----:B------:R-:W-:Y:S01]  /*1960*/  FFMA.FTZ R88, R54, R21, R55 ;  /* 0x0000001536587223 */ /* 0x000fe20000010037 */
[----:B------:R-:W-:Y:S01]  /*1970*/  CS2R R16, SRZ ;  /* 0x0000000000107805 */ /* 0x000fe2000001ff00 */
[----:B------:R-:W-:Y:S01]  /*1980*/  CS2R R20, SRZ ;  /* 0x0000000000147805 */ /* 0x000fe2000001ff00 */
[----:B------:R-:W-:Y:S01]  /*1990*/  CS2R R18, SRZ ;  /* 0x0000000000127805 */ /* 0x000fe2000001ff00 */
[----:B------:R-:W-:Y:S05]  /*19a0*/  @P2 BRA `(.L_x_1138) ;  /* 0x0000019000002947 */ /* 0x000fea0003800000 */
[----:B------:R-:W-:Y:S02]  /*19b0*/  ISETP.GE.AND P2, PT, R28, c[0x0][0x16c], PT ;  /* 0x00005b001c007a0c */ /* 0x000fe40003f46270 */
[----:B------:R-:W-:-:S04]  /*19c0*/  LEA R24, R42, 0x80, 0x3 ;  /* 0x000000802a187811 */ /* 0x000fc800078e18ff */
        /* <DEDUP_REMOVED lines=23> */
.L_x_1138:
[----:B------:R-:W-:Y:S05]  /*1b40*/  BSYNC B0 ;  /* 0x0000000000007941 */ /* 0x000fea0003800000 */
.L_x_1137:
        /* <DEDUP_REMOVED lines=10> */
[----:B------:R-:W-:Y:S01]  /*1bf0*/  IMAD.MOV.U32 R55, RZ, RZ, R23 ;  /* 0x000000ffff377224 */ /* 0x000fe200078e0017 */
[----:B------:R-:W-:Y:S01]  /*1c00*/  HADD2.F32 R21, -RZ, R89.H0_H0 ;  /* 0x20000059ff157230 */ /* 0x000fe20000004100 */
[----:B------:R-:W-:Y:S01]  /*1c10*/  CS2R R22, SRZ ;  /* 0x0000000000167805 */ /* 0x000fe2000001ff00 */
[----:B------:R-:W-:Y:S01]  /*1c20*/  CS2R R26, SRZ ;  /* 0x00000000001a7805 */ /* 0x000fe2000001ff00 */
[----:B------:R-:W-:Y:S01]  /*1c30*/  FFMA.FTZ R91, R73, R24, R88 ;  /* 0x00000018495b7223 */ /* 0x000fe20000010058 */
[----:B------:R-:W-:Y:S01]  /*1c40*/  HADD2.F32 R88, -RZ, R41.H0_H0 ;  /* 0x20000029ff587230 */ /* 0x000fe20000004100 */
[----:B------:R-:W-:Y:S01]  /*1c50*/  FFMA.FTZ R92, R74, R21, R20 ;  /* 0x000000154a5c7223 */ /* 0x000fe20000010014 */
[----:B------:R-:W-:Y:S01]  /*1c60*/  HADD2.F32 R74, -RZ, R40.H0_H0 ;  /* 0x20000028ff4a7230 */ /* 0x000fe20000004100 */
[----:B------:R-:W-:Y:S01]  /*1c70*/  CS2R R20, SRZ ;  /* 0x0000000000147805 */ /* 0x000fe2000001ff00 */
[----:B------:R-:W-:Y:S01]  /*1c80*/  CS2R R24, SRZ ;  /* 0x0000000000187805 */ /* 0x000fe2000001ff00 */
[----:B------:R-:W-:-:S02]  /*1c90*/  HADD2.F32 R73, -RZ, R36.H1_H1 ;  /* 0x30000024ff497230 */ /* 0x000fc40000004100 */
[----:B------:R-:W-:Y:S02]  /*1ca0*/  HADD2.F32 R89, -RZ, R82.H0_H0 ;  /* 0x20000052ff597230 */ /* 0x000fe40000004100 */
[----:B------:R-:W-:Y:S02]  /*1cb0*/  HADD2.F32 R87, -RZ, R84.H0_H0 ;  /* 0x20000054ff577230 */ /* 0x000fe40000004100 */
[----:B------:R-:W-:Y:S01]  /*1cc0*/  HADD2.F32 R90, -RZ, R81.H1_H1 ;  /* 0x30000051ff5a7230 */ /* 0x000fe20000004100 */
[----:B------:R-:W-:Y:S05]  /*1cd0*/  @P0 BRA `(.L_x_1140) ;  /* 0x000000f000000947 */ /* 0x000fea0003800000 */
[----:B------:R-:W-:Y:S01]  /*1ce0*/  IADD3 R31, P0, R2, 0x30, RZ ;  /* 0x00000030021f7810 */ /* 0x000fe20007f1e0ff */
[----:B------:R-:W-:Y:S01]  /*1cf0*/  IMAD.MOV.U32 R2, RZ, RZ, R30 ;  /* 0x000000ffff027224 */ /* 0x000fe200078e001e */
[----:B------:R-:W-:Y:S02]  /*1d00*/  LEA R30, R42, 0x80, 0x3 ;  /* 0x000000802a1e7811 */ /* 0x000fe400078e18ff */
[----:B------:R-:W-:Y:S02]  /*1d10*/  IADD3.X R29, RZ, R3, RZ, P0, !PT ;  /* 0x00000003ff1d7210 */ /* 0x000fe400007fe4ff */
        /* <DEDUP_REMOVED lines=11> */
.L_x_1140:
[----:B------:R-:W-:Y:S05]  /*1dd0*/  BSYNC B0 ;  /* 0x0000000000007941 */ /* 0x000fea0003800000 */
.L_x_1139:
[----:B------:R-:W-:Y:S01]  /*1de0*/  HADD2.F32 R36, -RZ, R36.H0_H0 ;  /* 0x20000024ff247230 */ /* 0x000fe20000004100 */
[----:B------:R-:W-:Y:S01]  /*1df0*/  FMUL.FTZ R90, R73, R90 ;  /* 0x0000005a495a7220 */ /* 0x000fe20000410000 */
[----:B------:R-:W-:Y:S01]  /*1e00*/  HADD2.F32 R81, -RZ, R81.H0_H0 ;  /* 0x20000051ff517230 */ /* 0x000fe20000004100 */
[----:B------:R-:W-:Y:S01]  /*1e10*/  FFMA.FTZ R2, R74, R89, R91 ;  /* 0x000000594a027223 */ /* 0x000fe2000001005b */
[----:B------:R-:W-:Y:S01]  /*1e20*/  HADD2.F32 R89, -RZ, R37.H0_H0 ;  /* 0x20000025ff597230 */ /* 0x000fe20000004100 */
[----:B------:R-:W-:Y:S01]  /*1e30*/  FFMA.FTZ R88, R88, R87, R92 ;  /* 0x0000005758587223 */ /* 0x000fe2000001005c */
[----:B------:R-:W-:Y:S01]  /*1e40*/  HADD2.F32 R93, -RZ, R84.H1_H1 ;  /* 0x30000054ff5d7230 */ /* 0x000fe20000004100 */
[----:B------:R-:W-:Y:S01]  /*1e50*/  FFMA.FTZ R91, R36, R81, R90 ;  /* 0x00000051245b7223 */ /* 0x000fe2000001005a */
[--C-:B------:R-:W-:Y:S01]  /*1e60*/  HADD2.F32 R90, -RZ, R80.reuse.H0_H0 ;  /* 0x20000050ff5a7230 */ /* 0x100fe20000004100 */
[----:B------:R-:W-:Y:S01]  /*1e70*/  ISETP.NE.AND P0, PT, R42, RZ, PT ;  /* 0x000000ff2a00720c */ /* 0x000fe20003f05270 */
[----:B------:R-:W-:Y:S01]  /*1e80*/  HADD2.F32 R95, -RZ, R80.H1_H1 ;  /* 0x30000050ff5f7230 */ /* 0x000fe20000004100 */
[----:B------:R-:W-:Y:S01]  /*1e90*/  BSSY B0, `(.L_x_1141) ;  /* 0x00000c7000007945 */ /* 0x000fe20003800000 */
[----:B-----5:R-:W-:Y:S01]  /*1ea0*/  HADD2.F32 R92, -RZ, R20.H1_H1 ;  /* 0x30000014ff5c7230 */ /* 0x020fe20000004100 */
[----:B------:R-:W-:Y:S01]  /*1eb0*/  FFMA.FTZ R94, R89, R90, R91 ;  /* 0x0000005a595e7223 */ /* 0x000fe2000001005b */
[----:B------:R-:W-:-:S02]  /*1ec0*/  HADD2.F32 R91, -RZ, R41.H1_H1 ;  /* 0x30000029ff5b7230 */ /* 0x000fc40000004100 */
[----:B------:R-:W-:Y:S02]  /*1ed0*/  HADD2.F32 R90, -RZ, R37.H1_H1 ;  /* 0x30000025ff5a7230 */ /* 0x000fe40000004100 */
[----:B------:R-:W-:Y:S01]  /*1ee0*/  HADD2.F32 R89, -RZ, R71.H1_H1 ;  /* 0x30000047ff597230 */ /* 0x000fe20000004100 */
[----:B------:R-:W-:Y:S01]  /*1ef0*/  FFMA.FTZ R98, R91, R93, R88 ;  /* 0x0000005d5b627223 */ /* 0x000fe20000010058 */
[----:B------:R-:W-:Y:S01]  /*1f00*/  HADD2.F32 R93, -RZ, R38.H0_H0 ;  /* 0x20000026ff5d7230 */ /* 0x000fe20000004100 */
[----:B------:R-:W-:Y:S01]  /*1f10*/  FFMA.FTZ R99, R90, R95, R94 ;  /* 0x0000005f5a637223 */ /* 0x000fe2000001005e */
[----:B------:R-:W-:Y:S01]  /*1f20*/  HADD2.F32 R96, -RZ, R85.H0_H0 ;  /* 0x20000055ff607230 */ /* 0x000fe20000004100 */
[----:B------:R-:W-:Y:S01]  /*1f30*/  FMUL.FTZ R100, R89, R92 ;  /* 0x0000005c59647220 */ /* 0x000fe20000410000 */
[----:B------:R-:W-:Y:S02]  /*1f40*/  HADD2.F32 R92, -RZ, R71.H0_H0 ;  /* 0x20000047ff5c7230 */ /* 0x000fe40000004100 */
[----:B------:R-:W-:Y:S01]  /*1f50*/  HADD2.F32 R95, -RZ, R20.H0_H0 ;  /* 0x20000014ff5f7230 */ /* 0x000fe20000004100 */
[----:B------:R-:W-:Y:S01]  /*1f60*/  FFMA.FTZ R96, R93, R96, R98 ;  /* 0x000000605d607223 */ /* 0x000fe20000010062 */
[----:B------:R-:W-:-:S02]  /*1f70*/  HADD2.F32 R90, -RZ, R26.H0_H0 ;  /* 0x2000001aff5a7230 */ /* 0x000fc40000004100 */
[----:B------:R-:W-:Y:S01]  /*1f80*/  HADD2.F32 R91, -RZ, R26.H1_H1 ;  /* 0x3000001aff5b7230 */ /* 0x000fe20000004100 */
[----:B------:R-:W-:Y:S01]  /*1f90*/  FFMA.FTZ R92, R92, R95, R100 ;  /* 0x0000005f5c5c7223 */ /* 0x000fe20000010064 */
[----:B------:R-:W-:Y:S02]  /*1fa0*/  HADD2.F32 R26, -RZ, R78.H0_H0 ;  /* 0x2000004eff1a7230 */ /* 0x000fe40000004100 */
[----:B------:R-:W-:Y:S02]  /*1fb0*/  HADD2.F32 R93, -RZ, R21.H0_H0 ;  /* 0x20000015ff5d7230 */ /* 0x000fe40000004100 */
[--C-:B------:R-:W-:Y:S02]  /*1fc0*/  HADD2.F32 R89, -RZ, R27.reuse.H0_H0 ;  /* 0x2000001bff597230 */ /* 0x100fe40000004100 */
[----:B------:R-:W-:Y:S01]  /*1fd0*/  HADD2.F32 R20, -RZ, R27.H1_H1 ;  /* 0x3000001bff147230 */ /* 0x000fe20000004100 */
[----:B------:R-:W-:Y:S01]  /*1fe0*/  FFMA.FTZ R26, R26, R93, R92 ;  /* 0x0000005d1a1a7223 */ /* 0x000fe2000001005c */
[----:B------:R-:W-:-:S02]  /*1ff0*/  HADD2.F32 R94, -RZ, R34.H0_H0 ;  /* 0x20000022ff5e7230 */ /* 0x000fc40000004100 */
[----:B------:R-:W-:Y:S02]  /*2000*/  HADD2.F32 R97, -RZ, R54.H0_H0 ;  /* 0x20000036ff617230 */ /* 0x000fe40000004100 */
[----:B------:R-:W-:Y:S02]  /*2010*/  HADD2.F32 R27, -RZ, R40.H1_H1 ;  /* 0x30000028ff1b7230 */ /* 0x000fe40000004100 */
[----:B------:R-:W-:Y:S01]  /*2020*/  HADD2.F32 R38, -RZ, R38.H1_H1 ;  /* 0x30000026ff267230 */ /* 0x000fe20000004100 */
[----:B------:R-:W-:Y:S01]  /*2030*/  FFMA.FTZ R94, R94, R97, R99 ;  /* 0x000000615e5e7223 */ /* 0x000fe20000010063 */
[----:B------:R-:W-:Y:S02]  /*2040*/  HADD2.F32 R82, -RZ, R82.H1_H1 ;  /* 0x30000052ff527230 */ /* 0x000fe40000004100 */
[----:B------:R-:W-:Y:S02]  /*2050*/  HADD2.F32 R85, -RZ, R85.H1_H1 ;  /* 0x30000055ff557230 */ /* 0x000fe40000004100 */
[----:B------:R-:W-:Y:S01]  /*2060*/  HADD2.F32 R78, -RZ, R78.H1_H1 ;  /* 0x3000004eff4e7230 */ /* 0x000fe20000004100 */
[----:B------:R-:W-:Y:S01]  /*2070*/  FFMA.FTZ R82, R27, R82, R2 ;  /* 0x000000521b527223 */ /* 0x000fe20000010002 */
        /* <DEDUP_REMOVED lines=8> */
[----:B------:R-:W-:Y:S02]  /*2100*/  HADD2.F32 R21, -RZ, R43.H0_H0 ;  /* 0x2000002bff157230 */ /* 0x000fe40000004100 */
[----:B------:R-:W-:Y:S01]  /*2110*/  HADD2.F32 R75, -RZ, R75.H1_H1 ;  /* 0x3000004bff4b7230 */ /* 0x000fe20000004100 */
[----:B------:R-:W-:Y:S01]  /*2120*/  FFMA.FTZ R2, R2, R85, R78 ;  /* 0x0000005502027223 */ /* 0x000fe2000001004e */
[----:B------:R-:W-:-:S02]  /*2130*/  HADD2.F32 R34, -RZ, R83.H0_H0 ;  /* 0x20000053ff227230 */ /* 0x000fc40000004100 */
[----:B------:R-:W-:Y:S02]  /*2140*/  HADD2.F32 R22, -RZ, R22.H1_H1 ;  /* 0x30000016ff167230 */ /* 0x000fe40000004100 */
[----:B------:R-:W-:Y:S01]  /*2150*/  HADD2.F32 R26, -RZ, R39.H0_H0 ;  /* 0x20000027ff1a7230 */ /* 0x000fe20000004100 */
[----:B------:R-:W-:Y:S01]  /*2160*/  FFMA.FTZ R82, R21, R34, R82 ;  /* 0x0000002215527223 */ /* 0x000fe20000010052 */
[----:B------:R-:W-:Y:S01]  /*2170*/  HADD2.F32 R93, -RZ, R86.H0_H0 ;  /* 0x20000056ff5d7230 */ /* 0x000fe20000004100 */
[----:B------:R-:W-:Y:S01]  /*2180*/  FFMA.FTZ R75, R75, R22, R2 ;  /* 0x000000164b4b7223 */ /* 0x000fe20000010002 */
[----:B------:R-:W-:Y:S02]  /*2190*/  HADD2.F32 R27, -RZ, R35.H0_H0 ;  /* 0x20000023ff1b7230 */ /* 0x000fe40000004100 */
        /* <DEDUP_REMOVED lines=9> */
[----:B------:R-:W-:Y:S02]  /*2230*/  HADD2.F32 R79, -RZ, R79.H1_H1 ;  /* 0x3000004fff4f7230 */ /* 0x000fe40000004100 */
[----:B------:R-:W-:-:S02]  /*2240*/  HADD2.F32 R22, -RZ, R83.H1_H1 ;  /* 0x30000053ff167230 */ /* 0x000fc40000004100 */
        /* <DEDUP_REMOVED lines=20> */
[----:B------:R-:W-:Y:S01]  /*2390*/  HADD2.F32 R41, -RZ, R4.H1_H1 ;  /* 0x30000004ff297230 */ /* 0x000fe20000004100 */
[----:B------:R-:W-:Y:S01]  /*23a0*/  FFMA.FTZ R12, R57, R12, R30 ;  /* 0x0000000c390c7223 */ /* 0x000fe2000001001e */
[----:B------:R-:W-:Y:S01]  /*23b0*/  HADD2.F32 R24, -RZ, R24.H1_H1 ;  /* 0x30000018ff187230 */ /* 0x000fe20000004100 */
[----:B------:R-:W-:Y:S01]  /*23c0*/  FFMA.FTZ R26, R66, R81, R26 ;  /* 0x00000051421a7223 */ /* 0x000fe2000001001a */
[----:B0-----:R-:W-:Y:S02]  /*23d0*/  HADD2.F32 R29, -RZ, R9.H0_H0 ;  /* 0x20000009ff1d7230 */ /* 0x001fe40000004100 */
        /* <DEDUP_REMOVED lines=71> */
[----:B-1----:R-:W-:Y:S02]  /*2850*/  FADD.FTZ R7, R6, R7 ;  /* 0x0000000706077221 */ /* 0x002fe40000010000 */
        /* <DEDUP_REMOVED lines=11> */
[----:B------:R-:W-:Y:S01]  /*2910*/  USHF.R.S32.HI UR7, URZ, 0x1f, UR4 ;  /* 0x0000001f3f077899 */ /* 0x000fe20008011404 */
[C---:B------:R-:W-:Y:S01]  /*2920*/  IADD3 R5, R45.reuse, 0x20, RZ ;  /* 0x000000202d057810 */ /* 0x040fe20007ffe0ff */
[----:B------:R-:W-:Y:S01]  /*2930*/  UIADD3 UR6, UP0, UR17, UR4, URZ ;  /* 0x0000000411067290 */ /* 0x000fe2000ff1e03f */
[C---:B------:R-:W-:Y:S01]  /*2940*/  IADD3 R7, R45.reuse, 0x30, RZ ;  /* 0x000000302d077810 */ /* 0x040fe20007ffe0ff */
[----:B------:R-:W-:Y:S01]  /*2950*/  ULDC.64 UR20, c[0x0][0x1c8] ;  /* 0x0000720000147ab9 */ /* 0x000fe20000000a00 */
[----:B------:R-:W-:Y:S01]  /*2960*/  ISETP.GE.AND P2, PT, R76, UR19, PT ;  /* 0x000000134c007c0c */ /* 0x000fe2000bf46270 */
[----:B------:R-:W-:Y:S01]  /*2970*/  ULEA.HI.X.SX32 UR7, UR17, UR7, 0x1, UP0 ;  /* 0x0000000711077291 */ /* 0x000fe200080f0e3f */
        /* <DEDUP_REMOVED lines=20> */
[----:B------:R0:W-:Y:S04]  /*2ac0*/  STG.E [R2.64], R5 ;  /* 0x0000000502007986 */ /* 0x0001e8000c10190a */
[----:B------:R0:W-:Y:S04]  /*2ad0*/  STG.E [R2.64+0x40], R7 ;  /* 0x0000400702007986 */ /* 0x0001e8000c10190a */
[----:B------:R0:W-:Y:S04]  /*2ae0*/  STG.E [R2.64+0x80], R9 ;  /* 0x0000800902007986 */ /* 0x0001e8000c10190a */
[----:B------:R0:W-:Y:S02]  /*2af0*/  STG.E [R2.64+0xc0], R11 ;  /* 0x0000c00b02007986 */ /* 0x0001e4000c10190a */
.L_x_1142:
[----:B------:R-:W-:Y:S05]  /*2b00*/  BSYNC B0 ;  /* 0x0000000000007941 */ /* 0x000fea0003800000 */
.L_x_1141:
[----:B------:R-:W-:Y:S01]  /*2b10*/  UIADD3 UR8, UR8, 0x3f, URZ ;  /* 0x0000003f08087890 */ /* 0x000fe2000fffe03f */
[----:B------:R-:W-:Y:S03]  /*2b20*/  BSSY B0, `(.L_x_1143) ;  /* 0x0000022000007945 */ /* 0x000fe60003800000 */
[----:B------:R-:W-:-:S02]  /*2b30*/  USHF.R.S32.HI UR6, URZ, 0x1f, UR8 ;  /* 0x0000001f3f067899 */ /* 0x000fc40008011408 */
[----:B------:R-:W-:Y:S02]  /*2b40*/  UIMAD UR7, UR14, -0x40, UR8 ;  /* 0xffffffc00e0778a4 */ /* 0x000fe4000f8e0208 */
[----:B------:R-:W-:-:S04]  /*2b50*/  ULEA.HI UR6, UR6, UR8, URZ, 0x6 ;  /* 0x0000000806067291 */ /* 0x000fc8000f8f303f */
[----:B------:R-:W-:-:S04]  /*2b60*/  ULOP3.LUT UR6, UR6, 0xffffffc0, URZ, 0xc0, !UPT ;  /* 0xffffffc006067892 */ /* 0x000fc8000f8ec03f */
[----:B------:R-:W-:-:S06]  /*2b70*/  UIADD3 UR6, UR7, UR6, -UR8 ;  /* 0x0000000607067290 */ /* 0x000fcc000fffe808 */
[----:B------:R-:W-:-:S04]  /*2b80*/  ISETP.GE.AND P0, PT, R46, UR6, PT ;  /* 0x000000062e007c0c */ /* 0x000fc8000bf06270 */
[----:B------:R-:W-:-:S13]  /*2b90*/  ISETP.GT.OR P0, PT, R46, 0x3f, P0 ;  /* 0x0000003f2e00780c */ /* 0x000fda0000704670 */
[----:B------:R-:W-:Y:S05]  /*2ba0*/  @P0 BRA `(.L_x_1144) ;  /* 0x0000019000000947 */ /* 0x000fea0003800000 */
[----:B------:R-:W-:Y:S01]  /*2bb0*/  USHF.R.S32.HI UR6, URZ, 0x1f, UR17 ;  /* 0x0000001f3f067899 */ /* 0x000fe20008011411 */
[----:B0-----:R-:W-:Y:S01]  /*2bc0*/  IMAD.U32 R3, RZ, RZ, UR4 ;  /* 0x00000004ff037e24 */ /* 0x001fe2000f8e00ff */
[----:B------:R-:W-:Y:S01]  /*2bd0*/  USHF.R.S32.HI UR8, URZ, 0x1f, UR4 ;  /* 0x0000001f3f087899 */ /* 0x000fe20008011404 */
[--C-:B------:R-:W-:Y:S01]  /*2be0*/  SHF.R.S32.HI R0, RZ, 0x1f, R46.reuse ;  /* 0x0000001fff007819 */ /* 0x100fe2000001142e */
[----:B------:R-:W-:Y:S02]  /*2bf0*/  IMAD.U32 R5, RZ, RZ, UR15 ;  /* 0x0000000fff057e24 */ /* 0x000fe4000f8e00ff */
[----:B------:R-:W-:Y:S02]  /*2c00*/  IADD3 R2, P0, P1, R3, UR17, R46 ;  /* 0x0000001103027c10 */ /* 0x000fe4000f91e02e */
[----:B------:R-:W-:Y:S01]  /*2c10*/  MOV R3, UR6 ;  /* 0x0000000600037c02 */ /* 0x000fe20008000f00 */
[----:B------:R-:W-:Y:S02]  /*2c20*/  ULDC.64 UR6, c[0x0][0x1f8] ;  /* 0x00007e0000067ab9 */ /* 0x000fe40000000a00 */
[----:B------:R-:W-:Y:S01]  /*2c30*/  UIMAD UR6, UR16, UR6, URZ ;  /* 0x00000006100672a4 */ /* 0x000fe2000f8e023f */
[----:B------:R-:W-:Y:S01]  /*2c40*/  IADD3.X R3, R3, UR8, R0, P0, P1 ;  /* 0x0000000803037c10 */ /* 0x000fe200087e2400 */
[----:B------:R-:W-:Y:S01]  /*2c50*/  ULDC.64 UR8, c[0x0][0x200] ;  /* 0x0000800000087ab9 */ /* 0x000fe20000000a00 */
[C---:B------:R-:W-:Y:S01]  /*2c60*/  FMUL.FTZ R0, R77.reuse, 1.4426950216293334961 ;  /* 0x3fb8aa3b4d007820 */ /* 0x040fe20000410000 */
[----:B------:R-:W-:Y:S01]  /*2c70*/  UIMAD UR6, UR15, UR7, UR6 ;  /* 0x000000070f0672a4 */ /* 0x000fe2000f8e0206 */
[----:B------:R-:W-:Y:S01]  /*2c80*/  FSETP.NEU.FTZ.AND P0, PT, R77, -INF , PT ;  /* 0xff8000004d00780b */ /* 0x000fe20003f1d000 */
        /* <DEDUP_REMOVED lines=11> */
.L_x_1144:
[----:B------:R-:W-:Y:S05]  /*2d40*/  BSYNC B0 ;  /* 0x0000000000007941 */ /* 0x000fea0003800000 */
.L_x_1143:
[----:B------:R-:W-:Y:S01]  /*2d50*/  USHF.L.U32 UR7, UR14, 0xe, URZ ;  /* 0x0000000e0e077899 */ /* 0x000fe2000800063f */
[----:B------:R-:W-:Y:S01]  /*2d60*/  IMAD.SHL.U32 R0, R46, 0x4, RZ ;  /* 0x000000042e007824 */ /* 0x000fe200078e00ff */
[----:B------:R-:W-:Y:S01]  /*2d70*/  USHF.L.U32 UR6, UR4, 0x8, URZ ;  /* 0x0000000804067899 */ /* 0x000fe2000800063f */
[----:B0-----:R-:W-:Y:S01]  /*2d80*/  MOV R5, UR15 ;  /* 0x0000000f00057c02 */ /* 0x001fe20008000f00 */
[----:B------:R-:W-:Y:S02]  /*2d90*/  USHF.R.S32.HI UR9, URZ, 0x1f, UR7 ;  /* 0x0000001f3f097899 */ /* 0x000fe40008011407 */
[----:B------:R-:W-:Y:S01]  /*2da0*/  MOV R3, UR7 ;  /* 0x0000000700037c02 */ /* 0x000fe20008000f00 */
[----:B------:R-:W-:-:S03]  /*2db0*/  USHF.R.S32.HI UR8, URZ, 0x1f, UR6 ;  /* 0x0000001f3f087899 */ /* 0x000fc60008011406 */
[----:B------:R-:W-:Y:S01]  /*2dc0*/  IADD3 R2, P0, P1, R0, UR6, R3 ;  /* 0x0000000600027c10 */ /* 0x000fe2000f91e003 */
[----:B------:R-:W-:Y:S01]  /*2dd0*/  IMAD.U32 R3, RZ, RZ, UR9 ;  /* 0x00000009ff037e24 */ /* 0x000fe2000f8e00ff */
[----:B------:R-:W-:Y:S01]  /*2de0*/  SHF.R.S32.HI R0, RZ, 0x1f, R0 ;  /* 0x0000001fff007819 */ /* 0x000fe20000011400 */
[----:B------:R-:W-:Y:S02]  /*2df0*/  ULDC.64 UR6, c[0x0][0x220] ;  /* 0x0000880000067ab9 */ /* 0x000fe40000000a00 */
[----:B------:R-:W-:Y:S01]  /*2e00*/  UIMAD UR6, UR16, UR6, URZ ;  /* 0x00000006100672a4 */ /* 0x000fe2000f8e023f */
[----:B------:R-:W-:Y:S01]  /*2e10*/  IADD3.X R3, R0, UR8, R3, P0, P1 ;  /* 0x0000000800037c10 */ /* 0x000fe200087e2403 */
[----:B------:R-:W-:Y:S01]  /*2e20*/  ULDC.64 UR8, c[0x0][0x228] ;  /* 0x00008a0000087ab9 */ /* 0x000fe20000000a00 */
[----:B------:R-:W-:Y:S01]  /*2e30*/  ISETP.NE.U32.AND P0, PT, RZ, c[0x0][0x238], PT ;  /* 0x00008e00ff007a0c */ /* 0x000fe20003f05070 */
[----:B------:R-:W-:Y:S02]  /*2e40*/  UIMAD UR6, UR15, UR7, UR6 ;  /* 0x000000070f0672a4 */ /* 0x000fe4000f8e0206 */
[----:B------:R-:W-:Y:S01]  /*2e50*/  IMAD.WIDE.U32 R2, R5, c[0x0][0x220], R2 ;  /* 0x0000880005027a25 */ /* 0x000fe200078e0002 */
[----:B------:R-:W-:Y:S01]  /*2e60*/  UIMAD UR7, UR5, UR8, URZ ;  /* 0x00000008050772a4 */ /* 0x000fe2000f8e023f */
[----:B------:R-:W-:-:S02]  /*2e70*/  ISETP.NE.AND.EX P0, PT, RZ, c[0x0][0x23c], PT, P0 ;  /* 0x00008f00ff007a0c */ /* 0x000fc40003f05300 */
        /* <DEDUP_REMOVED lines=28> */
[----:B------:R-:W-:-:S03]  /*3040*/  UIMAD UR6, UR4, UR6, UR15 ;  /* 0x00000006040672a4 */ /* 0x000fc6000f8e020f */
[----:B------:R-:W-:Y:S02]  /*3050*/  ULDC.64 UR4, c[0x0][0x238] ;  /* 0x00008e0000047ab9 */ /* 0x000fe40000000a00 */
[----:B------:R-:W-:-:S06]  /*3060*/  UIMAD.WIDE UR4, UR6, UR13, UR4 ;  /* 0x0000000d060472a5 */ /* 0x000fcc000f8e0204 */
[----:B------:R-:W-:Y:S02]  /*3070*/  MOV R2, UR4 ;  /* 0x0000000400027c02 */ /* 0x000fe40008000f00 */
[----:B------:R-:W-:-:S05]  /*3080*/  MOV R3, UR5 ;  /* 0x0000000500037c02 */ /* 0x000fca0008000f00 */
[----:B------:R-:W-:Y:S01]  /*3090*/  STG.E [R2.64], RZ ;  /* 0x000000ff02007986 */ /* 0x000fe2000c10190a */
[----:B------:R-:W-:Y:S05]  /*30a0*/  EXIT ;  /* 0x000000000000794d */ /* 0x000fea0003800000 */
.L_x_1145:
        /* <DEDUP_REMOVED lines=13> */
.L_x_1175:


//--------------------- .nv.shared._ZN7cutlass13device_kernelIN5flash19enable_sm80_to_sm89INS1_16FlashAttnBwdSm80INS1_25CollectiveMainloopBwdSm80ILi1ELi1EN4cute5tupleIJNS5_1CILi32EEENS7_ILi64EEENS7_ILi256EEEEEENS_6half_tEfNS_4arch4Sm80ELb0ELb0ELb1ELb0ELb0ELb0ELb0ELb0ELi2ELi2ELi2ELi1ELb1EEENS1_21CollectiveEpilogueBwdISB_SC_SE_Li256ELb0ELb0ELi4EEENS1_19SingleTileSchedulerILb0ELb0ELb0ELi64EEEEEEEEEvNT_6ParamsE --------------------------
	.section	.nv.shared._ZN7cutlass13device_kernelIN5flash19enable_sm80_to_sm89INS1_16FlashAttnBwdSm80INS1_25CollectiveMainloopBwdSm80ILi1ELi1EN4cute5tupleIJNS5_1CILi32EEENS7_ILi64EEENS7_ILi256EEEEEENS_6half_tEfNS_4arch4Sm80ELb0ELb0ELb1ELb0ELb0ELb0ELb0ELb0ELi2ELi2ELi2ELi1ELb1EEENS1_21CollectiveEpilogueBwdISB_SC_SE_Li256ELb0ELb0ELi4EEENS1_19SingleTileSchedulerILb0ELb0ELb0ELi64EEEEEEEEEvNT_6ParamsE,"aw",@nobits
	.sectionflags	@""
	.align	16


//--------------------- .nv.global                --------------------------
	.section	.nv.global,"aw",@nobits
.nv.global:
	.type		_ZN74_INTERNAL_47d7184e_38_flash_bwd_hdim256_fp16_softcap_sm80_cu_b81ac279_28454cute1_E,@object
	.size		_ZN74_INTERNAL_47d7184e_38_flash_bwd_hdim256_fp16_softcap_sm80_cu_b81ac279_28454cute1_E,(_ZN74_INTERNAL_47d7184e_38_flash_bwd_hdim256_fp16_softcap_sm80_cu_b81ac279_28454cuda3std3__45__cpo6cbeginE - _ZN74_INTERNAL_47d7184e_38_flash_bwd_hdim256_fp16_softcap_sm80_cu_b81ac279_28454cute1_E)
_ZN74_INTERNAL_47d7184e_38_flash_bwd_hdim256_fp16_softcap_sm80_cu_b81ac279_28454cute1_E:
	.zero		1
	.type		_ZN74_INTERNAL_47d7184e_38_flash_bwd_hdim256_fp16_softcap_sm80_cu_b81ac279_28454cuda3std3__45__cpo6cbeginE,@object
	.size		_ZN74_INTERNAL_47d7184e_38_flash_bwd_hdim256_fp16_softcap_sm80_cu_b81ac279_28454cuda3std3__45__cpo6cbeginE,(_ZN74_INTERNAL_47d7184e_38_flash_bwd_hdim256_fp16_softcap_sm80_cu_b81ac279_28454cuda3std3__48in_placeE - _ZN74_INTERNAL_47d7184e_38_flash_bwd_hdim256_fp16_softcap_sm80_cu_b81ac279_28454cuda3std3__45__cpo6cbeginE)
_ZN74_INTERNAL_47d7184e_38_flash_bwd_hdim256_fp16_softcap_sm80_cu_b81ac279_28454cuda3std3__45__cpo6cbeginE:
	.zero		1
	.type		_ZN74_INTERNAL_47d7184e_38_flash_bwd_hdim256_fp16_softcap_sm80_cu_b81ac279_28454cuda3std3__48in_placeE,@object
	.size		_ZN74_INTERNAL_47d7184e_38_flash_bwd_hdim256_fp16_softcap_sm80_cu_b81ac279_28454cuda3std3__48in_placeE,(_ZN74_INTERNAL_47d7184e_38_flash_bwd_hdim256_fp16_softcap_sm80_cu_b81ac279_28454cuda3std6ranges3__45__cpo9iter_moveE - _ZN74_INTERNAL_47d7184e_38_flash_bwd_hdim256_fp16_softcap_sm80_cu_b81ac279_28454cuda3std3__48in_placeE)
_ZN74_INTERNAL_47d7184e_38_flash_bwd_hdim256_fp16_softcap_sm80_cu_b81ac279_28454cuda3std3__48in_placeE:
	.zero		1
	.type		_ZN74_INTERNAL_47d7184e_38_flash_bwd_hdim256_fp16_softcap_sm80_cu_b81ac279_28454cuda3std6ranges3__45__cpo9iter_moveE,@object
	.size		_ZN74_INTERNAL_47d7184e_38_flash_bwd_hdim256_fp16_softcap_sm80_cu_b81ac279_28454cuda3std6ranges3__45__cpo9iter_moveE,(_ZN74_INTERNAL_47d7184e_38_flash_bwd_hdim256_fp16_softcap_sm80_cu_b81ac279_28454cuda3std3__45__cpo5beginE - _ZN74_INTERNAL_47d7184e_38_flash_bwd_hdim256_fp16_softcap_sm80_cu_b81ac279_28454cuda3std6ranges3__45__cpo9iter_moveE)
_ZN74_INTERNAL_47d7184e_38_flash_bwd_hdim256_fp16_softcap_sm80_cu_b81ac279_28454cuda3std6ranges3__45__cpo9iter_moveE:
	.zero		1
	.type		_ZN74_INTERNAL_47d7184e_38_flash_bwd_hdim256_fp16_softcap_sm80_cu_b81ac279_28454cuda3std3__45__cpo5beginE,@object
	.size		_ZN74_INTERNAL_47d7184e_38_flash_bwd_hdim256_fp16_softcap_sm80_cu_b81ac279_28454cuda3std3__45__cpo5beginE,(_ZN74_INTERNAL_47d7184e_38_flash_bwd_hdim256_fp16_softcap_sm80_cu_b81ac279_28454cuda3std3__476_GLOBAL__N__47d7184e_38_flash_bwd_hdim256_fp16_softcap_sm80_cu_b81ac279_28456ignoreE - _ZN74_INTERNAL_47d7184e_38_flash_bwd_hdim256_fp16_softcap_sm80_cu_b81ac279_28454cuda3std3__45__cpo5beginE)
_ZN74_INTERNAL_47d7184e_38_flash_bwd_hdim256_fp16_softcap_sm80_cu_b81ac279_28454cuda3std3__45__cpo5beginE:
	.zero		1
	.type		_ZN74_INTERNAL_47d7184e_38_flash_bwd_hdim256_fp16_softcap_sm80_cu_b81ac279_28454cuda3std3__476_GLOBAL__N__47d7184e_38_flash_bwd_hdim256_fp16_softcap_sm80_cu_b81ac279_28456ignoreE,@object
	.size		_ZN74_INTERNAL_47d7184e_38_flash_bwd_hdim256_fp16_softcap_sm80_cu_b81ac279_28454cuda3std3__476_GLOBAL__N__47d7184e_38_flash_bwd_hdim256_fp16_softcap_sm80_cu_b81ac279_28456ignoreE,(_ZN74_INTERNAL_47d7184e_38_flash_bwd_hdim256_fp16_softcap_sm80_cu_b81ac279_28454cute7productE - _ZN74_INTERNAL_47d7184e_38_flash_bwd_hdim256_fp16_softcap_sm80_cu_b81ac279_28454cuda3std3__476_GLOBAL__N__47d7184e_38_flash_bwd_hdim256_fp16_softcap_sm80_cu_b81ac279_28456ignoreE)
_ZN74_INTERNAL_47d7184e_38_flash_bwd_hdim256_fp16_softcap_sm80_cu_b81ac279_28454cuda3std3__476_GLOBAL__N__47d7184e_38_flash_bwd_hdim256_fp16_softcap_sm80_cu_b81ac279_28456ignoreE:
	.zero		1
	.type		_ZN74_INTERNAL_47d7184e_38_flash_bwd_hdim256_fp16_softcap_sm80_cu_b81ac279_28454cute7productE,@object
	.size		_ZN74_INTERNAL_47d7184e_38_flash_bwd_hdim256_fp16_softcap_sm80_cu_b81ac279_28454cute7productE,(_ZN74_INTERNAL_47d7184e_38_flash_bwd_hdim256_fp16_softcap_sm80_cu_b81ac279_28454cuda3std3__45__cpo3endE - _ZN74_INTERNAL_47d7184e_38_flash_bwd_hdim256_fp16_softcap_sm80_cu_b81ac279_28454cute7productE)
_ZN74_INTERNAL_47d7184e_38_flash_bwd_hdim256_fp16_softcap_sm80_cu_b81ac279_28454cute7productE:
	.zero		1
	.type		_ZN74_INTERNAL_47d7184e_38_flash_bwd_hdim256_fp16_softcap_sm80_cu_b81ac279_28454cuda3std3__45__cpo3endE,@object
	.size		_ZN74_INTERNAL_47d7184e_38_flash_bwd_hdim256_fp16_softcap_sm80_cu_b81ac279_28454cuda3std3__45__cpo3endE,(_ZN74_INTERNAL_47d7184e_38_flash_bwd_hdim256_fp16_softcap_sm80_cu_b81ac279_28454cuda3std3__419piecewise_constructE - _ZN74_INTERNAL_47d7184e_38_flash_bwd_hdim256_fp16_softcap_sm80_cu_b81ac279_28454cuda3std3__45__cpo3endE)
_ZN74_INTERNAL_47d7184e_38_flash_bwd_hdim256_fp16_softcap_sm80_cu_b81ac279_28454cuda3std3__45__cpo3endE:
	.zero		1
	.type		_ZN74_INTERNAL_47d7184e_38_flash_bwd_hdim256_fp16_softcap_sm80_cu_b81ac279_28454cuda3std3__419piecewise_constructE,@object
	.size		_ZN74_INTERNAL_47d7184e_38_flash_bwd_hdim256_fp16_softcap_sm80_cu_b81ac279_28454cuda3std3__419piecewise_constructE,(_ZN74_INTERNAL_47d7184e_38_flash_bwd_hdim256_fp16_softcap_sm80_cu_b81ac279_28454cuda3std3__45__cpo4cendE - _ZN74_INTERNAL_47d7184e_38_flash_bwd_hdim256_fp16_softcap_sm80_cu_b81ac279_28454cuda3std3__419piecewise_constructE)
_ZN74_INTERNAL_47d7184e_38_flash_bwd_hdim256_fp16_softcap_sm80_cu_b81ac279_28454cuda3std3__419piecewise_constructE:
	.zero		1
	.type		_ZN74_INTERNAL_47d7184e_38_flash_bwd_hdim256_fp16_softcap_sm80_cu_b81ac279_28454cuda3std3__45__cpo4cendE,@object
	.size		_ZN74_INTERNAL_47d7184e_38_flash_bwd_hdim256_fp16_softcap_sm80_cu_b81ac279_28454cuda3std3__45__cpo4cendE,(_ZN74_INTERNAL_47d7184e_38_flash_bwd_hdim256_fp16_softcap_sm80_cu_b81ac279_28454cuda3std6ranges3__45__cpo4swapE - _ZN74_INTERNAL_47d7184e_38_flash_bwd_hdim256_fp16_softcap_sm80_cu_b81ac279_28454cuda3std3__45__cpo4cendE)
_ZN74_INTERNAL_47d7184e_38_flash_bwd_hdim256_fp16_softcap_sm80_cu_b81ac279_28454cuda3std3__45__cpo4cendE:
	.zero		1
	.type		_ZN74_INTERNAL_47d7184e_38_flash_bwd_hdim256_fp16_softcap_sm80_cu_b81ac279_28454cuda3std6ranges3__45__cpo4swapE,@object
	.size		_ZN74_INTERNAL_47d7184e_38_flash_bwd_hdim256_fp16_softcap_sm80_cu_b81ac279_28454cuda3std6ranges3__45__cpo4swapE,(.L_7 - _ZN74_INTERNAL_47d7184e_38_flash_bwd_hdim256_fp16_softcap_sm80_cu_b81ac279_28454cuda3std6ranges3__45__cpo4swapE)
_ZN74_INTERNAL_47d7184e_38_flash_bwd_hdim256_fp16_softcap_sm80_cu_b81ac279_28454cuda3std6ranges3__45__cpo4swapE:
	.zero		1
.L_7:


//--------------------- .nv.shared._ZN7cutlass13device_kernelIN5flash19enable_sm80_to_sm89INS1_16FlashAttnBwdSm80INS1_25CollectiveMainloopBwdSm80ILi1ELi1EN4cute5tupleIJNS5_1CILi32EEENS7_ILi64EEENS7_ILi256EEEEEENS_6half_tEfNS_4arch4Sm80ELb0ELb0ELb1ELb0ELb0ELb0ELb0ELb0ELi2ELi2ELi2ELi1ELb1EEENS1_24CollectiveEpilogueBwdGQAISB_fSE_Li256ELb0ELb0EEENS1_19SingleTileSchedulerILb0ELb0ELb0ELi64EEEEEEEEEvNT_6ParamsE --------------------------
	.section	.nv.shared._ZN7cutlass13device_kernelIN5flash19enable_sm80_to_sm89INS1_16FlashAttnBwdSm80INS1_25CollectiveMainloopBwdSm80ILi1ELi1EN4cute5tupleIJNS5_1CILi32EEENS7_ILi64EEENS7_ILi256EEEEEENS_6half_tEfNS_4arch4Sm80ELb0ELb0ELb1ELb0ELb0ELb0ELb0ELb0ELi2ELi2ELi2ELi1ELb1EEENS1_24CollectiveEpilogueBwdGQAISB_fSE_Li256ELb0ELb0EEENS1_19SingleTileSchedulerILb0ELb0ELb0ELi64EEEEEEEEEvNT_6ParamsE,"aw",@nobits
	.sectionflags	@""
	.align	16


//--------------------- .nv.shared._ZN7cutlass13device_kernelIN5flash19enable_sm80_to_sm89INS1_16FlashAttnBwdSm80INS1_25CollectiveMainloopBwdSm80ILi1ELi1EN4cute5tupleIJNS5_1CILi32EEENS7_ILi64EEENS7_ILi256EEEEEENS_6half_tEfNS_4arch4Sm80ELb0ELb0ELb1ELb1ELb0ELb0ELb0ELb0ELi2ELi2ELi2ELi1ELb1EEENS1_21CollectiveEpilogueBwdISB_SC_SE_Li256ELb1ELb0ELi4EEENS1_19SingleTileSchedulerILb1ELb0ELb0ELi64EEEEEEEEEvNT_6ParamsE --------------------------
	.section	.nv.shared._ZN7cutlass13device_kernelIN5flash19enable_sm80_to_sm89INS1_16FlashAttnBwdSm80INS1_25CollectiveMainloopBwdSm80ILi1ELi1EN4cute5tupleIJNS5_1CILi32EEENS7_ILi64EEENS7_ILi256EEEEEENS_6half_tEfNS_4arch4Sm80ELb0ELb0ELb1ELb1ELb0ELb0ELb0ELb0ELi2ELi2ELi2ELi1ELb1EEENS1_21CollectiveEpilogueBwdISB_SC_SE_Li256ELb1ELb0ELi4EEENS1_19SingleTileSchedulerILb1ELb0ELb0ELi64EEEEEEEEEvNT_6ParamsE,"aw",@nobits
	.sectionflags	@""
	.align	16


//--------------------- .nv.shared._ZN7cutlass13device_kernelIN5flash19enable_sm80_to_sm89INS1_16FlashAttnBwdSm80INS1_25CollectiveMainloopBwdSm80ILi1ELi1EN4cute5tupleIJNS5_1CILi32EEENS7_ILi64EEENS7_ILi256EEEEEENS_6half_tEfNS_4arch4Sm80ELb0ELb0ELb1ELb1ELb0ELb0ELb0ELb0ELi2ELi2ELi2ELi1ELb1EEENS1_24CollectiveEpilogueBwdGQAISB_fSE_Li256ELb1ELb0EEENS1_19SingleTileSchedulerILb1ELb0ELb0ELi64EEEEEEEEEvNT_6ParamsE --------------------------
	.section	.nv.shared._ZN7cutlass13device_kernelIN5flash19enable_sm80_to_sm89INS1_16FlashAttnBwdSm80INS1_25CollectiveMainloopBwdSm80ILi1ELi1EN4cute5tupleIJNS5_1CILi32EEENS7_ILi64EEENS7_ILi256EEEEEENS_6half_tEfNS_4arch4Sm80ELb0ELb0ELb1ELb1ELb0ELb0ELb0ELb0ELi2ELi2ELi2ELi1ELb1EEENS1_24CollectiveEpilogueBwdGQAISB_fSE_Li256ELb1ELb0EEENS1_19SingleTileSchedulerILb1ELb0ELb0ELi64EEEEEEEEEvNT_6ParamsE,"aw",@nobits
	.sectionflags	@""
	.align	16


//--------------------- .nv.shared._ZN7cutlass13device_kernelIN5flash19enable_sm80_to_sm89INS1_16FlashAttnBwdSm80INS1_25CollectiveMainloopBwdSm80ILi1ELi1EN4cute5tupleIJNS5_1CILi32EEENS7_ILi64EEENS7_ILi256EEEEEENS_6half_tEfNS_4arch4Sm80ELb0ELb1ELb1ELb0ELb0ELb0ELb0ELb0ELi2ELi2ELi2ELi1ELb1EEENS1_21CollectiveEpilogueBwdISB_SC_SE_Li256ELb0ELb0ELi4EEENS1_19SingleTileSchedulerILb0ELb0ELb0ELi64EEEEEEEEEvNT_6ParamsE --------------------------
	.section	.nv.shared._ZN7cutlass13device_kernelIN5flash19enable_sm80_to_sm89INS1_16FlashAttnBwdSm80INS1_25CollectiveMainloopBwdSm80ILi1ELi1EN4cute5tupleIJNS5_1CILi32EEENS7_ILi64EEENS7_ILi256EEEEEENS_6half_tEfNS_4arch4Sm80ELb0ELb1ELb1ELb0ELb0ELb0ELb0ELb0ELi2ELi2ELi2ELi1ELb1EEENS1_21CollectiveEpilogueBwdISB_SC_SE_Li256ELb0ELb0ELi4EEENS1_19SingleTileSchedulerILb0ELb0ELb0ELi64EEEEEEEEEvNT_6ParamsE,"aw",@nobits
	.sectionflags	@""
	.align	16


//--------------------- .nv.shared._ZN7cutlass13device_kernelIN5flash19enable_sm80_to_sm89INS1_16FlashAttnBwdSm80INS1_25CollectiveMainloopBwdSm80ILi1ELi1EN4cute5tupleIJNS5_1CILi32EEENS7_ILi64EEENS7_ILi256EEEEEENS_6half_tEfNS_4arch4Sm80ELb0ELb1ELb1ELb0ELb0ELb0ELb0ELb0ELi2ELi2ELi2ELi1ELb1EEENS1_24CollectiveEpilogueBwdGQAISB_fSE_Li256ELb0ELb0EEENS1_19SingleTileSchedulerILb0ELb0ELb0ELi64EEEEEEEEEvNT_6ParamsE --------------------------
	.section	.nv.shared._ZN7cutlass13device_kernelIN5flash19enable_sm80_to_sm89INS1_16FlashAttnBwdSm80INS1_25CollectiveMainloopBwdSm80ILi1ELi1EN4cute5tupleIJNS5_1CILi32EEENS7_ILi64EEENS7_ILi256EEEEEENS_6half_tEfNS_4arch4Sm80ELb0ELb1ELb1ELb0ELb0ELb0ELb0ELb0ELi2ELi2ELi2ELi1ELb1EEENS1_24CollectiveEpilogueBwdGQAISB_fSE_Li256ELb0ELb0EEENS1_19SingleTileSchedulerILb0ELb0ELb0ELi64EEEEEEEEEvNT_6ParamsE,"aw",@nobits
	.sectionflags	@""
	.align	16


//--------------------- .nv.shared._ZN7cutlass13device_kernelIN5flash19enable_sm80_to_sm89INS1_16FlashAttnBwdSm80INS1_25CollectiveMainloopBwdSm80ILi1ELi1EN4cute5tupleIJNS5_1CILi32EEENS7_ILi64EEENS7_ILi256EEEEEENS_6half_tEfNS_4arch4Sm80ELb0ELb1ELb1ELb1ELb0ELb0ELb0ELb0ELi2ELi2ELi2ELi1ELb1EEENS1_21CollectiveEpilogueBwdISB_SC_SE_Li256ELb1ELb0ELi4EEENS1_19SingleTileSchedulerILb1ELb0ELb0ELi64EEEEEEEEEvNT_6ParamsE --------------------------
	.section	.nv.shared._ZN7cutlass13device_kernelIN5flash19enable_sm80_to_sm89INS1_16FlashAttnBwdSm80INS1_25CollectiveMainloopBwdSm80ILi1ELi1EN4cute5tupleIJNS5_1CILi32EEENS7_ILi64EEENS7_ILi256EEEEEENS_6half_tEfNS_4arch4Sm80ELb0ELb1ELb1ELb1ELb0ELb0ELb0ELb0ELi2ELi2ELi2ELi1ELb1EEENS1_21CollectiveEpilogueBwdISB_SC_SE_Li256ELb1ELb0ELi4EEENS1_19SingleTileSchedulerILb1ELb0ELb0ELi64EEEEEEEEEvNT_6ParamsE,"aw",@nobits
	.sectionflags	@""
	.align	16


//--------------------- .nv.shared._ZN7cutlass13device_kernelIN5flash19enable_sm80_to_sm89INS1_16FlashAttnBwdSm80INS1_25CollectiveMainloopBwdSm80ILi1ELi1EN4cute5tupleIJNS5_1CILi32EEENS7_ILi64EEENS7_ILi256EEEEEENS_6half_tEfNS_4arch4Sm80ELb0ELb1ELb1ELb1ELb0ELb0ELb0ELb0ELi2ELi2ELi2ELi1ELb1EEENS1_24CollectiveEpilogueBwdGQAISB_fSE_Li256ELb1ELb0EEENS1_19SingleTileSchedulerILb1ELb0ELb0ELi64EEEEEEEEEvNT_6ParamsE --------------------------
	.section	.nv.shared._ZN7cutlass13device_kernelIN5flash19enable_sm80_to_sm89INS1_16FlashAttnBwdSm80INS1_25CollectiveMainloopBwdSm80ILi1ELi1EN4cute5tupleIJNS5_1CILi32EEENS7_ILi64EEENS7_ILi256EEEEEENS_6half_tEfNS_4arch4Sm80ELb0ELb1ELb1ELb1ELb0ELb0ELb0ELb0ELi2ELi2ELi2ELi1ELb1EEENS1_24CollectiveEpilogueBwdGQAISB_fSE_Li256ELb1ELb0EEENS1_19SingleTileSchedulerILb1ELb0ELb0ELi64EEEEEEEEEvNT_6ParamsE,"aw",@nobits
	.sectionflags	@""
	.align	16


//--------------------- .nv.shared._ZN7cutlass13device_kernelIN5flash19enable_sm80_to_sm89INS1_16FlashAttnBwdSm80INS1_25CollectiveMainloopBwdSm80ILi1ELi1EN4cute5tupleIJNS5_1CILi32EEENS7_ILi64EEENS7_ILi256EEEEEENS_6half_tEfNS_4arch4Sm80ELb1ELb0ELb1ELb0ELb0ELb0ELb0ELb0ELi2ELi2ELi2ELi1ELb1EEENS1_21CollectiveEpilogueBwdISB_SC_SE_Li256ELb0ELb0ELi4EEENS1_25SingleTileBwdLPTSchedulerILb0ELi64ELb0EEEEEEEEEvNT_6ParamsE --------------------------
	.section	.nv.shared._ZN7cutlass13device_kernelIN5flash19enable_sm80_to_sm89INS1_16FlashAttnBwdSm80INS1_25CollectiveMainloopBwdSm80ILi1ELi1EN4cute5tupleIJNS5_1CILi32EEENS7_ILi64EEENS7_ILi256EEEEEENS_6half_tEfNS_4arch4Sm80ELb1ELb0ELb1ELb0ELb0ELb0ELb0ELb0ELi2ELi2ELi2ELi1ELb1EEENS1_21CollectiveEpilogueBwdISB_SC_SE_Li256ELb0ELb0ELi4EEENS1_25SingleTileBwdLPTSchedulerILb0ELi64ELb0EEEEEEEEEvNT_6ParamsE,"aw",@nobits
	.sectionflags	@""
	.align	16


//--------------------- .nv.shared._ZN7cutlass13device_kernelIN5flash19enable_sm80_to_sm89INS1_16FlashAttnBwdSm80INS1_25CollectiveMainloopBwdSm80ILi1ELi1EN4cute5tupleIJNS5_1CILi32EEENS7_ILi64EEENS7_ILi256EEEEEENS_6half_tEfNS_4arch4Sm80ELb1ELb0ELb1ELb0ELb0ELb0ELb0ELb0ELi2ELi2ELi2ELi1ELb1EEENS1_24CollectiveEpilogueBwdGQAISB_fSE_Li256ELb0ELb0EEENS1_25SingleTileBwdLPTSchedulerILb0ELi64ELb0EEEEEEEEEvNT_6ParamsE --------------------------
	.section	.nv.shared._ZN7cutlass13device_kernelIN5flash19enable_sm80_to_sm89INS1_16FlashAttnBwdSm80INS1_25CollectiveMainloopBwdSm80ILi1ELi1EN4cute5tupleIJNS5_1CILi32EEENS7_ILi64EEENS7_ILi256EEEEEENS_6half_tEfNS_4arch4Sm80ELb1ELb0ELb1ELb0ELb0ELb0ELb0ELb0ELi2ELi2ELi2ELi1ELb1EEENS1_24CollectiveEpilogueBwdGQAISB_fSE_Li256ELb0ELb0EEENS1_25SingleTileBwdLPTSchedulerILb0ELi64ELb0EEEEEEEEEvNT_6ParamsE,"aw",@nobits
	.sectionflags	@""
	.align	16


//--------------------- .nv.shared._ZN7cutlass13device_kernelIN5flash22FlashAttnBwdPreprocessIN4cute5tupleIJNS3_1CILi32EEENS5_ILi256EEEEEENS_6half_tEfNS_4arch4Sm80ELb1ELb0EEEEEvNT_6ParamsE --------------------------
	.section	.nv.shared._ZN7cutlass13device_kernelIN5flash22FlashAttnBwdPreprocessIN4cute5tupleIJNS3_1CILi32EEENS5_ILi256EEEEEENS_6half_tEfNS_4arch4Sm80ELb1ELb0EEEEEvNT_6ParamsE,"aw",@nobits
	.sectionflags	@""
	.align	16


//--------------------- .nv.shared._ZN7cutlass13device_kernelIN5flash19enable_sm80_to_sm89INS1_16FlashAttnBwdSm80INS1_25CollectiveMainloopBwdSm80ILi1ELi1EN4cute5tupleIJNS5_1CILi32EEENS7_ILi64EEENS7_ILi256EEEEEENS_6half_tEfNS_4arch4Sm80ELb1ELb0ELb1ELb1ELb0ELb0ELb0ELb0ELi2ELi2ELi2ELi1ELb1EEENS1_21CollectiveEpilogueBwdISB_SC_SE_Li256ELb1ELb0ELi4EEENS1_25SingleTileBwdLPTSchedulerILb1ELi64ELb0EEEEEEEEEvNT_6ParamsE --------------------------
	.section	.nv.shared._ZN7cutlass13device_kernelIN5flash19enable_sm80_to_sm89INS1_16FlashAttnBwdSm80INS1_25CollectiveMainloopBwdSm80ILi1ELi1EN4cute5tupleIJNS5_1CILi32EEENS7_ILi64EEENS7_ILi256EEEEEENS_6half_tEfNS_4arch4Sm80ELb1ELb0ELb1ELb1ELb0ELb0ELb0ELb0ELi2ELi2ELi2ELi1ELb1EEENS1_21CollectiveEpilogueBwdISB_SC_SE_Li256ELb1ELb0ELi4EEENS1_25SingleTileBwdLPTSchedulerILb1ELi64ELb0EEEEEEEEEvNT_6ParamsE,"aw",@nobits
	.sectionflags	@""
	.align	16


//--------------------- .nv.shared._ZN7cutlass13device_kernelIN5flash32FlashAttnBwdPostprocessConvertdQIN4cute5tupleIJNS3_1CILi32EEENS5_ILi256EEEEEENS_6half_tEfNS_4arch4Sm80ELi256ENS3_8TiledMMAINS3_8MMA_AtomIJNS3_28SM80_16x8x16_F32F16F16F32_TNEEEENS3_6LayoutINS4_IJNS5_ILi1EEENS5_ILi8EEESH_EEENS4_IJNS5_ILi0EEESH_SK_EEEEENS4_IJNS5_ILi16EEENS5_ILi128EEESN_EEEEELb0EEEEEvNT_6ParamsE --------------------------
	.section	.nv.shared._ZN7cutlass13device_kernelIN5flash32FlashAttnBwdPostprocessConvertdQIN4cute5tupleIJNS3_1CILi32EEENS5_ILi256EEEEEENS_6half_tEfNS_4arch4Sm80ELi256ENS3_8TiledMMAINS3_8MMA_AtomIJNS3_28SM80_16x8x16_F32F16F16F32_TNEEEENS3_6LayoutINS4_IJNS5_ILi1EEENS5_ILi8EEESH_EEENS4_IJNS5_ILi0EEESH_SK_EEEEENS4_IJNS5_ILi16EEENS5_ILi128EEESN_EEEEELb0EEEEEvNT_6ParamsE,"aw",@nobits
	.sectionflags	@""
	.align	16


//--------------------- .nv.shared._ZN7cutlass13device_kernelIN5flash19enable_sm80_to_sm89INS1_16FlashAttnBwdSm80INS1_25CollectiveMainloopBwdSm80ILi1ELi1EN4cute5tupleIJNS5_1CILi32EEENS7_ILi64EEENS7_ILi256EEEEEENS_6half_tEfNS_4arch4Sm80ELb1ELb0ELb1ELb1ELb0ELb0ELb0ELb0ELi2ELi2ELi2ELi1ELb1EEENS1_24CollectiveEpilogueBwdGQAISB_fSE_Li256ELb1ELb0EEENS1_25SingleTileBwdLPTSchedulerILb1ELi64ELb0EEEEEEEEEvNT_6ParamsE --------------------------
	.section	.nv.shared._ZN7cutlass13device_kernelIN5flash19enable_sm80_to_sm89INS1_16FlashAttnBwdSm80INS1_25CollectiveMainloopBwdSm80ILi1ELi1EN4cute5tupleIJNS5_1CILi32EEENS7_ILi64EEENS7_ILi256EEEEEENS_6half_tEfNS_4arch4Sm80ELb1ELb0ELb1ELb1ELb0ELb0ELb0ELb0ELi2ELi2ELi2ELi1ELb1EEENS1_24CollectiveEpilogueBwdGQAISB_fSE_Li256ELb1ELb0EEENS1_25SingleTileBwdLPTSchedulerILb1ELi64ELb0EEEEEEEEEvNT_6ParamsE,"aw",@nobits
	.sectionflags	@""
	.align	16


//--------------------- .nv.shared._ZN7cutlass13device_kernelIN5flash22FlashAttnBwdPreprocessIN4cute5tupleIJNS3_1CILi32EEENS5_ILi256EEEEEENS_6half_tEfNS_4arch4Sm80ELb1ELb1EEEEEvNT_6ParamsE --------------------------
	.section	.nv.shared._ZN7cutlass13device_kernelIN5flash22FlashAttnBwdPreprocessIN4cute5tupleIJNS3_1CILi32EEENS5_ILi256EEEEEENS_6half_tEfNS_4arch4Sm80ELb1ELb1EEEEEvNT_6ParamsE,"aw",@nobits
	.sectionflags	@""
	.align	16


//--------------------- .nv.shared._ZN7cutlass13device_kernelIN5flash19enable_sm80_to_sm89INS1_16FlashAttnBwdSm80INS1_25CollectiveMainloopBwdSm80ILi1ELi1EN4cute5tupleIJNS5_1CILi64EEES8_NS7_ILi256EEEEEENS_6half_tEfNS_4arch4Sm80ELb0ELb0ELb1ELb0ELb0ELb0ELb0ELb0ELi2ELi4ELi2ELi2ELb0EEENS1_21CollectiveEpilogueBwdISA_SB_SD_Li256ELb0ELb0ELi4EEENS1_19SingleTileSchedulerILb0ELb0ELb0ELi64EEEEEEEEEvNT_6ParamsE --------------------------
	.section	.nv.shared._ZN7cutlass13device_kernelIN5flash19enable_sm80_to_sm89INS1_16FlashAttnBwdSm80INS1_25CollectiveMainloopBwdSm80ILi1ELi1EN4cute5tupleIJNS5_1CILi64EEES8_NS7_ILi256EEEEEENS_6half_tEfNS_4arch4Sm80ELb0ELb0ELb1ELb0ELb0ELb0ELb0ELb0ELi2ELi4ELi2ELi2ELb0EEENS1_21CollectiveEpilogueBwdISA_SB_SD_Li256ELb0ELb0ELi4EEENS1_19SingleTileSchedulerILb0ELb0ELb0ELi64EEEEEEEEEvNT_6ParamsE,"aw",@nobits
	.sectionflags	@""
	.align	16


//--------------------- .nv.shared._ZN7cutlass13device_kernelIN5flash19enable_sm80_to_sm89INS1_16FlashAttnBwdSm80INS1_25CollectiveMainloopBwdSm80ILi1ELi1EN4cute5tupleIJNS5_1CILi64EEES8_NS7_ILi256EEEEEENS_6half_tEfNS_4arch4Sm80ELb0ELb0ELb1ELb0ELb0ELb0ELb0ELb0ELi2ELi4ELi2ELi2ELb0EEENS1_24CollectiveEpilogueBwdGQAISA_fSD_Li256ELb0ELb0EEENS1_19SingleTileSchedulerILb0ELb0ELb0ELi64EEEEEEEEEvNT_6ParamsE --------------------------
	.section	.nv.shared._ZN7cutlass13device_kernelIN5flash19enable_sm80_to_sm89INS1_16FlashAttnBwdSm80INS1_25CollectiveMainloopBwdSm80ILi1ELi1EN4cute5tupleIJNS5_1CILi64EEES8_NS7_ILi256EEEEEENS_6half_tEfNS_4arch4Sm80ELb0ELb0ELb1ELb0ELb0ELb0ELb0ELb0ELi2ELi4ELi2ELi2ELb0EEENS1_24CollectiveEpilogueBwdGQAISA_fSD_Li256ELb0ELb0EEENS1_19SingleTileSchedulerILb0ELb0ELb0ELi64EEEEEEEEEvNT_6ParamsE,"aw",@nobits
	.sectionflags	@""
	.align	16


//--------------------- .nv.shared._ZN7cutlass13device_kernelIN5flash19enable_sm80_to_sm89INS1_16FlashAttnBwdSm80INS1_25CollectiveMainloopBwdSm80ILi1ELi1EN4cute5tupleIJNS5_1CILi64EEES8_NS7_ILi256EEEEEENS_6half_tEfNS_4arch4Sm80ELb0ELb0ELb1ELb1ELb0ELb0ELb0ELb0ELi2ELi4ELi2ELi2ELb0EEENS1_21CollectiveEpilogueBwdISA_SB_SD_Li256ELb1ELb0ELi4EEENS1_19SingleTileSchedulerILb1ELb0ELb0ELi64EEEEEEEEEvNT_6ParamsE --------------------------
	.section	.nv.shared._ZN7cutlass13device_kernelIN5flash19enable_sm80_to_sm89INS1_16FlashAttnBwdSm80INS1_25CollectiveMainloopBwdSm80ILi1ELi1EN4cute5tupleIJNS5_1CILi64EEES8_NS7_ILi256EEEEEENS_6half_tEfNS_4arch4Sm80ELb0ELb0ELb1ELb1ELb0ELb0ELb0ELb0ELi2ELi4ELi2ELi2ELb0EEENS1_21CollectiveEpilogueBwdISA_SB_SD_Li256ELb1ELb0ELi4EEENS1_19SingleTileSchedulerILb1ELb0ELb0ELi64EEEEEEEEEvNT_6ParamsE,"aw",@nobits
	.sectionflags	@""
	.align	16


//--------------------- .nv.shared._ZN7cutlass13device_kernelIN5flash19enable_sm80_to_sm89INS1_16FlashAttnBwdSm80INS1_25CollectiveMainloopBwdSm80ILi1ELi1EN4cute5tupleIJNS5_1CILi64EEES8_NS7_ILi256EEEEEENS_6half_tEfNS_4arch4Sm80ELb0ELb0ELb1ELb1ELb0ELb0ELb0ELb0ELi2ELi4ELi2ELi2ELb0EEENS1_24CollectiveEpilogueBwdGQAISA_fSD_Li256ELb1ELb0EEENS1_19SingleTileSchedulerILb1ELb0ELb0ELi64EEEEEEEEEvNT_6ParamsE --------------------------
	.section	.nv.shared._ZN7cutlass13device_kernelIN5flash19enable_sm80_to_sm89INS1_16FlashAttnBwdSm80INS1_25CollectiveMainloopBwdSm80ILi1ELi1EN4cute5tupleIJNS5_1CILi64EEES8_NS7_ILi256EEEEEENS_6half_tEfNS_4arch4Sm80ELb0ELb0ELb1ELb1ELb0ELb0ELb0ELb0ELi2ELi4ELi2ELi2ELb0EEENS1_24CollectiveEpilogueBwdGQAISA_fSD_Li256ELb1ELb0EEENS1_19SingleTileSchedulerILb1ELb0ELb0ELi64EEEEEEEEEvNT_6ParamsE,"aw",@nobits
	.sectionflags	@""
	.align	16


//--------------------- .nv.shared._ZN7cutlass13device_kernelIN5flash19enable_sm80_to_sm89INS1_16FlashAttnBwdSm80INS1_25CollectiveMainloopBwdSm80ILi1ELi1EN4cute5tupleIJNS5_1CILi64EEES8_NS7_ILi256EEEEEENS_6half_tEfNS_4arch4Sm80ELb0ELb1ELb1ELb0ELb0ELb0ELb0ELb0ELi2ELi4ELi2ELi2ELb0EEENS1_21CollectiveEpilogueBwdISA_SB_SD_Li256ELb0ELb0ELi4EEENS1_19SingleTileSchedulerILb0ELb0ELb0ELi64EEEEEEEEEvNT_6ParamsE --------------------------
	.section	.nv.shared._ZN7cutlass13device_kernelIN5flash19enable_sm80_to_sm89INS1_16FlashAttnBwdSm80INS1_25CollectiveMainloopBwdSm80ILi1ELi1EN4cute5tupleIJNS5_1CILi64EEES8_NS7_ILi256EEEEEENS_6half_tEfNS_4arch4Sm80ELb0ELb1ELb1ELb0ELb0ELb0ELb0ELb0ELi2ELi4ELi2ELi2ELb0EEENS1_21CollectiveEpilogueBwdISA_SB_SD_Li256ELb0ELb0ELi4EEENS1_19SingleTileSchedulerILb0ELb0ELb0ELi64EEEEEEEEEvNT_6ParamsE,"aw",@nobits
	.sectionflags	@""
	.align	16


//--------------------- .nv.shared._ZN7cutlass13device_kernelIN5flash19enable_sm80_to_sm89INS1_16FlashAttnBwdSm80INS1_25CollectiveMainloopBwdSm80ILi1ELi1EN4cute5tupleIJNS5_1CILi64EEES8_NS7_ILi256EEEEEENS_6half_tEfNS_4arch4Sm80ELb0ELb1ELb1ELb0ELb0ELb0ELb0ELb0ELi2ELi4ELi2ELi2ELb0EEENS1_24CollectiveEpilogueBwdGQAISA_fSD_Li256ELb0ELb0EEENS1_19SingleTileSchedulerILb0ELb0ELb0ELi64EEEEEEEEEvNT_6ParamsE --------------------------
	.section	.nv.shared._ZN7cutlass13device_kernelIN5flash19enable_sm80_to_sm89INS1_16FlashAttnBwdSm80INS1_25CollectiveMainloopBwdSm80ILi1ELi1EN4cute5tupleIJNS5_1CILi64EEES8_NS7_ILi256EEEEEENS_6half_tEfNS_4arch4Sm80ELb0ELb1ELb1ELb0ELb0ELb0ELb0ELb0ELi2ELi4ELi2ELi2ELb0EEENS1_24CollectiveEpilogueBwdGQAISA_fSD_Li256ELb0ELb0EEENS1_19SingleTileSchedulerILb0ELb0ELb0ELi64EEEEEEEEEvNT_6ParamsE,"aw",@nobits
	.sectionflags	@""
	.align	16


//--------------------- .nv.shared._ZN7cutlass13device_kernelIN5flash19enable_sm80_to_sm89INS1_16FlashAttnBwdSm80INS1_25CollectiveMainloopBwdSm80ILi1ELi1EN4cute5tupleIJNS5_1CILi64EEES8_NS7_ILi256EEEEEENS_6half_tEfNS_4arch4Sm80ELb0ELb1ELb1ELb1ELb0ELb0ELb0ELb0ELi2ELi4ELi2ELi2ELb0EEENS1_21CollectiveEpilogueBwdISA_SB_SD_Li256ELb1ELb0ELi4EEENS1_19SingleTileSchedulerILb1ELb0ELb0ELi64EEEEEEEEEvNT_6ParamsE --------------------------
	.section	.nv.shared._ZN7cutlass13device_kernelIN5flash19enable_sm80_to_sm89INS1_16FlashAttnBwdSm80INS1_25CollectiveMainloopBwdSm80ILi1ELi1EN4cute5tupleIJNS5_1CILi64EEES8_NS7_ILi256EEEEEENS_6half_tEfNS_4arch4Sm80ELb0ELb1ELb1ELb1ELb0ELb0ELb0ELb0ELi2ELi4ELi2ELi2ELb0EEENS1_21CollectiveEpilogueBwdISA_SB_SD_Li256ELb1ELb0ELi4EEENS1_19SingleTileSchedulerILb1ELb0ELb0ELi64EEEEEEEEEvNT_6ParamsE,"aw",@nobits
	.sectionflags	@""
	.align	16


//--------------------- .nv.shared._ZN7cutlass13device_kernelIN5flash19enable_sm80_to_sm89INS1_16FlashAttnBwdSm80INS1_25CollectiveMainloopBwdSm80ILi1ELi1EN4cute5tupleIJNS5_1CILi64EEES8_NS7_ILi256EEEEEENS_6half_tEfNS_4arch4Sm80ELb0ELb1ELb1ELb1ELb0ELb0ELb0ELb0ELi2ELi4ELi2ELi2ELb0EEENS1_24CollectiveEpilogueBwdGQAISA_fSD_Li256ELb1ELb0EEENS1_19SingleTileSchedulerILb1ELb0ELb0ELi64EEEEEEEEEvNT_6ParamsE --------------------------
	.section	.nv.shared._ZN7cutlass13device_kernelIN5flash19enable_sm80_to_sm89INS1_16FlashAttnBwdSm80INS1_25CollectiveMainloopBwdSm80ILi1ELi1EN4cute5tupleIJNS5_1CILi64EEES8_NS7_ILi256EEEEEENS_6half_tEfNS_4arch4Sm80ELb0ELb1ELb1ELb1ELb0ELb0ELb0ELb0ELi2ELi4ELi2ELi2ELb0EEENS1_24CollectiveEpilogueBwdGQAISA_fSD_Li256ELb1ELb0EEENS1_19SingleTileSchedulerILb1ELb0ELb0ELi64EEEEEEEEEvNT_6ParamsE,"aw",@nobits
	.sectionflags	@""
	.align	16


//--------------------- .nv.shared._ZN7cutlass13device_kernelIN5flash19enable_sm80_to_sm89INS1_16FlashAttnBwdSm80INS1_25CollectiveMainloopBwdSm80ILi1ELi1EN4cute5tupleIJNS5_1CILi64EEES8_NS7_ILi256EEEEEENS_6half_tEfNS_4arch4Sm80ELb1ELb0ELb1ELb0ELb0ELb0ELb0ELb0ELi2ELi4ELi2ELi2ELb0EEENS1_21CollectiveEpilogueBwdISA_SB_SD_Li256ELb0ELb0ELi4EEENS1_25SingleTileBwdLPTSchedulerILb0ELi64ELb0EEEEEEEEEvNT_6ParamsE --------------------------
	.section	.nv.shared._ZN7cutlass13device_kernelIN5flash19enable_sm80_to_sm89INS1_16FlashAttnBwdSm80INS1_25CollectiveMainloopBwdSm80ILi1ELi1EN4cute5tupleIJNS5_1CILi64EEES8_NS7_ILi256EEEEEENS_6half_tEfNS_4arch4Sm80ELb1ELb0ELb1ELb0ELb0ELb0ELb0ELb0ELi2ELi4ELi2ELi2ELb0EEENS1_21CollectiveEpilogueBwdISA_SB_SD_Li256ELb0ELb0ELi4EEENS1_25SingleTileBwdLPTSchedulerILb0ELi64ELb0EEEEEEEEEvNT_6ParamsE,"aw",@nobits
	.sectionflags	@""
	.align	16


//--------------------- .nv.shared._ZN7cutlass13device_kernelIN5flash19enable_sm80_to_sm89INS1_16FlashAttnBwdSm80INS1_25CollectiveMainloopBwdSm80ILi1ELi1EN4cute5tupleIJNS5_1CILi64EEES8_NS7_ILi256EEEEEENS_6half_tEfNS_4arch4Sm80ELb1ELb0ELb1ELb0ELb0ELb0ELb0ELb0ELi2ELi4ELi2ELi2ELb0EEENS1_24CollectiveEpilogueBwdGQAISA_fSD_Li256ELb0ELb0EEENS1_25SingleTileBwdLPTSchedulerILb0ELi64ELb0EEEEEEEEEvNT_6ParamsE --------------------------
	.section	.nv.shared._ZN7cutlass13device_kernelIN5flash19enable_sm80_to_sm89INS1_16FlashAttnBwdSm80INS1_25CollectiveMainloopBwdSm80ILi1ELi1EN4cute5tupleIJNS5_1CILi64EEES8_NS7_ILi256EEEEEENS_6half_tEfNS_4arch4Sm80ELb1ELb0ELb1ELb0ELb0ELb0ELb0ELb0ELi2ELi4ELi2ELi2ELb0EEENS1_24CollectiveEpilogueBwdGQAISA_fSD_Li256ELb0ELb0EEENS1_25SingleTileBwdLPTSchedulerILb0ELi64ELb0EEEEEEEEEvNT_6ParamsE,"aw",@nobits
	.sectionflags	@""
	.align	16


//--------------------- .nv.shared._ZN7cutlass13device_kernelIN5flash22FlashAttnBwdPreprocessIN4cute5tupleIJNS3_1CILi64EEENS5_ILi256EEEEEENS_6half_tEfNS_4arch4Sm80ELb1ELb0EEEEEvNT_6ParamsE --------------------------
	.section	.nv.shared._ZN7cutlass13device_kernelIN5flash22FlashAttnBwdPreprocessIN4cute5tupleIJNS3_1CILi64EEENS5_ILi256EEEEEENS_6half_tEfNS_4arch4Sm80ELb1ELb0EEEEEvNT_6ParamsE,"aw",@nobits
	.sectionflags	@""
	.align	16


//--------------------- .nv.shared._ZN7cutlass13device_kernelIN5flash19enable_sm80_to_sm89INS1_16FlashAttnBwdSm80INS1_25CollectiveMainloopBwdSm80ILi1ELi1EN4cute5tupleIJNS5_1CILi64EEES8_NS7_ILi256EEEEEENS_6half_tEfNS_4arch4Sm80ELb1ELb0ELb1ELb1ELb0ELb0ELb0ELb0ELi2ELi4ELi2ELi2ELb0EEENS1_21CollectiveEpilogueBwdISA_SB_SD_Li256ELb1ELb0ELi4EEENS1_25SingleTileBwdLPTSchedulerILb1ELi64ELb0EEEEEEEEEvNT_6ParamsE --------------------------
	.section	.nv.shared._ZN7cutlass13device_kernelIN5flash19enable_sm80_to_sm89INS1_16FlashAttnBwdSm80INS1_25CollectiveMainloopBwdSm80ILi1ELi1EN4cute5tupleIJNS5_1CILi64EEES8_NS7_ILi256EEEEEENS_6half_tEfNS_4arch4Sm80ELb1ELb0ELb1ELb1ELb0ELb0ELb0ELb0ELi2ELi4ELi2ELi2ELb0EEENS1_21CollectiveEpilogueBwdISA_SB_SD_Li256ELb1ELb0ELi4EEENS1_25SingleTileBwdLPTSchedulerILb1ELi64ELb0EEEEEEEEEvNT_6ParamsE,"aw",@nobits
	.sectionflags	@""
	.align	16


//--------------------- .nv.shared._ZN7cutlass13device_kernelIN5flash32FlashAttnBwdPostprocessConvertdQIN4cute5tupleIJNS3_1CILi64EEENS5_ILi256EEEEEENS_6half_tEfNS_4arch4Sm80ELi256ENS3_8TiledMMAINS3_8MMA_AtomIJNS3_28SM80_16x8x16_F32F16F16F32_TNEEEENS3_6LayoutINS4_IJNS5_ILi2EEENS5_ILi4EEENS5_ILi1EEEEEENS4_IJSJ_SH_NS5_ILi0EEEEEEEENS4_IJNS5_ILi32EEES6_NS5_ILi16EEEEEEEELb0EEEEEvNT_6ParamsE --------------------------
	.section	.nv.shared._ZN7cutlass13device_kernelIN5flash32FlashAttnBwdPostprocessConvertdQIN4cute5tupleIJNS3_1CILi64EEENS5_ILi256EEEEEENS_6half_tEfNS_4arch4Sm80ELi256ENS3_8TiledMMAINS3_8MMA_AtomIJNS3_28SM80_16x8x16_F32F16F16F32_TNEEEENS3_6LayoutINS4_IJNS5_ILi2EEENS5_ILi4EEENS5_ILi1EEEEEENS4_IJSJ_SH_NS5_ILi0EEEEEEEENS4_IJNS5_ILi32EEES6_NS5_ILi16EEEEEEEELb0EEEEEvNT_6ParamsE,"aw",@nobits
	.sectionflags	@""
	.align	16


//--------------------- .nv.shared._ZN7cutlass13device_kernelIN5flash19enable_sm80_to_sm89INS1_16FlashAttnBwdSm80INS1_25CollectiveMainloopBwdSm80ILi1ELi1EN4cute5tupleIJNS5_1CILi64EEES8_NS7_ILi256EEEEEENS_6half_tEfNS_4arch4Sm80ELb1ELb0ELb1ELb1ELb0ELb0ELb0ELb0ELi2ELi4ELi2ELi2ELb0EEENS1_24CollectiveEpilogueBwdGQAISA_fSD_Li256ELb1ELb0EEENS1_25SingleTileBwdLPTSchedulerILb1ELi64ELb0EEEEEEEEEvNT_6ParamsE --------------------------
	.section	.nv.shared._ZN7cutlass13device_kernelIN5flash19enable_sm80_to_sm89INS1_16FlashAttnBwdSm80INS1_25CollectiveMainloopBwdSm80ILi1ELi1EN4cute5tupleIJNS5_1CILi64EEES8_NS7_ILi256EEEEEENS_6half_tEfNS_4arch4Sm80ELb1ELb0ELb1ELb1ELb0ELb0ELb0ELb0ELi2ELi4ELi2ELi2ELb0EEENS1_24CollectiveEpilogueBwdGQAISA_fSD_Li256ELb1ELb0EEENS1_25SingleTileBwdLPTSchedulerILb1ELi64ELb0EEEEEEEEEvNT_6ParamsE,"aw",@nobits
	.sectionflags	@""
	.align	16


//--------------------- .nv.shared._ZN7cutlass13device_kernelIN5flash22FlashAttnBwdPreprocessIN4cute5tupleIJNS3_1CILi64EEENS5_ILi256EEEEEENS_6half_tEfNS_4arch4Sm80ELb1ELb1EEEEEvNT_6ParamsE --------------------------
	.section	.nv.shared._ZN7cutlass13device_kernelIN5flash22FlashAttnBwdPreprocessIN4cute5tupleIJNS3_1CILi64EEENS5_ILi256EEEEEENS_6half_tEfNS_4arch4Sm80ELb1ELb1EEEEEvNT_6ParamsE,"aw",@nobits
	.sectionflags	@""
	.align	16
